//
// Generated by NVIDIA NVVM Compiler
//
// Compiler Build ID: CL-36424714
// Cuda compilation tools, release 13.0, V13.0.88
// Based on NVVM 20.0.0
//

.version 9.0
.target sm_100
.address_size 64

	// .globl	_ZN3cub18CUB_300001_SM_10006detail11EmptyKernelIvEEvv
// _ZZN3cub18CUB_300001_SM_10006detail4scan16DeviceScanKernelINS2_10policy_hubIiiij12compare_leftE10Policy1000EN6thrust24THRUST_300001_SM_1000_NS6detail15normal_iteratorINS9_10device_ptrIiEEEESE_NS0_13ScanTileStateIiLb1EEES5_NS0_8NullTypeEjiLb0ESH_EEvT0_T1_T2_iT3_T4_T5_E12temp_storage has been demoted
// _ZZN3cub18CUB_300001_SM_10006detail4scan16DeviceScanKernelINS2_10policy_hubIiiim12compare_leftE10Policy1000EN6thrust24THRUST_300001_SM_1000_NS6detail15normal_iteratorINS9_10device_ptrIiEEEESE_NS0_13ScanTileStateIiLb1EEES5_NS0_8NullTypeEmiLb0ESH_EEvT0_T1_T2_iT3_T4_T5_E12temp_storage has been demoted
// _ZZN3cub18CUB_300001_SM_10006detail6reduce28DeviceReduceSingleTileKernelINS2_10policy_hubIijN4cuda3__47maximumIiEEE10Policy1000EN6thrust24THRUST_300001_SM_1000_NS6detail15normal_iteratorINSC_10device_ptrIiEEEEPijS8_iiNS5_3std3__410__identityEEEvT0_T1_T2_T3_T4_T6_E12temp_storage has been demoted
// _ZZN3cub18CUB_300001_SM_10006detail6reduce18DeviceReduceKernelINS2_10policy_hubIijN4cuda3__47maximumIiEEE10Policy1000EN6thrust24THRUST_300001_SM_1000_NS6detail15normal_iteratorINSC_10device_ptrIiEEEEjS8_iNS5_3std3__410__identityEEEvT0_PT3_T1_NS0_13GridEvenShareISO_EET2_T4_E12temp_storage has been demoted
// _ZZN3cub18CUB_300001_SM_10006detail6reduce28DeviceReduceSingleTileKernelINS2_10policy_hubIijN4cuda3__47maximumIiEEE10Policy1000EPiSB_iS8_iiNS5_3std3__410__identityEEEvT0_T1_T2_T3_T4_T6_E12temp_storage has been demoted
// _ZZN3cub18CUB_300001_SM_10006detail6reduce28DeviceReduceSingleTileKernelINS2_10policy_hubIiyN4cuda3__47maximumIiEEE10Policy1000EN6thrust24THRUST_300001_SM_1000_NS6detail15normal_iteratorINSC_10device_ptrIiEEEEPiyS8_iiNS5_3std3__410__identityEEEvT0_T1_T2_T3_T4_T6_E12temp_storage has been demoted
// _ZZN3cub18CUB_300001_SM_10006detail6reduce18DeviceReduceKernelINS2_10policy_hubIiyN4cuda3__47maximumIiEEE10Policy1000EN6thrust24THRUST_300001_SM_1000_NS6detail15normal_iteratorINSC_10device_ptrIiEEEEyS8_iNS5_3std3__410__identityEEEvT0_PT3_T1_NS0_13GridEvenShareISO_EET2_T4_E12temp_storage has been demoted
// _ZZN3cub18CUB_300001_SM_10006detail6reduce28DeviceReduceSingleTileKernelINS2_10policy_hubIiyN4cuda3__47maximumIiEEE10Policy1000EPiSB_iS8_iiNS5_3std3__410__identityEEEvT0_T1_T2_T3_T4_T6_E12temp_storage has been demoted
.global .align 1 .b8 _ZN30_INTERNAL_b68e5e71_4_k_cu_main4cuda3std3__45__cpo5beginE[1];
.global .align 1 .b8 _ZN30_INTERNAL_b68e5e71_4_k_cu_main4cuda3std3__45__cpo3endE[1];
.global .align 1 .b8 _ZN30_INTERNAL_b68e5e71_4_k_cu_main4cuda3std3__45__cpo6cbeginE[1];
.global .align 1 .b8 _ZN30_INTERNAL_b68e5e71_4_k_cu_main4cuda3std3__45__cpo4cendE[1];
.global .align 1 .b8 _ZN30_INTERNAL_b68e5e71_4_k_cu_main4cuda3std3__45__cpo6rbeginE[1];
.global .align 1 .b8 _ZN30_INTERNAL_b68e5e71_4_k_cu_main4cuda3std3__45__cpo4rendE[1];
.global .align 1 .b8 _ZN30_INTERNAL_b68e5e71_4_k_cu_main4cuda3std3__45__cpo7crbeginE[1];
.global .align 1 .b8 _ZN30_INTERNAL_b68e5e71_4_k_cu_main4cuda3std3__45__cpo5crendE[1];
.global .align 1 .b8 _ZN30_INTERNAL_b68e5e71_4_k_cu_main4cuda3std3__432_GLOBAL__N__b68e5e71_4_k_cu_main6ignoreE[1];
.global .align 1 .b8 _ZN30_INTERNAL_b68e5e71_4_k_cu_main4cuda3std3__419piecewise_constructE[1];
.global .align 1 .b8 _ZN30_INTERNAL_b68e5e71_4_k_cu_main4cuda3std3__48in_placeE[1];
.global .align 1 .b8 _ZN30_INTERNAL_b68e5e71_4_k_cu_main4cuda3std3__420unreachable_sentinelE[1];
.global .align 1 .b8 _ZN30_INTERNAL_b68e5e71_4_k_cu_main4cuda3std3__47nulloptE[1];
.global .align 1 .b8 _ZN30_INTERNAL_b68e5e71_4_k_cu_main4cuda3std3__48unexpectE[1];
.global .align 1 .b8 _ZN30_INTERNAL_b68e5e71_4_k_cu_main4cuda3std6ranges3__45__cpo4swapE[1];
.global .align 1 .b8 _ZN30_INTERNAL_b68e5e71_4_k_cu_main4cuda3std6ranges3__45__cpo9iter_moveE[1];
.global .align 1 .b8 _ZN30_INTERNAL_b68e5e71_4_k_cu_main4cuda3std6ranges3__45__cpo5beginE[1];
.global .align 1 .b8 _ZN30_INTERNAL_b68e5e71_4_k_cu_main4cuda3std6ranges3__45__cpo3endE[1];
.global .align 1 .b8 _ZN30_INTERNAL_b68e5e71_4_k_cu_main4cuda3std6ranges3__45__cpo6cbeginE[1];
.global .align 1 .b8 _ZN30_INTERNAL_b68e5e71_4_k_cu_main4cuda3std6ranges3__45__cpo4cendE[1];
.global .align 1 .b8 _ZN30_INTERNAL_b68e5e71_4_k_cu_main4cuda3std6ranges3__45__cpo7advanceE[1];
.global .align 1 .b8 _ZN30_INTERNAL_b68e5e71_4_k_cu_main4cuda3std6ranges3__45__cpo9iter_swapE[1];
.global .align 1 .b8 _ZN30_INTERNAL_b68e5e71_4_k_cu_main4cuda3std6ranges3__45__cpo4nextE[1];
.global .align 1 .b8 _ZN30_INTERNAL_b68e5e71_4_k_cu_main4cuda3std6ranges3__45__cpo4prevE[1];
.global .align 1 .b8 _ZN30_INTERNAL_b68e5e71_4_k_cu_main4cuda3std6ranges3__45__cpo4dataE[1];
.global .align 1 .b8 _ZN30_INTERNAL_b68e5e71_4_k_cu_main4cuda3std6ranges3__45__cpo5cdataE[1];
.global .align 1 .b8 _ZN30_INTERNAL_b68e5e71_4_k_cu_main4cuda3std6ranges3__45__cpo4sizeE[1];
.global .align 1 .b8 _ZN30_INTERNAL_b68e5e71_4_k_cu_main4cuda3std6ranges3__45__cpo5ssizeE[1];
.global .align 1 .b8 _ZN30_INTERNAL_b68e5e71_4_k_cu_main4cuda3std6ranges3__45__cpo8distanceE[1];
.global .align 1 .b8 _ZN30_INTERNAL_b68e5e71_4_k_cu_main6thrust24THRUST_300001_SM_1000_NS8cuda_cub3parE[1];
.global .align 1 .b8 _ZN30_INTERNAL_b68e5e71_4_k_cu_main6thrust24THRUST_300001_SM_1000_NS8cuda_cub10par_nosyncE[1];
.global .align 1 .b8 _ZN30_INTERNAL_b68e5e71_4_k_cu_main6thrust24THRUST_300001_SM_1000_NS6system6detail10sequential3seqE[1];
.global .align 1 .b8 _ZN30_INTERNAL_b68e5e71_4_k_cu_main6thrust24THRUST_300001_SM_1000_NS12placeholders2_1E[1];
.global .align 1 .b8 _ZN30_INTERNAL_b68e5e71_4_k_cu_main6thrust24THRUST_300001_SM_1000_NS12placeholders2_2E[1];
.global .align 1 .b8 _ZN30_INTERNAL_b68e5e71_4_k_cu_main6thrust24THRUST_300001_SM_1000_NS12placeholders2_3E[1];
.global .align 1 .b8 _ZN30_INTERNAL_b68e5e71_4_k_cu_main6thrust24THRUST_300001_SM_1000_NS12placeholders2_4E[1];
.global .align 1 .b8 _ZN30_INTERNAL_b68e5e71_4_k_cu_main6thrust24THRUST_300001_SM_1000_NS12placeholders2_5E[1];
.global .align 1 .b8 _ZN30_INTERNAL_b68e5e71_4_k_cu_main6thrust24THRUST_300001_SM_1000_NS12placeholders2_6E[1];
.global .align 1 .b8 _ZN30_INTERNAL_b68e5e71_4_k_cu_main6thrust24THRUST_300001_SM_1000_NS12placeholders2_7E[1];
.global .align 1 .b8 _ZN30_INTERNAL_b68e5e71_4_k_cu_main6thrust24THRUST_300001_SM_1000_NS12placeholders2_8E[1];
.global .align 1 .b8 _ZN30_INTERNAL_b68e5e71_4_k_cu_main6thrust24THRUST_300001_SM_1000_NS12placeholders2_9E[1];
.global .align 1 .b8 _ZN30_INTERNAL_b68e5e71_4_k_cu_main6thrust24THRUST_300001_SM_1000_NS12placeholders3_10E[1];
.global .align 1 .b8 _ZN30_INTERNAL_b68e5e71_4_k_cu_main6thrust24THRUST_300001_SM_1000_NS3seqE[1];

.visible .entry _ZN3cub18CUB_300001_SM_10006detail11EmptyKernelIvEEvv()
{


	ret;

}
	// .globl	_ZN3cub18CUB_300001_SM_10006detail8for_each13static_kernelINS2_12policy_hub_t12policy_500_tEmN6thrust24THRUST_300001_SM_1000_NS8cuda_cub20__uninitialized_fill7functorINS7_10device_ptrIcEEcEEEEvT0_T1_
.visible .entry _ZN3cub18CUB_300001_SM_10006detail8for_each13static_kernelINS2_12policy_hub_t12policy_500_tEmN6thrust24THRUST_300001_SM_1000_NS8cuda_cub20__uninitialized_fill7functorINS7_10device_ptrIcEEcEEEEvT0_T1_(
	.param .u64 _ZN3cub18CUB_300001_SM_10006detail8for_each13static_kernelINS2_12policy_hub_t12policy_500_tEmN6thrust24THRUST_300001_SM_1000_NS8cuda_cub20__uninitialized_fill7functorINS7_10device_ptrIcEEcEEEEvT0_T1__param_0,
	.param .align 8 .b8 _ZN3cub18CUB_300001_SM_10006detail8for_each13static_kernelINS2_12policy_hub_t12policy_500_tEmN6thrust24THRUST_300001_SM_1000_NS8cuda_cub20__uninitialized_fill7functorINS7_10device_ptrIcEEcEEEEvT0_T1__param_1[16]
)
.maxntid 256
{
	.reg .pred 	%p<4>;
	.reg .b16 	%rs<10>;
	.reg .b32 	%r<15>;
	.reg .b64 	%rd<14>;

	ld.param.u32 	%r7, [_ZN3cub18CUB_300001_SM_10006detail8for_each13static_kernelINS2_12policy_hub_t12policy_500_tEmN6thrust24THRUST_300001_SM_1000_NS8cuda_cub20__uninitialized_fill7functorINS7_10device_ptrIcEEcEEEEvT0_T1__param_1+8];
	bfe.u32 	%r11, %r7, 0, 8;
	cvt.u16.u32 	%rs2, %r11;
	ld.param.u64 	%rd4, [_ZN3cub18CUB_300001_SM_10006detail8for_each13static_kernelINS2_12policy_hub_t12policy_500_tEmN6thrust24THRUST_300001_SM_1000_NS8cuda_cub20__uninitialized_fill7functorINS7_10device_ptrIcEEcEEEEvT0_T1__param_1];
	ld.param.u64 	%rd5, [_ZN3cub18CUB_300001_SM_10006detail8for_each13static_kernelINS2_12policy_hub_t12policy_500_tEmN6thrust24THRUST_300001_SM_1000_NS8cuda_cub20__uninitialized_fill7functorINS7_10device_ptrIcEEcEEEEvT0_T1__param_0];
	mov.u32 	%r12, %ctaid.x;
	mul.wide.u32 	%rd1, %r12, 512;
	sub.s64 	%rd2, %rd5, %rd1;
	setp.lt.u64 	%p1, %rd2, 512;
	@%p1 bra 	$L__BB1_2;
	mov.u32 	%r14, %tid.x;
	cvta.to.global.u64 	%rd10, %rd4;
	cvt.u64.u32 	%rd11, %r14;
	add.s64 	%rd12, %rd1, %rd11;
	add.s64 	%rd13, %rd10, %rd12;
	st.global.u8 	[%rd13], %rs2;
	st.global.u8 	[%rd13+256], %rs2;
	bra.uni 	$L__BB1_6;
$L__BB1_2:
	cvta.to.global.u64 	%rd6, %rd4;
	mov.u32 	%r1, %tid.x;
	cvt.u64.u32 	%rd7, %r1;
	setp.le.u64 	%p2, %rd2, %rd7;
	add.s64 	%rd8, %rd1, %rd7;
	add.s64 	%rd3, %rd6, %rd8;
	@%p2 bra 	$L__BB1_4;
	st.global.u8 	[%rd3], %rs2;
$L__BB1_4:
	add.s32 	%r13, %r1, 256;
	cvt.u64.u32 	%rd9, %r13;
	setp.le.u64 	%p3, %rd2, %rd9;
	@%p3 bra 	$L__BB1_6;
	st.global.u8 	[%rd3+256], %rs2;
$L__BB1_6:
	ret;

}
	// .globl	_ZN3cub18CUB_300001_SM_10006detail8for_each13static_kernelINS2_12policy_hub_t12policy_500_tEmN6thrust24THRUST_300001_SM_1000_NS8cuda_cub20__uninitialized_fill7functorINS7_10device_ptrIiEEiEEEEvT0_T1_
.visible .entry _ZN3cub18CUB_300001_SM_10006detail8for_each13static_kernelINS2_12policy_hub_t12policy_500_tEmN6thrust24THRUST_300001_SM_1000_NS8cuda_cub20__uninitialized_fill7functorINS7_10device_ptrIiEEiEEEEvT0_T1_(
	.param .u64 _ZN3cub18CUB_300001_SM_10006detail8for_each13static_kernelINS2_12policy_hub_t12policy_500_tEmN6thrust24THRUST_300001_SM_1000_NS8cuda_cub20__uninitialized_fill7functorINS7_10device_ptrIiEEiEEEEvT0_T1__param_0,
	.param .align 8 .b8 _ZN3cub18CUB_300001_SM_10006detail8for_each13static_kernelINS2_12policy_hub_t12policy_500_tEmN6thrust24THRUST_300001_SM_1000_NS8cuda_cub20__uninitialized_fill7functorINS7_10device_ptrIiEEiEEEEvT0_T1__param_1[16]
)
.maxntid 256
{
	.reg .pred 	%p<4>;
	.reg .b16 	%rs<5>;
	.reg .b32 	%r<12>;
	.reg .b64 	%rd<16>;

	ld.param.u32 	%r3, [_ZN3cub18CUB_300001_SM_10006detail8for_each13static_kernelINS2_12policy_hub_t12policy_500_tEmN6thrust24THRUST_300001_SM_1000_NS8cuda_cub20__uninitialized_fill7functorINS7_10device_ptrIiEEiEEEEvT0_T1__param_1+8];
	ld.param.u64 	%rd4, [_ZN3cub18CUB_300001_SM_10006detail8for_each13static_kernelINS2_12policy_hub_t12policy_500_tEmN6thrust24THRUST_300001_SM_1000_NS8cuda_cub20__uninitialized_fill7functorINS7_10device_ptrIiEEiEEEEvT0_T1__param_1];
	ld.param.u64 	%rd5, [_ZN3cub18CUB_300001_SM_10006detail8for_each13static_kernelINS2_12policy_hub_t12policy_500_tEmN6thrust24THRUST_300001_SM_1000_NS8cuda_cub20__uninitialized_fill7functorINS7_10device_ptrIiEEiEEEEvT0_T1__param_0];
	mov.u32 	%r9, %ctaid.x;
	mul.wide.u32 	%rd1, %r9, 512;
	sub.s64 	%rd2, %rd5, %rd1;
	setp.lt.u64 	%p1, %rd2, 512;
	@%p1 bra 	$L__BB2_2;
	mov.u32 	%r11, %tid.x;
	cvta.to.global.u64 	%rd11, %rd4;
	cvt.u64.u32 	%rd12, %r11;
	add.s64 	%rd13, %rd1, %rd12;
	shl.b64 	%rd14, %rd13, 2;
	add.s64 	%rd15, %rd11, %rd14;
	st.global.u32 	[%rd15], %r3;
	st.global.u32 	[%rd15+1024], %r3;
	bra.uni 	$L__BB2_6;
$L__BB2_2:
	cvta.to.global.u64 	%rd6, %rd4;
	mov.u32 	%r2, %tid.x;
	cvt.u64.u32 	%rd7, %r2;
	setp.le.u64 	%p2, %rd2, %rd7;
	add.s64 	%rd8, %rd1, %rd7;
	shl.b64 	%rd9, %rd8, 2;
	add.s64 	%rd3, %rd6, %rd9;
	@%p2 bra 	$L__BB2_4;
	st.global.u32 	[%rd3], %r3;
$L__BB2_4:
	add.s32 	%r10, %r2, 256;
	cvt.u64.u32 	%rd10, %r10;
	setp.le.u64 	%p3, %rd2, %rd10;
	@%p3 bra 	$L__BB2_6;
	st.global.u32 	[%rd3+1024], %r3;
$L__BB2_6:
	ret;

}
	// .globl	_ZN3cub18CUB_300001_SM_10006detail8for_each13static_kernelINS2_12policy_hub_t12policy_500_tElN6thrust24THRUST_300001_SM_1000_NS8cuda_cub6__fill7functorINS7_6detail15normal_iteratorINS7_10device_ptrIiEEEEiEEEEvT0_T1_
.visible .entry _ZN3cub18CUB_300001_SM_10006detail8for_each13static_kernelINS2_12policy_hub_t12policy_500_tElN6thrust24THRUST_300001_SM_1000_NS8cuda_cub6__fill7functorINS7_6detail15normal_iteratorINS7_10device_ptrIiEEEEiEEEEvT0_T1_(
	.param .u64 _ZN3cub18CUB_300001_SM_10006detail8for_each13static_kernelINS2_12policy_hub_t12policy_500_tElN6thrust24THRUST_300001_SM_1000_NS8cuda_cub6__fill7functorINS7_6detail15normal_iteratorINS7_10device_ptrIiEEEEiEEEEvT0_T1__param_0,
	.param .align 8 .b8 _ZN3cub18CUB_300001_SM_10006detail8for_each13static_kernelINS2_12policy_hub_t12policy_500_tElN6thrust24THRUST_300001_SM_1000_NS8cuda_cub6__fill7functorINS7_6detail15normal_iteratorINS7_10device_ptrIiEEEEiEEEEvT0_T1__param_1[16]
)
.maxntid 256
{
	.reg .pred 	%p<4>;
	.reg .b16 	%rs<5>;
	.reg .b32 	%r<12>;
	.reg .b64 	%rd<17>;

	ld.param.u32 	%r3, [_ZN3cub18CUB_300001_SM_10006detail8for_each13static_kernelINS2_12policy_hub_t12policy_500_tElN6thrust24THRUST_300001_SM_1000_NS8cuda_cub6__fill7functorINS7_6detail15normal_iteratorINS7_10device_ptrIiEEEEiEEEEvT0_T1__param_1+8];
	ld.param.u64 	%rd5, [_ZN3cub18CUB_300001_SM_10006detail8for_each13static_kernelINS2_12policy_hub_t12policy_500_tElN6thrust24THRUST_300001_SM_1000_NS8cuda_cub6__fill7functorINS7_6detail15normal_iteratorINS7_10device_ptrIiEEEEiEEEEvT0_T1__param_1];
	ld.param.u64 	%rd6, [_ZN3cub18CUB_300001_SM_10006detail8for_each13static_kernelINS2_12policy_hub_t12policy_500_tElN6thrust24THRUST_300001_SM_1000_NS8cuda_cub6__fill7functorINS7_6detail15normal_iteratorINS7_10device_ptrIiEEEEiEEEEvT0_T1__param_0];
	mov.u32 	%r9, %ctaid.x;
	mul.wide.u32 	%rd1, %r9, 512;
	sub.s64 	%rd2, %rd6, %rd1;
	setp.lt.s64 	%p1, %rd2, 512;
	@%p1 bra 	$L__BB3_2;
	mov.u32 	%r11, %tid.x;
	cvta.to.global.u64 	%rd12, %rd5;
	cvt.u64.u32 	%rd13, %r11;
	add.s64 	%rd14, %rd1, %rd13;
	shl.b64 	%rd15, %rd14, 2;
	add.s64 	%rd16, %rd12, %rd15;
	st.global.u32 	[%rd16], %r3;
	st.global.u32 	[%rd16+1024], %r3;
	bra.uni 	$L__BB3_6;
$L__BB3_2:
	cvta.to.global.u64 	%rd7, %rd5;
	mov.u32 	%r2, %tid.x;
	cvt.s64.s32 	%rd3, %rd2;
	cvt.u64.u32 	%rd8, %r2;
	setp.le.s64 	%p2, %rd3, %rd8;
	add.s64 	%rd9, %rd1, %rd8;
	shl.b64 	%rd10, %rd9, 2;
	add.s64 	%rd4, %rd7, %rd10;
	@%p2 bra 	$L__BB3_4;
	st.global.u32 	[%rd4], %r3;
$L__BB3_4:
	add.s32 	%r10, %r2, 256;
	cvt.u64.u32 	%rd11, %r10;
	setp.le.s64 	%p3, %rd3, %rd11;
	@%p3 bra 	$L__BB3_6;
	st.global.u32 	[%rd4+1024], %r3;
$L__BB3_6:
	ret;

}
	// .globl	_ZN3cub18CUB_300001_SM_10006detail9transform16transform_kernelINS2_10policy_hubILb1EN4cuda3std3__45tupleIJN6thrust24THRUST_300001_SM_1000_NS12zip_iteratorINS8_IJNSA_6detail15normal_iteratorINSA_10device_ptrIcEEEENSD_INSE_IiEEEESI_EEEEEEEEE10policy1000Ei5matchSI_JSK_EEEvT0_iT1_T2_DpNS2_10kernel_argIT3_EE
.visible .entry _ZN3cub18CUB_300001_SM_10006detail9transform16transform_kernelINS2_10policy_hubILb1EN4cuda3std3__45tupleIJN6thrust24THRUST_300001_SM_1000_NS12zip_iteratorINS8_IJNSA_6detail15normal_iteratorINSA_10device_ptrIcEEEENSD_INSE_IiEEEESI_EEEEEEEEE10policy1000Ei5matchSI_JSK_EEEvT0_iT1_T2_DpNS2_10kernel_argIT3_EE(
	.param .u32 _ZN3cub18CUB_300001_SM_10006detail9transform16transform_kernelINS2_10policy_hubILb1EN4cuda3std3__45tupleIJN6thrust24THRUST_300001_SM_1000_NS12zip_iteratorINS8_IJNSA_6detail15normal_iteratorINSA_10device_ptrIcEEEENSD_INSE_IiEEEESI_EEEEEEEEE10policy1000Ei5matchSI_JSK_EEEvT0_iT1_T2_DpNS2_10kernel_argIT3_EE_param_0,
	.param .u32 _ZN3cub18CUB_300001_SM_10006detail9transform16transform_kernelINS2_10policy_hubILb1EN4cuda3std3__45tupleIJN6thrust24THRUST_300001_SM_1000_NS12zip_iteratorINS8_IJNSA_6detail15normal_iteratorINSA_10device_ptrIcEEEENSD_INSE_IiEEEESI_EEEEEEEEE10policy1000Ei5matchSI_JSK_EEEvT0_iT1_T2_DpNS2_10kernel_argIT3_EE_param_1,
	.param .align 4 .b8 _ZN3cub18CUB_300001_SM_10006detail9transform16transform_kernelINS2_10policy_hubILb1EN4cuda3std3__45tupleIJN6thrust24THRUST_300001_SM_1000_NS12zip_iteratorINS8_IJNSA_6detail15normal_iteratorINSA_10device_ptrIcEEEENSD_INSE_IiEEEESI_EEEEEEEEE10policy1000Ei5matchSI_JSK_EEEvT0_iT1_T2_DpNS2_10kernel_argIT3_EE_param_2[12],
	.param .align 8 .b8 _ZN3cub18CUB_300001_SM_10006detail9transform16transform_kernelINS2_10policy_hubILb1EN4cuda3std3__45tupleIJN6thrust24THRUST_300001_SM_1000_NS12zip_iteratorINS8_IJNSA_6detail15normal_iteratorINSA_10device_ptrIcEEEENSD_INSE_IiEEEESI_EEEEEEEEE10policy1000Ei5matchSI_JSK_EEEvT0_iT1_T2_DpNS2_10kernel_argIT3_EE_param_3[8],
	.param .align 8 .b8 _ZN3cub18CUB_300001_SM_10006detail9transform16transform_kernelINS2_10policy_hubILb1EN4cuda3std3__45tupleIJN6thrust24THRUST_300001_SM_1000_NS12zip_iteratorINS8_IJNSA_6detail15normal_iteratorINSA_10device_ptrIcEEEENSD_INSE_IiEEEESI_EEEEEEEEE10policy1000Ei5matchSI_JSK_EEEvT0_iT1_T2_DpNS2_10kernel_argIT3_EE_param_4[24]
)
.maxntid 128
{
	.reg .pred 	%p<107>;
	.reg .b16 	%rs<22>;
	.reg .b32 	%r<144>;
	.reg .b64 	%rd<79>;

	ld.param.u32 	%r84, [_ZN3cub18CUB_300001_SM_10006detail9transform16transform_kernelINS2_10policy_hubILb1EN4cuda3std3__45tupleIJN6thrust24THRUST_300001_SM_1000_NS12zip_iteratorINS8_IJNSA_6detail15normal_iteratorINSA_10device_ptrIcEEEENSD_INSE_IiEEEESI_EEEEEEEEE10policy1000Ei5matchSI_JSK_EEEvT0_iT1_T2_DpNS2_10kernel_argIT3_EE_param_0];
	ld.param.u64 	%rd26, [_ZN3cub18CUB_300001_SM_10006detail9transform16transform_kernelINS2_10policy_hubILb1EN4cuda3std3__45tupleIJN6thrust24THRUST_300001_SM_1000_NS12zip_iteratorINS8_IJNSA_6detail15normal_iteratorINSA_10device_ptrIcEEEENSD_INSE_IiEEEESI_EEEEEEEEE10policy1000Ei5matchSI_JSK_EEEvT0_iT1_T2_DpNS2_10kernel_argIT3_EE_param_4+16];
	ld.param.u64 	%rd25, [_ZN3cub18CUB_300001_SM_10006detail9transform16transform_kernelINS2_10policy_hubILb1EN4cuda3std3__45tupleIJN6thrust24THRUST_300001_SM_1000_NS12zip_iteratorINS8_IJNSA_6detail15normal_iteratorINSA_10device_ptrIcEEEENSD_INSE_IiEEEESI_EEEEEEEEE10policy1000Ei5matchSI_JSK_EEEvT0_iT1_T2_DpNS2_10kernel_argIT3_EE_param_4+8];
	ld.param.u64 	%rd24, [_ZN3cub18CUB_300001_SM_10006detail9transform16transform_kernelINS2_10policy_hubILb1EN4cuda3std3__45tupleIJN6thrust24THRUST_300001_SM_1000_NS12zip_iteratorINS8_IJNSA_6detail15normal_iteratorINSA_10device_ptrIcEEEENSD_INSE_IiEEEESI_EEEEEEEEE10policy1000Ei5matchSI_JSK_EEEvT0_iT1_T2_DpNS2_10kernel_argIT3_EE_param_4];
	ld.param.u64 	%rd27, [_ZN3cub18CUB_300001_SM_10006detail9transform16transform_kernelINS2_10policy_hubILb1EN4cuda3std3__45tupleIJN6thrust24THRUST_300001_SM_1000_NS12zip_iteratorINS8_IJNSA_6detail15normal_iteratorINSA_10device_ptrIcEEEENSD_INSE_IiEEEESI_EEEEEEEEE10policy1000Ei5matchSI_JSK_EEEvT0_iT1_T2_DpNS2_10kernel_argIT3_EE_param_3];
	ld.param.u32 	%r83, [_ZN3cub18CUB_300001_SM_10006detail9transform16transform_kernelINS2_10policy_hubILb1EN4cuda3std3__45tupleIJN6thrust24THRUST_300001_SM_1000_NS12zip_iteratorINS8_IJNSA_6detail15normal_iteratorINSA_10device_ptrIcEEEENSD_INSE_IiEEEESI_EEEEEEEEE10policy1000Ei5matchSI_JSK_EEEvT0_iT1_T2_DpNS2_10kernel_argIT3_EE_param_1];
	ld.param.u8 	%rs1, [_ZN3cub18CUB_300001_SM_10006detail9transform16transform_kernelINS2_10policy_hubILb1EN4cuda3std3__45tupleIJN6thrust24THRUST_300001_SM_1000_NS12zip_iteratorINS8_IJNSA_6detail15normal_iteratorINSA_10device_ptrIcEEEENSD_INSE_IiEEEESI_EEEEEEEEE10policy1000Ei5matchSI_JSK_EEEvT0_iT1_T2_DpNS2_10kernel_argIT3_EE_param_2];
	cvta.to.global.u64 	%rd1, %rd27;
	cvta.to.global.u64 	%rd28, %rd24;
	cvta.to.global.u64 	%rd2, %rd25;
	cvta.to.global.u64 	%rd3, %rd26;
	shl.b32 	%r85, %r83, 7;
	mov.u32 	%r86, %ctaid.x;
	mul.lo.s32 	%r87, %r85, %r86;
	sub.s32 	%r88, %r84, %r87;
	min.s32 	%r1, %r85, %r88;
	cvt.s64.s32 	%rd4, %r87;
	add.s64 	%rd5, %rd28, %rd4;
	setp.gt.s32 	%p1, %r85, %r88;
	@%p1 bra 	$L__BB4_23;
	setp.lt.s32 	%p2, %r83, 1;
	@%p2 bra 	$L__BB4_55;
	mov.u32 	%r2, %tid.x;
	and.b32  	%r3, %r83, 3;
	setp.lt.u32 	%p3, %r83, 4;
	mov.b32 	%r140, 0;
	@%p3 bra 	$L__BB4_17;
	and.b32  	%r140, %r83, 2147483644;
	neg.s32 	%r126, %r140;
	shl.b64 	%rd33, %rd4, 2;
	add.s64 	%rd34, %rd33, 1024;
	add.s64 	%rd35, %rd2, %rd34;
	add.s64 	%rd36, %rd3, %rd34;
	mov.u32 	%r125, %r2;
$L__BB4_4:
	cvt.s64.s32 	%rd29, %r125;
	cvta.to.global.u64 	%rd30, %rd24;
	add.s64 	%rd31, %rd4, %rd30;
	add.s64 	%rd32, %rd31, %rd29;
	add.s64 	%rd9, %rd32, 256;
	mul.wide.s32 	%rd10, %r125, 4;
	add.s64 	%rd11, %rd35, %rd10;
	add.s64 	%rd12, %rd36, %rd10;
	ld.global.u8 	%rs2, [%rd32];
	ld.global.u32 	%r90, [%rd11+-1024];
	ld.global.u32 	%r11, [%rd12+-1024];
	setp.eq.s16 	%p4, %rs1, %rs2;
	selp.b32 	%r91, 2, -1, %p4;
	add.s32 	%r12, %r91, %r90;
	add.s32 	%r13, %r11, -1;
	setp.ge.s32 	%p5, %r12, %r11;
	setp.gt.s32 	%p6, %r12, 0;
	and.pred  	%p7, %p5, %p6;
	mov.u32 	%r127, %r12;
	@%p7 bra 	$L__BB4_7;
	setp.gt.s32 	%p8, %r13, %r12;
	setp.gt.s32 	%p9, %r11, 1;
	and.pred  	%p10, %p9, %p8;
	mov.u32 	%r127, %r13;
	@%p10 bra 	$L__BB4_7;
	setp.eq.s32 	%p12, %r13, %r12;
	selp.b32 	%r92, %r12, 0, %p12;
	selp.b32 	%r127, %r92, 0, %p9;
$L__BB4_7:
	shl.b64 	%rd37, %rd4, 2;
	add.s64 	%rd38, %rd37, %rd1;
	add.s64 	%rd39, %rd38, %rd10;
	add.s64 	%rd13, %rd39, 1024;
	st.global.u32 	[%rd39], %r127;
	ld.global.u8 	%rs4, [%rd9+-128];
	ld.global.u32 	%r93, [%rd11+-512];
	ld.global.u32 	%r16, [%rd12+-512];
	setp.eq.s16 	%p13, %rs1, %rs4;
	selp.b32 	%r94, 2, -1, %p13;
	add.s32 	%r17, %r94, %r93;
	add.s32 	%r18, %r16, -1;
	setp.ge.s32 	%p14, %r17, %r16;
	setp.gt.s32 	%p15, %r17, 0;
	and.pred  	%p16, %p14, %p15;
	mov.u32 	%r128, %r17;
	@%p16 bra 	$L__BB4_10;
	setp.gt.s32 	%p17, %r18, %r17;
	setp.gt.s32 	%p18, %r16, 1;
	and.pred  	%p19, %p18, %p17;
	mov.u32 	%r128, %r18;
	@%p19 bra 	$L__BB4_10;
	setp.eq.s32 	%p21, %r18, %r17;
	selp.b32 	%r95, %r17, 0, %p21;
	selp.b32 	%r128, %r95, 0, %p18;
$L__BB4_10:
	st.global.u32 	[%rd13+-512], %r128;
	ld.global.u8 	%rs6, [%rd9];
	ld.global.u32 	%r96, [%rd11];
	ld.global.u32 	%r21, [%rd12];
	setp.eq.s16 	%p22, %rs1, %rs6;
	selp.b32 	%r97, 2, -1, %p22;
	add.s32 	%r22, %r97, %r96;
	add.s32 	%r23, %r21, -1;
	setp.ge.s32 	%p23, %r22, %r21;
	setp.gt.s32 	%p24, %r22, 0;
	and.pred  	%p25, %p23, %p24;
	mov.u32 	%r129, %r22;
	@%p25 bra 	$L__BB4_13;
	setp.gt.s32 	%p26, %r23, %r22;
	setp.gt.s32 	%p27, %r21, 1;
	and.pred  	%p28, %p27, %p26;
	mov.u32 	%r129, %r23;
	@%p28 bra 	$L__BB4_13;
	setp.eq.s32 	%p30, %r23, %r22;
	selp.b32 	%r98, %r22, 0, %p30;
	selp.b32 	%r129, %r98, 0, %p27;
$L__BB4_13:
	st.global.u32 	[%rd13], %r129;
	ld.global.u8 	%rs8, [%rd9+128];
	ld.global.u32 	%r99, [%rd11+512];
	ld.global.u32 	%r26, [%rd12+512];
	setp.eq.s16 	%p31, %rs1, %rs8;
	selp.b32 	%r100, 2, -1, %p31;
	add.s32 	%r27, %r100, %r99;
	add.s32 	%r28, %r26, -1;
	setp.ge.s32 	%p32, %r27, %r26;
	setp.gt.s32 	%p33, %r27, 0;
	and.pred  	%p34, %p32, %p33;
	mov.u32 	%r130, %r27;
	@%p34 bra 	$L__BB4_16;
	setp.gt.s32 	%p35, %r28, %r27;
	setp.gt.s32 	%p36, %r26, 1;
	and.pred  	%p37, %p36, %p35;
	mov.u32 	%r130, %r28;
	@%p37 bra 	$L__BB4_16;
	setp.eq.s32 	%p39, %r28, %r27;
	selp.b32 	%r101, %r27, 0, %p39;
	selp.b32 	%r130, %r101, 0, %p36;
$L__BB4_16:
	st.global.u32 	[%rd13+512], %r130;
	add.s32 	%r126, %r126, 4;
	add.s32 	%r125, %r125, 512;
	setp.eq.s32 	%p40, %r126, 0;
	@%p40 bra 	$L__BB4_17;
	bra.uni 	$L__BB4_4;
$L__BB4_17:
	setp.eq.s32 	%p41, %r3, 0;
	@%p41 bra 	$L__BB4_55;
	shl.b64 	%rd40, %rd4, 2;
	add.s64 	%rd20, %rd1, %rd40;
	shl.b32 	%r102, %r140, 7;
	add.s32 	%r142, %r2, %r102;
	add.s64 	%rd21, %rd3, %rd40;
	add.s64 	%rd22, %rd2, %rd40;
	neg.s32 	%r141, %r3;
$L__BB4_19:
	.pragma "nounroll";
	cvt.s64.s32 	%rd41, %r142;
	mul.wide.s32 	%rd23, %r142, 4;
	add.s64 	%rd42, %rd21, %rd23;
	add.s64 	%rd43, %rd22, %rd23;
	add.s64 	%rd44, %rd5, %rd41;
	ld.global.u8 	%rs10, [%rd44];
	ld.global.u32 	%r103, [%rd43];
	ld.global.u32 	%r76, [%rd42];
	setp.eq.s16 	%p42, %rs1, %rs10;
	selp.b32 	%r104, 2, -1, %p42;
	add.s32 	%r77, %r104, %r103;
	add.s32 	%r78, %r76, -1;
	setp.ge.s32 	%p43, %r77, %r76;
	setp.gt.s32 	%p44, %r77, 0;
	and.pred  	%p45, %p43, %p44;
	mov.u32 	%r143, %r77;
	@%p45 bra 	$L__BB4_22;
	setp.gt.s32 	%p46, %r78, %r77;
	setp.gt.s32 	%p47, %r76, 1;
	and.pred  	%p48, %p47, %p46;
	mov.u32 	%r143, %r78;
	@%p48 bra 	$L__BB4_22;
	setp.gt.s32 	%p49, %r76, 1;
	setp.eq.s32 	%p50, %r78, %r77;
	selp.b32 	%r105, %r77, 0, %p50;
	selp.b32 	%r143, %r105, 0, %p49;
$L__BB4_22:
	add.s64 	%rd45, %rd20, %rd23;
	st.global.u32 	[%rd45], %r143;
	add.s32 	%r142, %r142, 128;
	add.s32 	%r141, %r141, 1;
	setp.ne.s32 	%p51, %r141, 0;
	@%p51 bra 	$L__BB4_19;
	bra.uni 	$L__BB4_55;
$L__BB4_23:
	setp.lt.s32 	%p52, %r83, 1;
	@%p52 bra 	$L__BB4_55;
	mov.u32 	%r6, %tid.x;
	and.b32  	%r7, %r83, 3;
	setp.lt.u32 	%p53, %r83, 4;
	mov.b32 	%r136, 0;
	@%p53 bra 	$L__BB4_47;
	shl.b64 	%rd46, %rd4, 2;
	add.s64 	%rd6, %rd2, %rd46;
	add.s64 	%rd7, %rd3, %rd46;
	add.s64 	%rd8, %rd1, %rd46;
	and.b32  	%r136, %r83, 2147483644;
	mov.b32 	%r131, 0;
$L__BB4_26:
	shl.b32 	%r108, %r131, 7;
	add.s32 	%r34, %r108, %r6;
	setp.ge.s32 	%p54, %r34, %r1;
	@%p54 bra 	$L__BB4_31;
	cvt.s64.s32 	%rd47, %r34;
	add.s64 	%rd48, %rd5, %rd47;
	mul.wide.s32 	%rd49, %r34, 4;
	add.s64 	%rd50, %rd6, %rd49;
	add.s64 	%rd51, %rd7, %rd49;
	ld.global.u8 	%rs12, [%rd48];
	ld.global.u32 	%r109, [%rd50];
	ld.global.u32 	%r35, [%rd51];
	setp.eq.s16 	%p55, %rs1, %rs12;
	selp.b32 	%r110, 2, -1, %p55;
	add.s32 	%r36, %r110, %r109;
	add.s32 	%r37, %r35, -1;
	setp.ge.s32 	%p56, %r36, %r35;
	setp.gt.s32 	%p57, %r36, 0;
	and.pred  	%p58, %p56, %p57;
	mov.u32 	%r132, %r36;
	@%p58 bra 	$L__BB4_30;
	setp.gt.s32 	%p59, %r37, %r36;
	setp.gt.s32 	%p60, %r35, 1;
	and.pred  	%p61, %p60, %p59;
	mov.u32 	%r132, %r37;
	@%p61 bra 	$L__BB4_30;
	setp.eq.s32 	%p63, %r37, %r36;
	selp.b32 	%r111, %r36, 0, %p63;
	selp.b32 	%r132, %r111, 0, %p60;
$L__BB4_30:
	add.s64 	%rd53, %rd8, %rd49;
	st.global.u32 	[%rd53], %r132;
$L__BB4_31:
	add.s32 	%r40, %r34, 128;
	setp.ge.s32 	%p64, %r40, %r1;
	@%p64 bra 	$L__BB4_36;
	cvt.s64.s32 	%rd54, %r40;
	add.s64 	%rd55, %rd5, %rd54;
	mul.wide.s32 	%rd56, %r40, 4;
	add.s64 	%rd57, %rd6, %rd56;
	add.s64 	%rd58, %rd7, %rd56;
	ld.global.u8 	%rs14, [%rd55];
	ld.global.u32 	%r112, [%rd57];
	ld.global.u32 	%r41, [%rd58];
	setp.eq.s16 	%p65, %rs1, %rs14;
	selp.b32 	%r113, 2, -1, %p65;
	add.s32 	%r42, %r113, %r112;
	add.s32 	%r43, %r41, -1;
	setp.ge.s32 	%p66, %r42, %r41;
	setp.gt.s32 	%p67, %r42, 0;
	and.pred  	%p68, %p66, %p67;
	mov.u32 	%r133, %r42;
	@%p68 bra 	$L__BB4_35;
	setp.gt.s32 	%p69, %r43, %r42;
	setp.gt.s32 	%p70, %r41, 1;
	and.pred  	%p71, %p70, %p69;
	mov.u32 	%r133, %r43;
	@%p71 bra 	$L__BB4_35;
	setp.eq.s32 	%p73, %r43, %r42;
	selp.b32 	%r114, %r42, 0, %p73;
	selp.b32 	%r133, %r114, 0, %p70;
$L__BB4_35:
	add.s64 	%rd60, %rd8, %rd56;
	st.global.u32 	[%rd60], %r133;
$L__BB4_36:
	add.s32 	%r46, %r34, 256;
	setp.ge.s32 	%p74, %r46, %r1;
	@%p74 bra 	$L__BB4_41;
	cvt.s64.s32 	%rd61, %r46;
	add.s64 	%rd62, %rd5, %rd61;
	mul.wide.s32 	%rd63, %r46, 4;
	add.s64 	%rd64, %rd6, %rd63;
	add.s64 	%rd65, %rd7, %rd63;
	ld.global.u8 	%rs16, [%rd62];
	ld.global.u32 	%r115, [%rd64];
	ld.global.u32 	%r47, [%rd65];
	setp.eq.s16 	%p75, %rs1, %rs16;
	selp.b32 	%r116, 2, -1, %p75;
	add.s32 	%r48, %r116, %r115;
	add.s32 	%r49, %r47, -1;
	setp.ge.s32 	%p76, %r48, %r47;
	setp.gt.s32 	%p77, %r48, 0;
	and.pred  	%p78, %p76, %p77;
	mov.u32 	%r134, %r48;
	@%p78 bra 	$L__BB4_40;
	setp.gt.s32 	%p79, %r49, %r48;
	setp.gt.s32 	%p80, %r47, 1;
	and.pred  	%p81, %p80, %p79;
	mov.u32 	%r134, %r49;
	@%p81 bra 	$L__BB4_40;
	setp.eq.s32 	%p83, %r49, %r48;
	selp.b32 	%r117, %r48, 0, %p83;
	selp.b32 	%r134, %r117, 0, %p80;
$L__BB4_40:
	add.s64 	%rd67, %rd8, %rd63;
	st.global.u32 	[%rd67], %r134;
$L__BB4_41:
	add.s32 	%r52, %r34, 384;
	setp.ge.s32 	%p84, %r52, %r1;
	@%p84 bra 	$L__BB4_46;
	cvt.s64.s32 	%rd68, %r52;
	add.s64 	%rd69, %rd5, %rd68;
	mul.wide.s32 	%rd70, %r52, 4;
	add.s64 	%rd71, %rd6, %rd70;
	add.s64 	%rd72, %rd7, %rd70;
	ld.global.u8 	%rs18, [%rd69];
	ld.global.u32 	%r118, [%rd71];
	ld.global.u32 	%r53, [%rd72];
	setp.eq.s16 	%p85, %rs1, %rs18;
	selp.b32 	%r119, 2, -1, %p85;
	add.s32 	%r54, %r119, %r118;
	add.s32 	%r55, %r53, -1;
	setp.ge.s32 	%p86, %r54, %r53;
	setp.gt.s32 	%p87, %r54, 0;
	and.pred  	%p88, %p86, %p87;
	mov.u32 	%r135, %r54;
	@%p88 bra 	$L__BB4_45;
	setp.gt.s32 	%p89, %r55, %r54;
	setp.gt.s32 	%p90, %r53, 1;
	and.pred  	%p91, %p90, %p89;
	mov.u32 	%r135, %r55;
	@%p91 bra 	$L__BB4_45;
	setp.eq.s32 	%p93, %r55, %r54;
	selp.b32 	%r120, %r54, 0, %p93;
	selp.b32 	%r135, %r120, 0, %p90;
$L__BB4_45:
	add.s64 	%rd74, %rd8, %rd70;
	st.global.u32 	[%rd74], %r135;
$L__BB4_46:
	add.s32 	%r131, %r131, 4;
	setp.ne.s32 	%p94, %r131, %r136;
	@%p94 bra 	$L__BB4_26;
$L__BB4_47:
	setp.eq.s32 	%p95, %r7, 0;
	@%p95 bra 	$L__BB4_55;
	shl.b64 	%rd75, %rd4, 2;
	add.s64 	%rd14, %rd1, %rd75;
	shl.b32 	%r121, %r136, 7;
	add.s32 	%r138, %r6, %r121;
	add.s64 	%rd15, %rd3, %rd75;
	add.s64 	%rd16, %rd2, %rd75;
	neg.s32 	%r137, %r7;
$L__BB4_49:
	.pragma "nounroll";
	cvt.s64.s32 	%rd17, %r138;
	mul.wide.s32 	%rd18, %r138, 4;
	add.s64 	%rd19, %rd14, %rd18;
	setp.ge.s32 	%p96, %r138, %r1;
	@%p96 bra 	$L__BB4_54;
	add.s64 	%rd76, %rd5, %rd17;
	ld.global.u8 	%rs20, [%rd76];
	add.s64 	%rd77, %rd16, %rd18;
	ld.global.u32 	%r122, [%rd77];
	add.s64 	%rd78, %rd15, %rd18;
	ld.global.u32 	%r64, [%rd78];
	setp.eq.s16 	%p97, %rs1, %rs20;
	selp.b32 	%r123, 2, -1, %p97;
	add.s32 	%r65, %r123, %r122;
	add.s32 	%r66, %r64, -1;
	setp.ge.s32 	%p98, %r65, %r64;
	setp.gt.s32 	%p99, %r65, 0;
	and.pred  	%p100, %p98, %p99;
	mov.u32 	%r139, %r65;
	@%p100 bra 	$L__BB4_53;
	setp.gt.s32 	%p101, %r66, %r65;
	setp.gt.s32 	%p102, %r64, 1;
	and.pred  	%p103, %p102, %p101;
	mov.u32 	%r139, %r66;
	@%p103 bra 	$L__BB4_53;
	setp.gt.s32 	%p104, %r64, 1;
	setp.eq.s32 	%p105, %r66, %r65;
	selp.b32 	%r124, %r65, 0, %p105;
	selp.b32 	%r139, %r124, 0, %p104;
$L__BB4_53:
	st.global.u32 	[%rd19], %r139;
$L__BB4_54:
	add.s32 	%r138, %r138, 128;
	add.s32 	%r137, %r137, 1;
	setp.eq.s32 	%p106, %r137, 0;
	@%p106 bra 	$L__BB4_55;
	bra.uni 	$L__BB4_49;
$L__BB4_55:
	ret;

}
	// .globl	_ZN3cub18CUB_300001_SM_10006detail9transform16transform_kernelINS2_10policy_hubILb1EN4cuda3std3__45tupleIJN6thrust24THRUST_300001_SM_1000_NS12zip_iteratorINS8_IJNSA_6detail15normal_iteratorINSA_10device_ptrIcEEEENSD_INSE_IiEEEESI_EEEEEEEEE10policy1000El5matchSI_JSK_EEEvT0_iT1_T2_DpNS2_10kernel_argIT3_EE
.visible .entry _ZN3cub18CUB_300001_SM_10006detail9transform16transform_kernelINS2_10policy_hubILb1EN4cuda3std3__45tupleIJN6thrust24THRUST_300001_SM_1000_NS12zip_iteratorINS8_IJNSA_6detail15normal_iteratorINSA_10device_ptrIcEEEENSD_INSE_IiEEEESI_EEEEEEEEE10policy1000El5matchSI_JSK_EEEvT0_iT1_T2_DpNS2_10kernel_argIT3_EE(
	.param .u64 _ZN3cub18CUB_300001_SM_10006detail9transform16transform_kernelINS2_10policy_hubILb1EN4cuda3std3__45tupleIJN6thrust24THRUST_300001_SM_1000_NS12zip_iteratorINS8_IJNSA_6detail15normal_iteratorINSA_10device_ptrIcEEEENSD_INSE_IiEEEESI_EEEEEEEEE10policy1000El5matchSI_JSK_EEEvT0_iT1_T2_DpNS2_10kernel_argIT3_EE_param_0,
	.param .u32 _ZN3cub18CUB_300001_SM_10006detail9transform16transform_kernelINS2_10policy_hubILb1EN4cuda3std3__45tupleIJN6thrust24THRUST_300001_SM_1000_NS12zip_iteratorINS8_IJNSA_6detail15normal_iteratorINSA_10device_ptrIcEEEENSD_INSE_IiEEEESI_EEEEEEEEE10policy1000El5matchSI_JSK_EEEvT0_iT1_T2_DpNS2_10kernel_argIT3_EE_param_1,
	.param .align 4 .b8 _ZN3cub18CUB_300001_SM_10006detail9transform16transform_kernelINS2_10policy_hubILb1EN4cuda3std3__45tupleIJN6thrust24THRUST_300001_SM_1000_NS12zip_iteratorINS8_IJNSA_6detail15normal_iteratorINSA_10device_ptrIcEEEENSD_INSE_IiEEEESI_EEEEEEEEE10policy1000El5matchSI_JSK_EEEvT0_iT1_T2_DpNS2_10kernel_argIT3_EE_param_2[12],
	.param .align 8 .b8 _ZN3cub18CUB_300001_SM_10006detail9transform16transform_kernelINS2_10policy_hubILb1EN4cuda3std3__45tupleIJN6thrust24THRUST_300001_SM_1000_NS12zip_iteratorINS8_IJNSA_6detail15normal_iteratorINSA_10device_ptrIcEEEENSD_INSE_IiEEEESI_EEEEEEEEE10policy1000El5matchSI_JSK_EEEvT0_iT1_T2_DpNS2_10kernel_argIT3_EE_param_3[8],
	.param .align 8 .b8 _ZN3cub18CUB_300001_SM_10006detail9transform16transform_kernelINS2_10policy_hubILb1EN4cuda3std3__45tupleIJN6thrust24THRUST_300001_SM_1000_NS12zip_iteratorINS8_IJNSA_6detail15normal_iteratorINSA_10device_ptrIcEEEENSD_INSE_IiEEEESI_EEEEEEEEE10policy1000El5matchSI_JSK_EEEvT0_iT1_T2_DpNS2_10kernel_argIT3_EE_param_4[24]
)
.maxntid 128
{
	.reg .pred 	%p<107>;
	.reg .b16 	%rs<22>;
	.reg .b32 	%r<141>;
	.reg .b64 	%rd<84>;

	ld.param.u64 	%rd27, [_ZN3cub18CUB_300001_SM_10006detail9transform16transform_kernelINS2_10policy_hubILb1EN4cuda3std3__45tupleIJN6thrust24THRUST_300001_SM_1000_NS12zip_iteratorINS8_IJNSA_6detail15normal_iteratorINSA_10device_ptrIcEEEENSD_INSE_IiEEEESI_EEEEEEEEE10policy1000El5matchSI_JSK_EEEvT0_iT1_T2_DpNS2_10kernel_argIT3_EE_param_0];
	ld.param.u64 	%rd26, [_ZN3cub18CUB_300001_SM_10006detail9transform16transform_kernelINS2_10policy_hubILb1EN4cuda3std3__45tupleIJN6thrust24THRUST_300001_SM_1000_NS12zip_iteratorINS8_IJNSA_6detail15normal_iteratorINSA_10device_ptrIcEEEENSD_INSE_IiEEEESI_EEEEEEEEE10policy1000El5matchSI_JSK_EEEvT0_iT1_T2_DpNS2_10kernel_argIT3_EE_param_4+16];
	ld.param.u64 	%rd25, [_ZN3cub18CUB_300001_SM_10006detail9transform16transform_kernelINS2_10policy_hubILb1EN4cuda3std3__45tupleIJN6thrust24THRUST_300001_SM_1000_NS12zip_iteratorINS8_IJNSA_6detail15normal_iteratorINSA_10device_ptrIcEEEENSD_INSE_IiEEEESI_EEEEEEEEE10policy1000El5matchSI_JSK_EEEvT0_iT1_T2_DpNS2_10kernel_argIT3_EE_param_4+8];
	ld.param.u64 	%rd24, [_ZN3cub18CUB_300001_SM_10006detail9transform16transform_kernelINS2_10policy_hubILb1EN4cuda3std3__45tupleIJN6thrust24THRUST_300001_SM_1000_NS12zip_iteratorINS8_IJNSA_6detail15normal_iteratorINSA_10device_ptrIcEEEENSD_INSE_IiEEEESI_EEEEEEEEE10policy1000El5matchSI_JSK_EEEvT0_iT1_T2_DpNS2_10kernel_argIT3_EE_param_4];
	ld.param.u64 	%rd28, [_ZN3cub18CUB_300001_SM_10006detail9transform16transform_kernelINS2_10policy_hubILb1EN4cuda3std3__45tupleIJN6thrust24THRUST_300001_SM_1000_NS12zip_iteratorINS8_IJNSA_6detail15normal_iteratorINSA_10device_ptrIcEEEENSD_INSE_IiEEEESI_EEEEEEEEE10policy1000El5matchSI_JSK_EEEvT0_iT1_T2_DpNS2_10kernel_argIT3_EE_param_3];
	ld.param.u32 	%r83, [_ZN3cub18CUB_300001_SM_10006detail9transform16transform_kernelINS2_10policy_hubILb1EN4cuda3std3__45tupleIJN6thrust24THRUST_300001_SM_1000_NS12zip_iteratorINS8_IJNSA_6detail15normal_iteratorINSA_10device_ptrIcEEEENSD_INSE_IiEEEESI_EEEEEEEEE10policy1000El5matchSI_JSK_EEEvT0_iT1_T2_DpNS2_10kernel_argIT3_EE_param_1];
	ld.param.u8 	%rs1, [_ZN3cub18CUB_300001_SM_10006detail9transform16transform_kernelINS2_10policy_hubILb1EN4cuda3std3__45tupleIJN6thrust24THRUST_300001_SM_1000_NS12zip_iteratorINS8_IJNSA_6detail15normal_iteratorINSA_10device_ptrIcEEEENSD_INSE_IiEEEESI_EEEEEEEEE10policy1000El5matchSI_JSK_EEEvT0_iT1_T2_DpNS2_10kernel_argIT3_EE_param_2];
	cvta.to.global.u64 	%rd1, %rd28;
	cvta.to.global.u64 	%rd29, %rd24;
	cvta.to.global.u64 	%rd2, %rd25;
	cvta.to.global.u64 	%rd3, %rd26;
	shl.b32 	%r84, %r83, 7;
	mov.u32 	%r85, %ctaid.x;
	cvt.u64.u32 	%rd30, %r85;
	cvt.s64.s32 	%rd31, %r84;
	mul.lo.s64 	%rd4, %rd31, %rd30;
	sub.s64 	%rd32, %rd27, %rd4;
	min.s64 	%rd33, %rd32, %rd31;
	cvt.u32.u64 	%r1, %rd33;
	add.s64 	%rd5, %rd29, %rd4;
	setp.eq.s32 	%p1, %r84, %r1;
	@%p1 bra 	$L__BB5_33;
	setp.lt.s32 	%p2, %r83, 1;
	@%p2 bra 	$L__BB5_55;
	mov.u32 	%r2, %tid.x;
	and.b32  	%r3, %r83, 3;
	setp.lt.u32 	%p3, %r83, 4;
	mov.b32 	%r137, 0;
	@%p3 bra 	$L__BB5_25;
	shl.b64 	%rd34, %rd4, 2;
	add.s64 	%rd6, %rd2, %rd34;
	add.s64 	%rd7, %rd3, %rd34;
	add.s64 	%rd8, %rd1, %rd34;
	and.b32  	%r137, %r83, 2147483644;
	mov.b32 	%r128, 0;
$L__BB5_4:
	shl.b32 	%r88, %r128, 7;
	add.s32 	%r34, %r88, %r2;
	setp.ge.s32 	%p4, %r34, %r1;
	@%p4 bra 	$L__BB5_9;
	cvt.s64.s32 	%rd35, %r34;
	add.s64 	%rd36, %rd5, %rd35;
	mul.wide.s32 	%rd37, %r34, 4;
	add.s64 	%rd38, %rd6, %rd37;
	add.s64 	%rd39, %rd7, %rd37;
	ld.global.u8 	%rs2, [%rd36];
	ld.global.u32 	%r89, [%rd38];
	ld.global.u32 	%r35, [%rd39];
	setp.eq.s16 	%p5, %rs1, %rs2;
	selp.b32 	%r90, 2, -1, %p5;
	add.s32 	%r36, %r90, %r89;
	add.s32 	%r37, %r35, -1;
	setp.ge.s32 	%p6, %r36, %r35;
	setp.gt.s32 	%p7, %r36, 0;
	and.pred  	%p8, %p6, %p7;
	mov.u32 	%r129, %r36;
	@%p8 bra 	$L__BB5_8;
	setp.gt.s32 	%p9, %r37, %r36;
	setp.gt.s32 	%p10, %r35, 1;
	and.pred  	%p11, %p10, %p9;
	mov.u32 	%r129, %r37;
	@%p11 bra 	$L__BB5_8;
	setp.eq.s32 	%p13, %r37, %r36;
	selp.b32 	%r91, %r36, 0, %p13;
	selp.b32 	%r129, %r91, 0, %p10;
$L__BB5_8:
	add.s64 	%rd41, %rd8, %rd37;
	st.global.u32 	[%rd41], %r129;
$L__BB5_9:
	add.s32 	%r40, %r34, 128;
	setp.ge.s32 	%p14, %r40, %r1;
	@%p14 bra 	$L__BB5_14;
	cvt.s64.s32 	%rd42, %r40;
	add.s64 	%rd43, %rd5, %rd42;
	mul.wide.s32 	%rd44, %r40, 4;
	add.s64 	%rd45, %rd6, %rd44;
	add.s64 	%rd46, %rd7, %rd44;
	ld.global.u8 	%rs4, [%rd43];
	ld.global.u32 	%r92, [%rd45];
	ld.global.u32 	%r41, [%rd46];
	setp.eq.s16 	%p15, %rs1, %rs4;
	selp.b32 	%r93, 2, -1, %p15;
	add.s32 	%r42, %r93, %r92;
	add.s32 	%r43, %r41, -1;
	setp.ge.s32 	%p16, %r42, %r41;
	setp.gt.s32 	%p17, %r42, 0;
	and.pred  	%p18, %p16, %p17;
	mov.u32 	%r130, %r42;
	@%p18 bra 	$L__BB5_13;
	setp.gt.s32 	%p19, %r43, %r42;
	setp.gt.s32 	%p20, %r41, 1;
	and.pred  	%p21, %p20, %p19;
	mov.u32 	%r130, %r43;
	@%p21 bra 	$L__BB5_13;
	setp.eq.s32 	%p23, %r43, %r42;
	selp.b32 	%r94, %r42, 0, %p23;
	selp.b32 	%r130, %r94, 0, %p20;
$L__BB5_13:
	add.s64 	%rd48, %rd8, %rd44;
	st.global.u32 	[%rd48], %r130;
$L__BB5_14:
	add.s32 	%r46, %r34, 256;
	setp.ge.s32 	%p24, %r46, %r1;
	@%p24 bra 	$L__BB5_19;
	cvt.s64.s32 	%rd49, %r46;
	add.s64 	%rd50, %rd5, %rd49;
	mul.wide.s32 	%rd51, %r46, 4;
	add.s64 	%rd52, %rd6, %rd51;
	add.s64 	%rd53, %rd7, %rd51;
	ld.global.u8 	%rs6, [%rd50];
	ld.global.u32 	%r95, [%rd52];
	ld.global.u32 	%r47, [%rd53];
	setp.eq.s16 	%p25, %rs1, %rs6;
	selp.b32 	%r96, 2, -1, %p25;
	add.s32 	%r48, %r96, %r95;
	add.s32 	%r49, %r47, -1;
	setp.ge.s32 	%p26, %r48, %r47;
	setp.gt.s32 	%p27, %r48, 0;
	and.pred  	%p28, %p26, %p27;
	mov.u32 	%r131, %r48;
	@%p28 bra 	$L__BB5_18;
	setp.gt.s32 	%p29, %r49, %r48;
	setp.gt.s32 	%p30, %r47, 1;
	and.pred  	%p31, %p30, %p29;
	mov.u32 	%r131, %r49;
	@%p31 bra 	$L__BB5_18;
	setp.eq.s32 	%p33, %r49, %r48;
	selp.b32 	%r97, %r48, 0, %p33;
	selp.b32 	%r131, %r97, 0, %p30;
$L__BB5_18:
	add.s64 	%rd55, %rd8, %rd51;
	st.global.u32 	[%rd55], %r131;
$L__BB5_19:
	add.s32 	%r52, %r34, 384;
	setp.ge.s32 	%p34, %r52, %r1;
	@%p34 bra 	$L__BB5_24;
	cvt.s64.s32 	%rd56, %r52;
	add.s64 	%rd57, %rd5, %rd56;
	mul.wide.s32 	%rd58, %r52, 4;
	add.s64 	%rd59, %rd6, %rd58;
	add.s64 	%rd60, %rd7, %rd58;
	ld.global.u8 	%rs8, [%rd57];
	ld.global.u32 	%r98, [%rd59];
	ld.global.u32 	%r53, [%rd60];
	setp.eq.s16 	%p35, %rs1, %rs8;
	selp.b32 	%r99, 2, -1, %p35;
	add.s32 	%r54, %r99, %r98;
	add.s32 	%r55, %r53, -1;
	setp.ge.s32 	%p36, %r54, %r53;
	setp.gt.s32 	%p37, %r54, 0;
	and.pred  	%p38, %p36, %p37;
	mov.u32 	%r132, %r54;
	@%p38 bra 	$L__BB5_23;
	setp.gt.s32 	%p39, %r55, %r54;
	setp.gt.s32 	%p40, %r53, 1;
	and.pred  	%p41, %p40, %p39;
	mov.u32 	%r132, %r55;
	@%p41 bra 	$L__BB5_23;
	setp.eq.s32 	%p43, %r55, %r54;
	selp.b32 	%r100, %r54, 0, %p43;
	selp.b32 	%r132, %r100, 0, %p40;
$L__BB5_23:
	add.s64 	%rd62, %rd8, %rd58;
	st.global.u32 	[%rd62], %r132;
$L__BB5_24:
	add.s32 	%r128, %r128, 4;
	setp.eq.s32 	%p44, %r128, %r137;
	@%p44 bra 	$L__BB5_25;
	bra.uni 	$L__BB5_4;
$L__BB5_25:
	setp.eq.s32 	%p45, %r3, 0;
	@%p45 bra 	$L__BB5_55;
	shl.b64 	%rd63, %rd4, 2;
	add.s64 	%rd18, %rd1, %rd63;
	shl.b32 	%r101, %r137, 7;
	add.s32 	%r139, %r2, %r101;
	add.s64 	%rd19, %rd3, %rd63;
	add.s64 	%rd20, %rd2, %rd63;
	neg.s32 	%r138, %r3;
$L__BB5_27:
	.pragma "nounroll";
	cvt.s64.s32 	%rd21, %r139;
	mul.wide.s32 	%rd22, %r139, 4;
	add.s64 	%rd23, %rd18, %rd22;
	setp.ge.s32 	%p46, %r139, %r1;
	@%p46 bra 	$L__BB5_32;
	add.s64 	%rd64, %rd5, %rd21;
	ld.global.u8 	%rs10, [%rd64];
	add.s64 	%rd65, %rd20, %rd22;
	ld.global.u32 	%r102, [%rd65];
	add.s64 	%rd66, %rd19, %rd22;
	ld.global.u32 	%r76, [%rd66];
	setp.eq.s16 	%p47, %rs1, %rs10;
	selp.b32 	%r103, 2, -1, %p47;
	add.s32 	%r77, %r103, %r102;
	add.s32 	%r78, %r76, -1;
	setp.ge.s32 	%p48, %r77, %r76;
	setp.gt.s32 	%p49, %r77, 0;
	and.pred  	%p50, %p48, %p49;
	mov.u32 	%r140, %r77;
	@%p50 bra 	$L__BB5_31;
	setp.gt.s32 	%p51, %r78, %r77;
	setp.gt.s32 	%p52, %r76, 1;
	and.pred  	%p53, %p52, %p51;
	mov.u32 	%r140, %r78;
	@%p53 bra 	$L__BB5_31;
	setp.gt.s32 	%p54, %r76, 1;
	setp.eq.s32 	%p55, %r78, %r77;
	selp.b32 	%r104, %r77, 0, %p55;
	selp.b32 	%r140, %r104, 0, %p54;
$L__BB5_31:
	st.global.u32 	[%rd23], %r140;
$L__BB5_32:
	add.s32 	%r139, %r139, 128;
	add.s32 	%r138, %r138, 1;
	setp.ne.s32 	%p56, %r138, 0;
	@%p56 bra 	$L__BB5_27;
	bra.uni 	$L__BB5_55;
$L__BB5_33:
	setp.lt.s32 	%p57, %r83, 1;
	@%p57 bra 	$L__BB5_55;
	mov.u32 	%r5, %tid.x;
	and.b32  	%r6, %r83, 3;
	setp.lt.u32 	%p58, %r83, 4;
	mov.b32 	%r133, 0;
	@%p58 bra 	$L__BB5_49;
	and.b32  	%r133, %r83, 2147483644;
	neg.s32 	%r123, %r133;
	shl.b64 	%rd71, %rd4, 2;
	add.s64 	%rd72, %rd71, 1024;
	add.s64 	%rd73, %rd2, %rd72;
	add.s64 	%rd74, %rd3, %rd72;
	mov.u32 	%r122, %r5;
$L__BB5_36:
	cvt.s64.s32 	%rd67, %r122;
	cvta.to.global.u64 	%rd68, %rd24;
	add.s64 	%rd69, %rd4, %rd68;
	add.s64 	%rd70, %rd69, %rd67;
	add.s64 	%rd9, %rd70, 256;
	mul.wide.s32 	%rd10, %r122, 4;
	add.s64 	%rd11, %rd73, %rd10;
	add.s64 	%rd12, %rd74, %rd10;
	ld.global.u8 	%rs12, [%rd70];
	ld.global.u32 	%r106, [%rd11+-1024];
	ld.global.u32 	%r11, [%rd12+-1024];
	setp.eq.s16 	%p59, %rs1, %rs12;
	selp.b32 	%r107, 2, -1, %p59;
	add.s32 	%r12, %r107, %r106;
	add.s32 	%r13, %r11, -1;
	setp.ge.s32 	%p60, %r12, %r11;
	setp.gt.s32 	%p61, %r12, 0;
	and.pred  	%p62, %p60, %p61;
	mov.u32 	%r124, %r12;
	@%p62 bra 	$L__BB5_39;
	setp.gt.s32 	%p63, %r13, %r12;
	setp.gt.s32 	%p64, %r11, 1;
	and.pred  	%p65, %p64, %p63;
	mov.u32 	%r124, %r13;
	@%p65 bra 	$L__BB5_39;
	setp.eq.s32 	%p67, %r13, %r12;
	selp.b32 	%r108, %r12, 0, %p67;
	selp.b32 	%r124, %r108, 0, %p64;
$L__BB5_39:
	shl.b64 	%rd75, %rd4, 2;
	add.s64 	%rd76, %rd75, %rd1;
	add.s64 	%rd77, %rd76, %rd10;
	add.s64 	%rd13, %rd77, 1024;
	st.global.u32 	[%rd77], %r124;
	ld.global.u8 	%rs14, [%rd9+-128];
	ld.global.u32 	%r109, [%rd11+-512];
	ld.global.u32 	%r16, [%rd12+-512];
	setp.eq.s16 	%p68, %rs1, %rs14;
	selp.b32 	%r110, 2, -1, %p68;
	add.s32 	%r17, %r110, %r109;
	add.s32 	%r18, %r16, -1;
	setp.ge.s32 	%p69, %r17, %r16;
	setp.gt.s32 	%p70, %r17, 0;
	and.pred  	%p71, %p69, %p70;
	mov.u32 	%r125, %r17;
	@%p71 bra 	$L__BB5_42;
	setp.gt.s32 	%p72, %r18, %r17;
	setp.gt.s32 	%p73, %r16, 1;
	and.pred  	%p74, %p73, %p72;
	mov.u32 	%r125, %r18;
	@%p74 bra 	$L__BB5_42;
	setp.eq.s32 	%p76, %r18, %r17;
	selp.b32 	%r111, %r17, 0, %p76;
	selp.b32 	%r125, %r111, 0, %p73;
$L__BB5_42:
	st.global.u32 	[%rd13+-512], %r125;
	ld.global.u8 	%rs16, [%rd9];
	ld.global.u32 	%r112, [%rd11];
	ld.global.u32 	%r21, [%rd12];
	setp.eq.s16 	%p77, %rs1, %rs16;
	selp.b32 	%r113, 2, -1, %p77;
	add.s32 	%r22, %r113, %r112;
	add.s32 	%r23, %r21, -1;
	setp.ge.s32 	%p78, %r22, %r21;
	setp.gt.s32 	%p79, %r22, 0;
	and.pred  	%p80, %p78, %p79;
	mov.u32 	%r126, %r22;
	@%p80 bra 	$L__BB5_45;
	setp.gt.s32 	%p81, %r23, %r22;
	setp.gt.s32 	%p82, %r21, 1;
	and.pred  	%p83, %p82, %p81;
	mov.u32 	%r126, %r23;
	@%p83 bra 	$L__BB5_45;
	setp.eq.s32 	%p85, %r23, %r22;
	selp.b32 	%r114, %r22, 0, %p85;
	selp.b32 	%r126, %r114, 0, %p82;
$L__BB5_45:
	st.global.u32 	[%rd13], %r126;
	ld.global.u8 	%rs18, [%rd9+128];
	ld.global.u32 	%r115, [%rd11+512];
	ld.global.u32 	%r26, [%rd12+512];
	setp.eq.s16 	%p86, %rs1, %rs18;
	selp.b32 	%r116, 2, -1, %p86;
	add.s32 	%r27, %r116, %r115;
	add.s32 	%r28, %r26, -1;
	setp.ge.s32 	%p87, %r27, %r26;
	setp.gt.s32 	%p88, %r27, 0;
	and.pred  	%p89, %p87, %p88;
	mov.u32 	%r127, %r27;
	@%p89 bra 	$L__BB5_48;
	setp.gt.s32 	%p90, %r28, %r27;
	setp.gt.s32 	%p91, %r26, 1;
	and.pred  	%p92, %p91, %p90;
	mov.u32 	%r127, %r28;
	@%p92 bra 	$L__BB5_48;
	setp.eq.s32 	%p94, %r28, %r27;
	selp.b32 	%r117, %r27, 0, %p94;
	selp.b32 	%r127, %r117, 0, %p91;
$L__BB5_48:
	st.global.u32 	[%rd13+512], %r127;
	add.s32 	%r123, %r123, 4;
	add.s32 	%r122, %r122, 512;
	setp.eq.s32 	%p95, %r123, 0;
	@%p95 bra 	$L__BB5_49;
	bra.uni 	$L__BB5_36;
$L__BB5_49:
	setp.eq.s32 	%p96, %r6, 0;
	@%p96 bra 	$L__BB5_55;
	shl.b64 	%rd78, %rd4, 2;
	add.s64 	%rd14, %rd1, %rd78;
	shl.b32 	%r118, %r133, 7;
	add.s32 	%r135, %r5, %r118;
	add.s64 	%rd15, %rd3, %rd78;
	add.s64 	%rd16, %rd2, %rd78;
	neg.s32 	%r134, %r6;
$L__BB5_51:
	.pragma "nounroll";
	cvt.s64.s32 	%rd79, %r135;
	mul.wide.s32 	%rd17, %r135, 4;
	add.s64 	%rd80, %rd15, %rd17;
	add.s64 	%rd81, %rd16, %rd17;
	add.s64 	%rd82, %rd5, %rd79;
	ld.global.u8 	%rs20, [%rd82];
	ld.global.u32 	%r119, [%rd81];
	ld.global.u32 	%r64, [%rd80];
	setp.eq.s16 	%p97, %rs1, %rs20;
	selp.b32 	%r120, 2, -1, %p97;
	add.s32 	%r65, %r120, %r119;
	add.s32 	%r66, %r64, -1;
	setp.ge.s32 	%p98, %r65, %r64;
	setp.gt.s32 	%p99, %r65, 0;
	and.pred  	%p100, %p98, %p99;
	mov.u32 	%r136, %r65;
	@%p100 bra 	$L__BB5_54;
	setp.gt.s32 	%p101, %r66, %r65;
	setp.gt.s32 	%p102, %r64, 1;
	and.pred  	%p103, %p102, %p101;
	mov.u32 	%r136, %r66;
	@%p103 bra 	$L__BB5_54;
	setp.gt.s32 	%p104, %r64, 1;
	setp.eq.s32 	%p105, %r66, %r65;
	selp.b32 	%r121, %r65, 0, %p105;
	selp.b32 	%r136, %r121, 0, %p104;
$L__BB5_54:
	add.s64 	%rd83, %rd14, %rd17;
	st.global.u32 	[%rd83], %r136;
	add.s32 	%r135, %r135, 128;
	add.s32 	%r134, %r134, 1;
	setp.eq.s32 	%p106, %r134, 0;
	@%p106 bra 	$L__BB5_55;
	bra.uni 	$L__BB5_51;
$L__BB5_55:
	ret;

}
	// .globl	_ZN3cub18CUB_300001_SM_10006detail6reduce28DeviceReduceSingleTileKernelINS2_10policy_hubIijN4cuda3__47maximumIiEEE10Policy1000EN6thrust24THRUST_300001_SM_1000_NS6detail15normal_iteratorINSC_10device_ptrIiEEEEPijS8_iiNS5_3std3__410__identityEEEvT0_T1_T2_T3_T4_T6_
.visible .entry _ZN3cub18CUB_300001_SM_10006detail6reduce28DeviceReduceSingleTileKernelINS2_10policy_hubIijN4cuda3__47maximumIiEEE10Policy1000EN6thrust24THRUST_300001_SM_1000_NS6detail15normal_iteratorINSC_10device_ptrIiEEEEPijS8_iiNS5_3std3__410__identityEEEvT0_T1_T2_T3_T4_T6_(
	.param .align 8 .b8 _ZN3cub18CUB_300001_SM_10006detail6reduce28DeviceReduceSingleTileKernelINS2_10policy_hubIijN4cuda3__47maximumIiEEE10Policy1000EN6thrust24THRUST_300001_SM_1000_NS6detail15normal_iteratorINSC_10device_ptrIiEEEEPijS8_iiNS5_3std3__410__identityEEEvT0_T1_T2_T3_T4_T6__param_0[8],
	.param .u64 .ptr .align 1 _ZN3cub18CUB_300001_SM_10006detail6reduce28DeviceReduceSingleTileKernelINS2_10policy_hubIijN4cuda3__47maximumIiEEE10Policy1000EN6thrust24THRUST_300001_SM_1000_NS6detail15normal_iteratorINSC_10device_ptrIiEEEEPijS8_iiNS5_3std3__410__identityEEEvT0_T1_T2_T3_T4_T6__param_1,
	.param .u32 _ZN3cub18CUB_300001_SM_10006detail6reduce28DeviceReduceSingleTileKernelINS2_10policy_hubIijN4cuda3__47maximumIiEEE10Policy1000EN6thrust24THRUST_300001_SM_1000_NS6detail15normal_iteratorINSC_10device_ptrIiEEEEPijS8_iiNS5_3std3__410__identityEEEvT0_T1_T2_T3_T4_T6__param_2,
	.param .align 1 .b8 _ZN3cub18CUB_300001_SM_10006detail6reduce28DeviceReduceSingleTileKernelINS2_10policy_hubIijN4cuda3__47maximumIiEEE10Policy1000EN6thrust24THRUST_300001_SM_1000_NS6detail15normal_iteratorINSC_10device_ptrIiEEEEPijS8_iiNS5_3std3__410__identityEEEvT0_T1_T2_T3_T4_T6__param_3[1],
	.param .u32 _ZN3cub18CUB_300001_SM_10006detail6reduce28DeviceReduceSingleTileKernelINS2_10policy_hubIijN4cuda3__47maximumIiEEE10Policy1000EN6thrust24THRUST_300001_SM_1000_NS6detail15normal_iteratorINSC_10device_ptrIiEEEEPijS8_iiNS5_3std3__410__identityEEEvT0_T1_T2_T3_T4_T6__param_4,
	.param .align 1 .b8 _ZN3cub18CUB_300001_SM_10006detail6reduce28DeviceReduceSingleTileKernelINS2_10policy_hubIijN4cuda3__47maximumIiEEE10Policy1000EN6thrust24THRUST_300001_SM_1000_NS6detail15normal_iteratorINSC_10device_ptrIiEEEEPijS8_iiNS5_3std3__410__identityEEEvT0_T1_T2_T3_T4_T6__param_5[1]
)
.maxntid 256
.minnctapersm 1
{
	.reg .pred 	%p<59>;
	.reg .b32 	%r<511>;
	.reg .b64 	%rd<84>;
	// demoted variable
	.shared .align 4 .b8 _ZZN3cub18CUB_300001_SM_10006detail6reduce28DeviceReduceSingleTileKernelINS2_10policy_hubIijN4cuda3__47maximumIiEEE10Policy1000EN6thrust24THRUST_300001_SM_1000_NS6detail15normal_iteratorINSC_10device_ptrIiEEEEPijS8_iiNS5_3std3__410__identityEEEvT0_T1_T2_T3_T4_T6_E12temp_storage[44];
	ld.param.u64 	%rd9, [_ZN3cub18CUB_300001_SM_10006detail6reduce28DeviceReduceSingleTileKernelINS2_10policy_hubIijN4cuda3__47maximumIiEEE10Policy1000EN6thrust24THRUST_300001_SM_1000_NS6detail15normal_iteratorINSC_10device_ptrIiEEEEPijS8_iiNS5_3std3__410__identityEEEvT0_T1_T2_T3_T4_T6__param_0];
	ld.param.u64 	%rd10, [_ZN3cub18CUB_300001_SM_10006detail6reduce28DeviceReduceSingleTileKernelINS2_10policy_hubIijN4cuda3__47maximumIiEEE10Policy1000EN6thrust24THRUST_300001_SM_1000_NS6detail15normal_iteratorINSC_10device_ptrIiEEEEPijS8_iiNS5_3std3__410__identityEEEvT0_T1_T2_T3_T4_T6__param_1];
	ld.param.u32 	%r92, [_ZN3cub18CUB_300001_SM_10006detail6reduce28DeviceReduceSingleTileKernelINS2_10policy_hubIijN4cuda3__47maximumIiEEE10Policy1000EN6thrust24THRUST_300001_SM_1000_NS6detail15normal_iteratorINSC_10device_ptrIiEEEEPijS8_iiNS5_3std3__410__identityEEEvT0_T1_T2_T3_T4_T6__param_2];
	ld.param.u32 	%r93, [_ZN3cub18CUB_300001_SM_10006detail6reduce28DeviceReduceSingleTileKernelINS2_10policy_hubIijN4cuda3__47maximumIiEEE10Policy1000EN6thrust24THRUST_300001_SM_1000_NS6detail15normal_iteratorINSC_10device_ptrIiEEEEPijS8_iiNS5_3std3__410__identityEEEvT0_T1_T2_T3_T4_T6__param_4];
	cvta.to.global.u64 	%rd1, %rd10;
	setp.ne.s32 	%p1, %r92, 0;
	@%p1 bra 	$L__BB6_3;
	mov.u32 	%r471, %tid.x;
	setp.ne.s32 	%p58, %r471, 0;
	@%p58 bra 	$L__BB6_52;
	st.global.u32 	[%rd1], %r93;
	bra.uni 	$L__BB6_52;
$L__BB6_3:
	cvta.to.global.u64 	%rd2, %rd9;
	setp.gt.u32 	%p2, %r92, 4095;
	@%p2 bra 	$L__BB6_28;
	mov.u32 	%r1, %tid.x;
	setp.ge.u32 	%p24, %r1, %r92;
	mov.b32 	%r488, 0;
	mov.u32 	%r478, %r1;
	@%p24 bra 	$L__BB6_6;
	mul.wide.u32 	%rd73, %r1, 4;
	add.s64 	%rd74, %rd2, %rd73;
	ld.global.u32 	%r488, [%rd74];
	add.s32 	%r478, %r1, 256;
$L__BB6_6:
	setp.ge.u32 	%p25, %r478, %r92;
	@%p25 bra 	$L__BB6_19;
	not.b32 	%r299, %r478;
	add.s32 	%r300, %r92, %r299;
	shr.u32 	%r301, %r300, 8;
	add.s32 	%r6, %r301, 1;
	and.b32  	%r7, %r6, 15;
	setp.lt.u32 	%p26, %r300, 3840;
	@%p26 bra 	$L__BB6_10;
	and.b32  	%r302, %r6, 33554416;
	neg.s32 	%r474, %r302;
	mul.wide.u32 	%rd75, %r478, 4;
	add.s64 	%rd76, %rd75, %rd2;
	add.s64 	%rd82, %rd76, 8192;
$L__BB6_9:
	.pragma "nounroll";
	ld.global.u32 	%r303, [%rd82+-8192];
	max.s32 	%r304, %r488, %r303;
	ld.global.u32 	%r305, [%rd82+-7168];
	max.s32 	%r306, %r304, %r305;
	ld.global.u32 	%r307, [%rd82+-6144];
	max.s32 	%r308, %r306, %r307;
	ld.global.u32 	%r309, [%rd82+-5120];
	max.s32 	%r310, %r308, %r309;
	ld.global.u32 	%r311, [%rd82+-4096];
	max.s32 	%r312, %r310, %r311;
	ld.global.u32 	%r313, [%rd82+-3072];
	max.s32 	%r314, %r312, %r313;
	ld.global.u32 	%r315, [%rd82+-2048];
	max.s32 	%r316, %r314, %r315;
	ld.global.u32 	%r317, [%rd82+-1024];
	max.s32 	%r318, %r316, %r317;
	ld.global.u32 	%r319, [%rd82];
	max.s32 	%r320, %r318, %r319;
	ld.global.u32 	%r321, [%rd82+1024];
	max.s32 	%r322, %r320, %r321;
	ld.global.u32 	%r323, [%rd82+2048];
	max.s32 	%r324, %r322, %r323;
	ld.global.u32 	%r325, [%rd82+3072];
	max.s32 	%r326, %r324, %r325;
	ld.global.u32 	%r327, [%rd82+4096];
	max.s32 	%r328, %r326, %r327;
	ld.global.u32 	%r329, [%rd82+5120];
	max.s32 	%r330, %r328, %r329;
	ld.global.u32 	%r331, [%rd82+6144];
	max.s32 	%r332, %r330, %r331;
	ld.global.u32 	%r333, [%rd82+7168];
	max.s32 	%r488, %r332, %r333;
	add.s32 	%r478, %r478, 4096;
	add.s32 	%r474, %r474, 16;
	add.s64 	%rd82, %rd82, 16384;
	setp.ne.s32 	%p27, %r474, 0;
	@%p27 bra 	$L__BB6_9;
$L__BB6_10:
	setp.eq.s32 	%p28, %r7, 0;
	@%p28 bra 	$L__BB6_19;
	and.b32  	%r18, %r6, 7;
	setp.lt.u32 	%p29, %r7, 8;
	@%p29 bra 	$L__BB6_13;
	mul.wide.u32 	%rd77, %r478, 4;
	add.s64 	%rd78, %rd2, %rd77;
	ld.global.u32 	%r335, [%rd78];
	max.s32 	%r336, %r488, %r335;
	ld.global.u32 	%r337, [%rd78+1024];
	max.s32 	%r338, %r336, %r337;
	ld.global.u32 	%r339, [%rd78+2048];
	max.s32 	%r340, %r338, %r339;
	ld.global.u32 	%r341, [%rd78+3072];
	max.s32 	%r342, %r340, %r341;
	ld.global.u32 	%r343, [%rd78+4096];
	max.s32 	%r344, %r342, %r343;
	ld.global.u32 	%r345, [%rd78+5120];
	max.s32 	%r346, %r344, %r345;
	ld.global.u32 	%r347, [%rd78+6144];
	max.s32 	%r348, %r346, %r347;
	ld.global.u32 	%r349, [%rd78+7168];
	max.s32 	%r488, %r348, %r349;
	add.s32 	%r478, %r478, 2048;
$L__BB6_13:
	setp.eq.s32 	%p30, %r18, 0;
	@%p30 bra 	$L__BB6_19;
	and.b32  	%r24, %r6, 3;
	setp.lt.u32 	%p31, %r18, 4;
	@%p31 bra 	$L__BB6_16;
	mul.wide.u32 	%rd79, %r478, 4;
	add.s64 	%rd80, %rd2, %rd79;
	ld.global.u32 	%r351, [%rd80];
	max.s32 	%r352, %r488, %r351;
	ld.global.u32 	%r353, [%rd80+1024];
	max.s32 	%r354, %r352, %r353;
	ld.global.u32 	%r355, [%rd80+2048];
	max.s32 	%r356, %r354, %r355;
	ld.global.u32 	%r357, [%rd80+3072];
	max.s32 	%r488, %r356, %r357;
	add.s32 	%r478, %r478, 1024;
$L__BB6_16:
	setp.eq.s32 	%p32, %r24, 0;
	@%p32 bra 	$L__BB6_19;
	mul.wide.u32 	%rd81, %r478, 4;
	add.s64 	%rd83, %rd2, %rd81;
	neg.s32 	%r486, %r24;
$L__BB6_18:
	.pragma "nounroll";
	ld.global.u32 	%r358, [%rd83];
	max.s32 	%r488, %r488, %r358;
	add.s64 	%rd83, %rd83, 1024;
	add.s32 	%r486, %r486, 1;
	setp.ne.s32 	%p33, %r486, 0;
	@%p33 bra 	$L__BB6_18;
$L__BB6_19:
	setp.lt.u32 	%p34, %r92, 256;
	@%p34 bra 	$L__BB6_24;
	// begin inline asm
	mov.u32 %r422, %laneid;
	// end inline asm
	mov.b32 	%r425, 1;
	mov.b32 	%r446, 31;
	mov.b32 	%r447, -1;
	// begin inline asm
	shfl.sync.down.b32 %r423, %r488, %r425, %r446, %r447;
	// end inline asm
	setp.gt.s32 	%p50, %r422, 30;
	max.s32 	%r448, %r488, %r423;
	selp.b32 	%r429, %r488, %r448, %p50;
	mov.b32 	%r430, 2;
	// begin inline asm
	shfl.sync.down.b32 %r428, %r429, %r430, %r446, %r447;
	// end inline asm
	setp.gt.s32 	%p51, %r422, 29;
	max.s32 	%r449, %r429, %r428;
	selp.b32 	%r434, %r429, %r449, %p51;
	mov.b32 	%r435, 4;
	// begin inline asm
	shfl.sync.down.b32 %r433, %r434, %r435, %r446, %r447;
	// end inline asm
	setp.gt.s32 	%p52, %r422, 27;
	max.s32 	%r450, %r434, %r433;
	selp.b32 	%r439, %r434, %r450, %p52;
	mov.b32 	%r440, 8;
	// begin inline asm
	shfl.sync.down.b32 %r438, %r439, %r440, %r446, %r447;
	// end inline asm
	setp.gt.s32 	%p53, %r422, 23;
	max.s32 	%r451, %r439, %r438;
	selp.b32 	%r444, %r439, %r451, %p53;
	mov.b32 	%r445, 16;
	// begin inline asm
	shfl.sync.down.b32 %r443, %r444, %r445, %r446, %r447;
	// end inline asm
	setp.gt.s32 	%p54, %r422, 15;
	max.s32 	%r36, %r444, %r443;
	selp.b32 	%r510, %r444, %r36, %p54;
	setp.ne.s32 	%p55, %r422, 0;
	@%p55 bra 	$L__BB6_22;
	shr.u32 	%r452, %r1, 3;
	and.b32  	%r453, %r452, 124;
	mov.u32 	%r454, _ZZN3cub18CUB_300001_SM_10006detail6reduce28DeviceReduceSingleTileKernelINS2_10policy_hubIijN4cuda3__47maximumIiEEE10Policy1000EN6thrust24THRUST_300001_SM_1000_NS6detail15normal_iteratorINSC_10device_ptrIiEEEEPijS8_iiNS5_3std3__410__identityEEEvT0_T1_T2_T3_T4_T6_E12temp_storage;
	add.s32 	%r455, %r454, %r453;
	st.shared.u32 	[%r455+8], %r36;
$L__BB6_22:
	bar.sync 	0;
	setp.ne.s32 	%p56, %r1, 0;
	@%p56 bra 	$L__BB6_50;
	ld.shared.u32 	%r456, [_ZZN3cub18CUB_300001_SM_10006detail6reduce28DeviceReduceSingleTileKernelINS2_10policy_hubIijN4cuda3__47maximumIiEEE10Policy1000EN6thrust24THRUST_300001_SM_1000_NS6detail15normal_iteratorINSC_10device_ptrIiEEEEPijS8_iiNS5_3std3__410__identityEEEvT0_T1_T2_T3_T4_T6_E12temp_storage+12];
	max.s32 	%r457, %r510, %r456;
	ld.shared.u32 	%r458, [_ZZN3cub18CUB_300001_SM_10006detail6reduce28DeviceReduceSingleTileKernelINS2_10policy_hubIijN4cuda3__47maximumIiEEE10Policy1000EN6thrust24THRUST_300001_SM_1000_NS6detail15normal_iteratorINSC_10device_ptrIiEEEEPijS8_iiNS5_3std3__410__identityEEEvT0_T1_T2_T3_T4_T6_E12temp_storage+16];
	max.s32 	%r459, %r457, %r458;
	ld.shared.u32 	%r460, [_ZZN3cub18CUB_300001_SM_10006detail6reduce28DeviceReduceSingleTileKernelINS2_10policy_hubIijN4cuda3__47maximumIiEEE10Policy1000EN6thrust24THRUST_300001_SM_1000_NS6detail15normal_iteratorINSC_10device_ptrIiEEEEPijS8_iiNS5_3std3__410__identityEEEvT0_T1_T2_T3_T4_T6_E12temp_storage+20];
	max.s32 	%r461, %r459, %r460;
	ld.shared.u32 	%r462, [_ZZN3cub18CUB_300001_SM_10006detail6reduce28DeviceReduceSingleTileKernelINS2_10policy_hubIijN4cuda3__47maximumIiEEE10Policy1000EN6thrust24THRUST_300001_SM_1000_NS6detail15normal_iteratorINSC_10device_ptrIiEEEEPijS8_iiNS5_3std3__410__identityEEEvT0_T1_T2_T3_T4_T6_E12temp_storage+24];
	max.s32 	%r463, %r461, %r462;
	ld.shared.u32 	%r464, [_ZZN3cub18CUB_300001_SM_10006detail6reduce28DeviceReduceSingleTileKernelINS2_10policy_hubIijN4cuda3__47maximumIiEEE10Policy1000EN6thrust24THRUST_300001_SM_1000_NS6detail15normal_iteratorINSC_10device_ptrIiEEEEPijS8_iiNS5_3std3__410__identityEEEvT0_T1_T2_T3_T4_T6_E12temp_storage+28];
	max.s32 	%r465, %r463, %r464;
	ld.shared.u32 	%r466, [_ZZN3cub18CUB_300001_SM_10006detail6reduce28DeviceReduceSingleTileKernelINS2_10policy_hubIijN4cuda3__47maximumIiEEE10Policy1000EN6thrust24THRUST_300001_SM_1000_NS6detail15normal_iteratorINSC_10device_ptrIiEEEEPijS8_iiNS5_3std3__410__identityEEEvT0_T1_T2_T3_T4_T6_E12temp_storage+32];
	max.s32 	%r467, %r465, %r466;
	ld.shared.u32 	%r468, [_ZZN3cub18CUB_300001_SM_10006detail6reduce28DeviceReduceSingleTileKernelINS2_10policy_hubIijN4cuda3__47maximumIiEEE10Policy1000EN6thrust24THRUST_300001_SM_1000_NS6detail15normal_iteratorINSC_10device_ptrIiEEEEPijS8_iiNS5_3std3__410__identityEEEvT0_T1_T2_T3_T4_T6_E12temp_storage+36];
	max.s32 	%r510, %r467, %r468;
	bra.uni 	$L__BB6_50;
$L__BB6_24:
	// begin inline asm
	mov.u32 %r359, %laneid;
	// end inline asm
	and.b32  	%r385, %r1, 992;
	add.s32 	%r386, %r385, 32;
	setp.gt.u32 	%p35, %r386, %r92;
	not.b32 	%r387, %r385;
	add.s32 	%r388, %r92, %r387;
	selp.b32 	%r383, %r388, 31, %p35;
	mov.b32 	%r362, 1;
	mov.b32 	%r384, -1;
	// begin inline asm
	shfl.sync.down.b32 %r360, %r488, %r362, %r383, %r384;
	// end inline asm
	setp.lt.s32 	%p36, %r359, %r383;
	max.s32 	%r389, %r488, %r360;
	selp.b32 	%r366, %r389, %r488, %p36;
	mov.b32 	%r367, 2;
	// begin inline asm
	shfl.sync.down.b32 %r365, %r366, %r367, %r383, %r384;
	// end inline asm
	add.s32 	%r390, %r359, 2;
	setp.gt.s32 	%p37, %r390, %r383;
	max.s32 	%r391, %r366, %r365;
	selp.b32 	%r371, %r366, %r391, %p37;
	mov.b32 	%r372, 4;
	// begin inline asm
	shfl.sync.down.b32 %r370, %r371, %r372, %r383, %r384;
	// end inline asm
	add.s32 	%r392, %r359, 4;
	setp.gt.s32 	%p38, %r392, %r383;
	max.s32 	%r393, %r371, %r370;
	selp.b32 	%r376, %r371, %r393, %p38;
	mov.b32 	%r377, 8;
	// begin inline asm
	shfl.sync.down.b32 %r375, %r376, %r377, %r383, %r384;
	// end inline asm
	add.s32 	%r394, %r359, 8;
	setp.gt.s32 	%p39, %r394, %r383;
	max.s32 	%r395, %r376, %r375;
	selp.b32 	%r381, %r376, %r395, %p39;
	mov.b32 	%r382, 16;
	// begin inline asm
	shfl.sync.down.b32 %r380, %r381, %r382, %r383, %r384;
	// end inline asm
	add.s32 	%r396, %r359, 16;
	setp.gt.s32 	%p40, %r396, %r383;
	max.s32 	%r397, %r381, %r380;
	selp.b32 	%r510, %r381, %r397, %p40;
	setp.ne.s32 	%p41, %r359, 0;
	@%p41 bra 	$L__BB6_26;
	shr.u32 	%r398, %r1, 3;
	and.b32  	%r399, %r398, 124;
	mov.u32 	%r400, _ZZN3cub18CUB_300001_SM_10006detail6reduce28DeviceReduceSingleTileKernelINS2_10policy_hubIijN4cuda3__47maximumIiEEE10Policy1000EN6thrust24THRUST_300001_SM_1000_NS6detail15normal_iteratorINSC_10device_ptrIiEEEEPijS8_iiNS5_3std3__410__identityEEEvT0_T1_T2_T3_T4_T6_E12temp_storage;
	add.s32 	%r401, %r400, %r399;
	st.shared.u32 	[%r401+8], %r510;
$L__BB6_26:
	bar.sync 	0;
	setp.ne.s32 	%p42, %r1, 0;
	@%p42 bra 	$L__BB6_50;
	setp.gt.u32 	%p43, %r92, 32;
	ld.shared.u32 	%r402, [_ZZN3cub18CUB_300001_SM_10006detail6reduce28DeviceReduceSingleTileKernelINS2_10policy_hubIijN4cuda3__47maximumIiEEE10Policy1000EN6thrust24THRUST_300001_SM_1000_NS6detail15normal_iteratorINSC_10device_ptrIiEEEEPijS8_iiNS5_3std3__410__identityEEEvT0_T1_T2_T3_T4_T6_E12temp_storage+12];
	max.s32 	%r403, %r510, %r402;
	selp.b32 	%r404, %r403, %r510, %p43;
	setp.gt.u32 	%p44, %r92, 64;
	ld.shared.u32 	%r405, [_ZZN3cub18CUB_300001_SM_10006detail6reduce28DeviceReduceSingleTileKernelINS2_10policy_hubIijN4cuda3__47maximumIiEEE10Policy1000EN6thrust24THRUST_300001_SM_1000_NS6detail15normal_iteratorINSC_10device_ptrIiEEEEPijS8_iiNS5_3std3__410__identityEEEvT0_T1_T2_T3_T4_T6_E12temp_storage+16];
	max.s32 	%r406, %r404, %r405;
	selp.b32 	%r407, %r406, %r404, %p44;
	setp.gt.u32 	%p45, %r92, 96;
	ld.shared.u32 	%r408, [_ZZN3cub18CUB_300001_SM_10006detail6reduce28DeviceReduceSingleTileKernelINS2_10policy_hubIijN4cuda3__47maximumIiEEE10Policy1000EN6thrust24THRUST_300001_SM_1000_NS6detail15normal_iteratorINSC_10device_ptrIiEEEEPijS8_iiNS5_3std3__410__identityEEEvT0_T1_T2_T3_T4_T6_E12temp_storage+20];
	max.s32 	%r409, %r407, %r408;
	selp.b32 	%r410, %r409, %r407, %p45;
	setp.gt.u32 	%p46, %r92, 128;
	ld.shared.u32 	%r411, [_ZZN3cub18CUB_300001_SM_10006detail6reduce28DeviceReduceSingleTileKernelINS2_10policy_hubIijN4cuda3__47maximumIiEEE10Policy1000EN6thrust24THRUST_300001_SM_1000_NS6detail15normal_iteratorINSC_10device_ptrIiEEEEPijS8_iiNS5_3std3__410__identityEEEvT0_T1_T2_T3_T4_T6_E12temp_storage+24];
	max.s32 	%r412, %r410, %r411;
	selp.b32 	%r413, %r412, %r410, %p46;
	setp.gt.u32 	%p47, %r92, 160;
	ld.shared.u32 	%r414, [_ZZN3cub18CUB_300001_SM_10006detail6reduce28DeviceReduceSingleTileKernelINS2_10policy_hubIijN4cuda3__47maximumIiEEE10Policy1000EN6thrust24THRUST_300001_SM_1000_NS6detail15normal_iteratorINSC_10device_ptrIiEEEEPijS8_iiNS5_3std3__410__identityEEEvT0_T1_T2_T3_T4_T6_E12temp_storage+28];
	max.s32 	%r415, %r413, %r414;
	selp.b32 	%r416, %r415, %r413, %p47;
	setp.gt.u32 	%p48, %r92, 192;
	ld.shared.u32 	%r417, [_ZZN3cub18CUB_300001_SM_10006detail6reduce28DeviceReduceSingleTileKernelINS2_10policy_hubIijN4cuda3__47maximumIiEEE10Policy1000EN6thrust24THRUST_300001_SM_1000_NS6detail15normal_iteratorINSC_10device_ptrIiEEEEPijS8_iiNS5_3std3__410__identityEEEvT0_T1_T2_T3_T4_T6_E12temp_storage+32];
	max.s32 	%r418, %r416, %r417;
	selp.b32 	%r419, %r418, %r416, %p48;
	setp.gt.u32 	%p49, %r92, 224;
	ld.shared.u32 	%r420, [_ZZN3cub18CUB_300001_SM_10006detail6reduce28DeviceReduceSingleTileKernelINS2_10policy_hubIijN4cuda3__47maximumIiEEE10Policy1000EN6thrust24THRUST_300001_SM_1000_NS6detail15normal_iteratorINSC_10device_ptrIiEEEEPijS8_iiNS5_3std3__410__identityEEEvT0_T1_T2_T3_T4_T6_E12temp_storage+36];
	max.s32 	%r421, %r419, %r420;
	selp.b32 	%r510, %r421, %r419, %p49;
	bra.uni 	$L__BB6_50;
$L__BB6_28:
	mov.u32 	%r41, %tid.x;
	mul.wide.u32 	%rd11, %r41, 4;
	add.s64 	%rd12, %rd2, %rd11;
	ld.global.u32 	%r95, [%rd12];
	ld.global.u32 	%r96, [%rd12+1024];
	ld.global.u32 	%r97, [%rd12+2048];
	ld.global.u32 	%r98, [%rd12+3072];
	ld.global.u32 	%r99, [%rd12+4096];
	ld.global.u32 	%r100, [%rd12+5120];
	ld.global.u32 	%r101, [%rd12+6144];
	ld.global.u32 	%r102, [%rd12+7168];
	ld.global.u32 	%r103, [%rd12+8192];
	ld.global.u32 	%r104, [%rd12+9216];
	ld.global.u32 	%r105, [%rd12+10240];
	ld.global.u32 	%r106, [%rd12+11264];
	ld.global.u32 	%r107, [%rd12+12288];
	ld.global.u32 	%r108, [%rd12+13312];
	ld.global.u32 	%r109, [%rd12+14336];
	ld.global.u32 	%r110, [%rd12+15360];
	max.s32 	%r111, %r95, %r96;
	max.s32 	%r112, %r111, %r97;
	max.s32 	%r113, %r98, %r99;
	max.s32 	%r114, %r113, %r100;
	max.s32 	%r115, %r101, %r102;
	max.s32 	%r116, %r115, %r103;
	max.s32 	%r117, %r104, %r105;
	max.s32 	%r118, %r117, %r106;
	max.s32 	%r119, %r107, %r108;
	max.s32 	%r120, %r119, %r109;
	max.s32 	%r121, %r112, %r114;
	max.s32 	%r122, %r121, %r116;
	max.s32 	%r123, %r118, %r120;
	max.s32 	%r124, %r123, %r110;
	max.s32 	%r509, %r122, %r124;
	add.s32 	%r43, %r92, -4096;
	setp.lt.u32 	%p3, %r43, 4096;
	mov.b32 	%r492, 4096;
	@%p3 bra 	$L__BB6_32;
	mov.b32 	%r492, 4096;
$L__BB6_30:
	add.s32 	%r126, %r41, %r492;
	mul.wide.u32 	%rd13, %r126, 4;
	add.s64 	%rd14, %rd2, %rd13;
	ld.global.u32 	%r127, [%rd14];
	ld.global.u32 	%r128, [%rd14+1024];
	ld.global.u32 	%r129, [%rd14+2048];
	ld.global.u32 	%r130, [%rd14+3072];
	ld.global.u32 	%r131, [%rd14+4096];
	ld.global.u32 	%r132, [%rd14+5120];
	ld.global.u32 	%r133, [%rd14+6144];
	ld.global.u32 	%r134, [%rd14+7168];
	ld.global.u32 	%r135, [%rd14+8192];
	ld.global.u32 	%r136, [%rd14+9216];
	ld.global.u32 	%r137, [%rd14+10240];
	ld.global.u32 	%r138, [%rd14+11264];
	ld.global.u32 	%r139, [%rd14+12288];
	ld.global.u32 	%r140, [%rd14+13312];
	ld.global.u32 	%r141, [%rd14+14336];
	ld.global.u32 	%r142, [%rd14+15360];
	max.s32 	%r143, %r509, %r127;
	max.s32 	%r144, %r143, %r128;
	max.s32 	%r145, %r129, %r130;
	max.s32 	%r146, %r145, %r131;
	max.s32 	%r147, %r132, %r133;
	max.s32 	%r148, %r147, %r134;
	max.s32 	%r149, %r135, %r136;
	max.s32 	%r150, %r149, %r137;
	max.s32 	%r151, %r138, %r139;
	max.s32 	%r152, %r151, %r140;
	max.s32 	%r153, %r141, %r142;
	max.s32 	%r154, %r144, %r146;
	max.s32 	%r155, %r154, %r148;
	max.s32 	%r156, %r150, %r152;
	max.s32 	%r157, %r156, %r153;
	max.s32 	%r509, %r155, %r157;
	sub.s32 	%r158, %r92, %r492;
	setp.lt.u32 	%p4, %r158, 4096;
	@%p4 bra 	$L__BB6_46;
	add.s32 	%r492, %r492, 4096;
	setp.le.u32 	%p5, %r492, %r43;
	@%p5 bra 	$L__BB6_30;
$L__BB6_32:
	setp.le.u32 	%p6, %r92, %r492;
	sub.s32 	%r159, %r92, %r492;
	setp.ge.s32 	%p7, %r41, %r159;
	or.pred  	%p8, %p6, %p7;
	@%p8 bra 	$L__BB6_46;
	not.b32 	%r162, %r41;
	add.s32 	%r163, %r92, %r162;
	sub.s32 	%r164, %r163, %r492;
	shr.u32 	%r165, %r164, 8;
	add.s32 	%r50, %r165, 1;
	and.b32  	%r51, %r50, 15;
	setp.lt.u32 	%p9, %r164, 3840;
	mov.u32 	%r501, %r41;
	@%p9 bra 	$L__BB6_37;
	or.b32  	%r495, %r41, 2048;
	add.s32 	%r494, %r41, %r492;
	and.b32  	%r166, %r50, 33554416;
	neg.s32 	%r493, %r166;
$L__BB6_35:
	.pragma "nounroll";
	mul.wide.u32 	%rd15, %r494, 4;
	add.s64 	%rd16, %rd2, %rd15;
	ld.global.u32 	%r167, [%rd16];
	max.s32 	%r168, %r509, %r167;
	add.s32 	%r169, %r494, 256;
	mul.wide.u32 	%rd17, %r169, 4;
	add.s64 	%rd18, %rd2, %rd17;
	ld.global.u32 	%r170, [%rd18];
	max.s32 	%r171, %r168, %r170;
	add.s32 	%r172, %r494, 512;
	mul.wide.u32 	%rd19, %r172, 4;
	add.s64 	%rd20, %rd2, %rd19;
	ld.global.u32 	%r173, [%rd20];
	max.s32 	%r174, %r171, %r173;
	add.s32 	%r175, %r494, 768;
	mul.wide.u32 	%rd21, %r175, 4;
	add.s64 	%rd22, %rd2, %rd21;
	ld.global.u32 	%r176, [%rd22];
	max.s32 	%r177, %r174, %r176;
	add.s32 	%r178, %r494, 1024;
	mul.wide.u32 	%rd23, %r178, 4;
	add.s64 	%rd24, %rd2, %rd23;
	ld.global.u32 	%r179, [%rd24];
	max.s32 	%r180, %r177, %r179;
	add.s32 	%r181, %r494, 1280;
	mul.wide.u32 	%rd25, %r181, 4;
	add.s64 	%rd26, %rd2, %rd25;
	ld.global.u32 	%r182, [%rd26];
	max.s32 	%r183, %r180, %r182;
	add.s32 	%r184, %r494, 1536;
	mul.wide.u32 	%rd27, %r184, 4;
	add.s64 	%rd28, %rd2, %rd27;
	ld.global.u32 	%r185, [%rd28];
	max.s32 	%r186, %r183, %r185;
	add.s32 	%r187, %r494, 1792;
	mul.wide.u32 	%rd29, %r187, 4;
	add.s64 	%rd30, %rd2, %rd29;
	ld.global.u32 	%r188, [%rd30];
	max.s32 	%r189, %r186, %r188;
	add.s32 	%r190, %r494, 2048;
	mul.wide.u32 	%rd31, %r190, 4;
	add.s64 	%rd32, %rd2, %rd31;
	ld.global.u32 	%r191, [%rd32];
	max.s32 	%r192, %r189, %r191;
	add.s32 	%r193, %r494, 2304;
	mul.wide.u32 	%rd33, %r193, 4;
	add.s64 	%rd34, %rd2, %rd33;
	ld.global.u32 	%r194, [%rd34];
	max.s32 	%r195, %r192, %r194;
	add.s32 	%r196, %r494, 2560;
	mul.wide.u32 	%rd35, %r196, 4;
	add.s64 	%rd36, %rd2, %rd35;
	ld.global.u32 	%r197, [%rd36];
	max.s32 	%r198, %r195, %r197;
	add.s32 	%r199, %r494, 2816;
	mul.wide.u32 	%rd37, %r199, 4;
	add.s64 	%rd38, %rd2, %rd37;
	ld.global.u32 	%r200, [%rd38];
	max.s32 	%r201, %r198, %r200;
	add.s32 	%r202, %r494, 3072;
	mul.wide.u32 	%rd39, %r202, 4;
	add.s64 	%rd40, %rd2, %rd39;
	ld.global.u32 	%r203, [%rd40];
	max.s32 	%r204, %r201, %r203;
	add.s32 	%r205, %r494, 3328;
	mul.wide.u32 	%rd41, %r205, 4;
	add.s64 	%rd42, %rd2, %rd41;
	ld.global.u32 	%r206, [%rd42];
	max.s32 	%r207, %r204, %r206;
	add.s32 	%r208, %r494, 3584;
	mul.wide.u32 	%rd43, %r208, 4;
	add.s64 	%rd44, %rd2, %rd43;
	ld.global.u32 	%r209, [%rd44];
	max.s32 	%r210, %r207, %r209;
	add.s32 	%r211, %r494, 3840;
	mul.wide.u32 	%rd45, %r211, 4;
	add.s64 	%rd46, %rd2, %rd45;
	ld.global.u32 	%r212, [%rd46];
	max.s32 	%r509, %r210, %r212;
	add.s32 	%r495, %r495, 4096;
	add.s32 	%r494, %r494, 4096;
	add.s32 	%r493, %r493, 16;
	setp.ne.s32 	%p10, %r493, 0;
	@%p10 bra 	$L__BB6_35;
	add.s32 	%r501, %r495, -2048;
$L__BB6_37:
	setp.eq.s32 	%p11, %r51, 0;
	@%p11 bra 	$L__BB6_46;
	and.b32  	%r67, %r50, 7;
	setp.lt.u32 	%p12, %r51, 8;
	@%p12 bra 	$L__BB6_40;
	add.s32 	%r214, %r501, %r492;
	mul.wide.u32 	%rd47, %r214, 4;
	add.s64 	%rd48, %rd2, %rd47;
	ld.global.u32 	%r215, [%rd48];
	max.s32 	%r216, %r509, %r215;
	add.s32 	%r217, %r214, 256;
	mul.wide.u32 	%rd49, %r217, 4;
	add.s64 	%rd50, %rd2, %rd49;
	ld.global.u32 	%r218, [%rd50];
	max.s32 	%r219, %r216, %r218;
	add.s32 	%r220, %r214, 512;
	mul.wide.u32 	%rd51, %r220, 4;
	add.s64 	%rd52, %rd2, %rd51;
	ld.global.u32 	%r221, [%rd52];
	max.s32 	%r222, %r219, %r221;
	add.s32 	%r223, %r214, 768;
	mul.wide.u32 	%rd53, %r223, 4;
	add.s64 	%rd54, %rd2, %rd53;
	ld.global.u32 	%r224, [%rd54];
	max.s32 	%r225, %r222, %r224;
	add.s32 	%r226, %r214, 1024;
	mul.wide.u32 	%rd55, %r226, 4;
	add.s64 	%rd56, %rd2, %rd55;
	ld.global.u32 	%r227, [%rd56];
	max.s32 	%r228, %r225, %r227;
	add.s32 	%r229, %r214, 1280;
	mul.wide.u32 	%rd57, %r229, 4;
	add.s64 	%rd58, %rd2, %rd57;
	ld.global.u32 	%r230, [%rd58];
	max.s32 	%r231, %r228, %r230;
	add.s32 	%r232, %r214, 1536;
	mul.wide.u32 	%rd59, %r232, 4;
	add.s64 	%rd60, %rd2, %rd59;
	ld.global.u32 	%r233, [%rd60];
	max.s32 	%r234, %r231, %r233;
	add.s32 	%r235, %r214, 1792;
	mul.wide.u32 	%rd61, %r235, 4;
	add.s64 	%rd62, %rd2, %rd61;
	ld.global.u32 	%r236, [%rd62];
	max.s32 	%r509, %r234, %r236;
	add.s32 	%r501, %r501, 2048;
$L__BB6_40:
	setp.eq.s32 	%p13, %r67, 0;
	@%p13 bra 	$L__BB6_46;
	and.b32  	%r73, %r50, 3;
	setp.lt.u32 	%p14, %r67, 4;
	@%p14 bra 	$L__BB6_43;
	add.s32 	%r238, %r501, %r492;
	mul.wide.u32 	%rd63, %r238, 4;
	add.s64 	%rd64, %rd2, %rd63;
	ld.global.u32 	%r239, [%rd64];
	max.s32 	%r240, %r509, %r239;
	add.s32 	%r241, %r238, 256;
	mul.wide.u32 	%rd65, %r241, 4;
	add.s64 	%rd66, %rd2, %rd65;
	ld.global.u32 	%r242, [%rd66];
	max.s32 	%r243, %r240, %r242;
	add.s32 	%r244, %r238, 512;
	mul.wide.u32 	%rd67, %r244, 4;
	add.s64 	%rd68, %rd2, %rd67;
	ld.global.u32 	%r245, [%rd68];
	max.s32 	%r246, %r243, %r245;
	add.s32 	%r247, %r238, 768;
	mul.wide.u32 	%rd69, %r247, 4;
	add.s64 	%rd70, %rd2, %rd69;
	ld.global.u32 	%r248, [%rd70];
	max.s32 	%r509, %r246, %r248;
	add.s32 	%r501, %r501, 1024;
$L__BB6_43:
	setp.eq.s32 	%p15, %r73, 0;
	@%p15 bra 	$L__BB6_46;
	add.s32 	%r507, %r501, %r492;
	neg.s32 	%r506, %r73;
$L__BB6_45:
	.pragma "nounroll";
	mul.wide.u32 	%rd71, %r507, 4;
	add.s64 	%rd72, %rd2, %rd71;
	ld.global.u32 	%r249, [%rd72];
	max.s32 	%r509, %r509, %r249;
	add.s32 	%r507, %r507, 256;
	add.s32 	%r506, %r506, 1;
	setp.ne.s32 	%p16, %r506, 0;
	@%p16 bra 	$L__BB6_45;
$L__BB6_46:
	// begin inline asm
	mov.u32 %r250, %laneid;
	// end inline asm
	mov.b32 	%r253, 1;
	mov.b32 	%r274, 31;
	mov.b32 	%r275, -1;
	// begin inline asm
	shfl.sync.down.b32 %r251, %r509, %r253, %r274, %r275;
	// end inline asm
	setp.gt.s32 	%p17, %r250, 30;
	max.s32 	%r276, %r509, %r251;
	selp.b32 	%r257, %r509, %r276, %p17;
	mov.b32 	%r258, 2;
	// begin inline asm
	shfl.sync.down.b32 %r256, %r257, %r258, %r274, %r275;
	// end inline asm
	setp.gt.s32 	%p18, %r250, 29;
	max.s32 	%r277, %r257, %r256;
	selp.b32 	%r262, %r257, %r277, %p18;
	mov.b32 	%r263, 4;
	// begin inline asm
	shfl.sync.down.b32 %r261, %r262, %r263, %r274, %r275;
	// end inline asm
	setp.gt.s32 	%p19, %r250, 27;
	max.s32 	%r278, %r262, %r261;
	selp.b32 	%r267, %r262, %r278, %p19;
	mov.b32 	%r268, 8;
	// begin inline asm
	shfl.sync.down.b32 %r266, %r267, %r268, %r274, %r275;
	// end inline asm
	setp.gt.s32 	%p20, %r250, 23;
	max.s32 	%r279, %r267, %r266;
	selp.b32 	%r272, %r267, %r279, %p20;
	mov.b32 	%r273, 16;
	// begin inline asm
	shfl.sync.down.b32 %r271, %r272, %r273, %r274, %r275;
	// end inline asm
	setp.gt.s32 	%p21, %r250, 15;
	max.s32 	%r88, %r272, %r271;
	selp.b32 	%r510, %r272, %r88, %p21;
	setp.ne.s32 	%p22, %r250, 0;
	@%p22 bra 	$L__BB6_48;
	shr.u32 	%r280, %r41, 3;
	and.b32  	%r281, %r280, 124;
	mov.u32 	%r282, _ZZN3cub18CUB_300001_SM_10006detail6reduce28DeviceReduceSingleTileKernelINS2_10policy_hubIijN4cuda3__47maximumIiEEE10Policy1000EN6thrust24THRUST_300001_SM_1000_NS6detail15normal_iteratorINSC_10device_ptrIiEEEEPijS8_iiNS5_3std3__410__identityEEEvT0_T1_T2_T3_T4_T6_E12temp_storage;
	add.s32 	%r283, %r282, %r281;
	st.shared.u32 	[%r283+8], %r88;
$L__BB6_48:
	bar.sync 	0;
	setp.ne.s32 	%p23, %r41, 0;
	@%p23 bra 	$L__BB6_50;
	ld.shared.u32 	%r284, [_ZZN3cub18CUB_300001_SM_10006detail6reduce28DeviceReduceSingleTileKernelINS2_10policy_hubIijN4cuda3__47maximumIiEEE10Policy1000EN6thrust24THRUST_300001_SM_1000_NS6detail15normal_iteratorINSC_10device_ptrIiEEEEPijS8_iiNS5_3std3__410__identityEEEvT0_T1_T2_T3_T4_T6_E12temp_storage+12];
	max.s32 	%r285, %r510, %r284;
	ld.shared.u32 	%r286, [_ZZN3cub18CUB_300001_SM_10006detail6reduce28DeviceReduceSingleTileKernelINS2_10policy_hubIijN4cuda3__47maximumIiEEE10Policy1000EN6thrust24THRUST_300001_SM_1000_NS6detail15normal_iteratorINSC_10device_ptrIiEEEEPijS8_iiNS5_3std3__410__identityEEEvT0_T1_T2_T3_T4_T6_E12temp_storage+16];
	max.s32 	%r287, %r285, %r286;
	ld.shared.u32 	%r288, [_ZZN3cub18CUB_300001_SM_10006detail6reduce28DeviceReduceSingleTileKernelINS2_10policy_hubIijN4cuda3__47maximumIiEEE10Policy1000EN6thrust24THRUST_300001_SM_1000_NS6detail15normal_iteratorINSC_10device_ptrIiEEEEPijS8_iiNS5_3std3__410__identityEEEvT0_T1_T2_T3_T4_T6_E12temp_storage+20];
	max.s32 	%r289, %r287, %r288;
	ld.shared.u32 	%r290, [_ZZN3cub18CUB_300001_SM_10006detail6reduce28DeviceReduceSingleTileKernelINS2_10policy_hubIijN4cuda3__47maximumIiEEE10Policy1000EN6thrust24THRUST_300001_SM_1000_NS6detail15normal_iteratorINSC_10device_ptrIiEEEEPijS8_iiNS5_3std3__410__identityEEEvT0_T1_T2_T3_T4_T6_E12temp_storage+24];
	max.s32 	%r291, %r289, %r290;
	ld.shared.u32 	%r292, [_ZZN3cub18CUB_300001_SM_10006detail6reduce28DeviceReduceSingleTileKernelINS2_10policy_hubIijN4cuda3__47maximumIiEEE10Policy1000EN6thrust24THRUST_300001_SM_1000_NS6detail15normal_iteratorINSC_10device_ptrIiEEEEPijS8_iiNS5_3std3__410__identityEEEvT0_T1_T2_T3_T4_T6_E12temp_storage+28];
	max.s32 	%r293, %r291, %r292;
	ld.shared.u32 	%r294, [_ZZN3cub18CUB_300001_SM_10006detail6reduce28DeviceReduceSingleTileKernelINS2_10policy_hubIijN4cuda3__47maximumIiEEE10Policy1000EN6thrust24THRUST_300001_SM_1000_NS6detail15normal_iteratorINSC_10device_ptrIiEEEEPijS8_iiNS5_3std3__410__identityEEEvT0_T1_T2_T3_T4_T6_E12temp_storage+32];
	max.s32 	%r295, %r293, %r294;
	ld.shared.u32 	%r296, [_ZZN3cub18CUB_300001_SM_10006detail6reduce28DeviceReduceSingleTileKernelINS2_10policy_hubIijN4cuda3__47maximumIiEEE10Policy1000EN6thrust24THRUST_300001_SM_1000_NS6detail15normal_iteratorINSC_10device_ptrIiEEEEPijS8_iiNS5_3std3__410__identityEEEvT0_T1_T2_T3_T4_T6_E12temp_storage+36];
	max.s32 	%r510, %r295, %r296;
$L__BB6_50:
	mov.u32 	%r469, %tid.x;
	setp.ne.s32 	%p57, %r469, 0;
	@%p57 bra 	$L__BB6_52;
	max.s32 	%r470, %r93, %r510;
	st.global.u32 	[%rd1], %r470;
$L__BB6_52:
	ret;

}
	// .globl	_ZN3cub18CUB_300001_SM_10006detail6reduce18DeviceReduceKernelINS2_10policy_hubIijN4cuda3__47maximumIiEEE10Policy1000EN6thrust24THRUST_300001_SM_1000_NS6detail15normal_iteratorINSC_10device_ptrIiEEEEjS8_iNS5_3std3__410__identityEEEvT0_PT3_T1_NS0_13GridEvenShareISO_EET2_T4_
.visible .entry _ZN3cub18CUB_300001_SM_10006detail6reduce18DeviceReduceKernelINS2_10policy_hubIijN4cuda3__47maximumIiEEE10Policy1000EN6thrust24THRUST_300001_SM_1000_NS6detail15normal_iteratorINSC_10device_ptrIiEEEEjS8_iNS5_3std3__410__identityEEEvT0_PT3_T1_NS0_13GridEvenShareISO_EET2_T4_(
	.param .align 8 .b8 _ZN3cub18CUB_300001_SM_10006detail6reduce18DeviceReduceKernelINS2_10policy_hubIijN4cuda3__47maximumIiEEE10Policy1000EN6thrust24THRUST_300001_SM_1000_NS6detail15normal_iteratorINSC_10device_ptrIiEEEEjS8_iNS5_3std3__410__identityEEEvT0_PT3_T1_NS0_13GridEvenShareISO_EET2_T4__param_0[8],
	.param .u64 .ptr .align 1 _ZN3cub18CUB_300001_SM_10006detail6reduce18DeviceReduceKernelINS2_10policy_hubIijN4cuda3__47maximumIiEEE10Policy1000EN6thrust24THRUST_300001_SM_1000_NS6detail15normal_iteratorINSC_10device_ptrIiEEEEjS8_iNS5_3std3__410__identityEEEvT0_PT3_T1_NS0_13GridEvenShareISO_EET2_T4__param_1,
	.param .u32 _ZN3cub18CUB_300001_SM_10006detail6reduce18DeviceReduceKernelINS2_10policy_hubIijN4cuda3__47maximumIiEEE10Policy1000EN6thrust24THRUST_300001_SM_1000_NS6detail15normal_iteratorINSC_10device_ptrIiEEEEjS8_iNS5_3std3__410__identityEEEvT0_PT3_T1_NS0_13GridEvenShareISO_EET2_T4__param_2,
	.param .align 4 .b8 _ZN3cub18CUB_300001_SM_10006detail6reduce18DeviceReduceKernelINS2_10policy_hubIijN4cuda3__47maximumIiEEE10Policy1000EN6thrust24THRUST_300001_SM_1000_NS6detail15normal_iteratorINSC_10device_ptrIiEEEEjS8_iNS5_3std3__410__identityEEEvT0_PT3_T1_NS0_13GridEvenShareISO_EET2_T4__param_3[40],
	.param .align 1 .b8 _ZN3cub18CUB_300001_SM_10006detail6reduce18DeviceReduceKernelINS2_10policy_hubIijN4cuda3__47maximumIiEEE10Policy1000EN6thrust24THRUST_300001_SM_1000_NS6detail15normal_iteratorINSC_10device_ptrIiEEEEjS8_iNS5_3std3__410__identityEEEvT0_PT3_T1_NS0_13GridEvenShareISO_EET2_T4__param_4[1],
	.param .align 1 .b8 _ZN3cub18CUB_300001_SM_10006detail6reduce18DeviceReduceKernelINS2_10policy_hubIijN4cuda3__47maximumIiEEE10Policy1000EN6thrust24THRUST_300001_SM_1000_NS6detail15normal_iteratorINSC_10device_ptrIiEEEEjS8_iNS5_3std3__410__identityEEEvT0_PT3_T1_NS0_13GridEvenShareISO_EET2_T4__param_5[1]
)
.maxntid 256
{
	.reg .pred 	%p<57>;
	.reg .b16 	%rs<4>;
	.reg .b32 	%r<575>;
	.reg .b64 	%rd<130>;
	// demoted variable
	.shared .align 4 .b8 _ZZN3cub18CUB_300001_SM_10006detail6reduce18DeviceReduceKernelINS2_10policy_hubIijN4cuda3__47maximumIiEEE10Policy1000EN6thrust24THRUST_300001_SM_1000_NS6detail15normal_iteratorINSC_10device_ptrIiEEEEjS8_iNS5_3std3__410__identityEEEvT0_PT3_T1_NS0_13GridEvenShareISO_EET2_T4_E12temp_storage[44];
	ld.param.u32 	%r1, [_ZN3cub18CUB_300001_SM_10006detail6reduce18DeviceReduceKernelINS2_10policy_hubIijN4cuda3__47maximumIiEEE10Policy1000EN6thrust24THRUST_300001_SM_1000_NS6detail15normal_iteratorINSC_10device_ptrIiEEEEjS8_iNS5_3std3__410__identityEEEvT0_PT3_T1_NS0_13GridEvenShareISO_EET2_T4__param_3+20];
	ld.param.u32 	%r2, [_ZN3cub18CUB_300001_SM_10006detail6reduce18DeviceReduceKernelINS2_10policy_hubIijN4cuda3__47maximumIiEEE10Policy1000EN6thrust24THRUST_300001_SM_1000_NS6detail15normal_iteratorINSC_10device_ptrIiEEEEjS8_iNS5_3std3__410__identityEEEvT0_PT3_T1_NS0_13GridEvenShareISO_EET2_T4__param_3+24];
	ld.param.u64 	%rd3, [_ZN3cub18CUB_300001_SM_10006detail6reduce18DeviceReduceKernelINS2_10policy_hubIijN4cuda3__47maximumIiEEE10Policy1000EN6thrust24THRUST_300001_SM_1000_NS6detail15normal_iteratorINSC_10device_ptrIiEEEEjS8_iNS5_3std3__410__identityEEEvT0_PT3_T1_NS0_13GridEvenShareISO_EET2_T4__param_0];
	cvta.to.global.u64 	%rd1, %rd3;
	mov.u32 	%r3, %ctaid.x;
	shl.b32 	%r4, %r2, 12;
	shl.b32 	%r556, %r3, 12;
	sub.s32 	%r6, %r1, %r556;
	setp.gt.u32 	%p1, %r6, 4095;
	@%p1 bra 	$L__BB7_26;
	mov.u32 	%r7, %tid.x;
	setp.ge.u32 	%p23, %r7, %r6;
	mov.b32 	%r550, 0;
	mov.u32 	%r539, %r7;
	@%p23 bra 	$L__BB7_3;
	add.s32 	%r331, %r556, %r7;
	mul.wide.u32 	%rd66, %r331, 4;
	add.s64 	%rd67, %rd1, %rd66;
	ld.global.u32 	%r550, [%rd67];
	add.s32 	%r539, %r7, 256;
$L__BB7_3:
	setp.ge.u32 	%p24, %r539, %r6;
	@%p24 bra 	$L__BB7_17;
	not.b32 	%r333, %r539;
	add.s32 	%r334, %r1, %r333;
	sub.s32 	%r335, %r334, %r556;
	shr.u32 	%r336, %r335, 8;
	add.s32 	%r12, %r336, 1;
	and.b32  	%r13, %r12, 15;
	setp.lt.u32 	%p25, %r335, 3840;
	@%p25 bra 	$L__BB7_8;
	or.b32  	%r536, %r539, 2048;
	add.s32 	%r535, %r539, %r556;
	and.b32  	%r337, %r12, 33554416;
	neg.s32 	%r534, %r337;
$L__BB7_6:
	.pragma "nounroll";
	mul.wide.u32 	%rd68, %r535, 4;
	add.s64 	%rd69, %rd1, %rd68;
	ld.global.u32 	%r338, [%rd69];
	max.s32 	%r339, %r550, %r338;
	add.s32 	%r340, %r535, 256;
	mul.wide.u32 	%rd70, %r340, 4;
	add.s64 	%rd71, %rd1, %rd70;
	ld.global.u32 	%r341, [%rd71];
	max.s32 	%r342, %r339, %r341;
	add.s32 	%r343, %r535, 512;
	mul.wide.u32 	%rd72, %r343, 4;
	add.s64 	%rd73, %rd1, %rd72;
	ld.global.u32 	%r344, [%rd73];
	max.s32 	%r345, %r342, %r344;
	add.s32 	%r346, %r535, 768;
	mul.wide.u32 	%rd74, %r346, 4;
	add.s64 	%rd75, %rd1, %rd74;
	ld.global.u32 	%r347, [%rd75];
	max.s32 	%r348, %r345, %r347;
	add.s32 	%r349, %r535, 1024;
	mul.wide.u32 	%rd76, %r349, 4;
	add.s64 	%rd77, %rd1, %rd76;
	ld.global.u32 	%r350, [%rd77];
	max.s32 	%r351, %r348, %r350;
	add.s32 	%r352, %r535, 1280;
	mul.wide.u32 	%rd78, %r352, 4;
	add.s64 	%rd79, %rd1, %rd78;
	ld.global.u32 	%r353, [%rd79];
	max.s32 	%r354, %r351, %r353;
	add.s32 	%r355, %r535, 1536;
	mul.wide.u32 	%rd80, %r355, 4;
	add.s64 	%rd81, %rd1, %rd80;
	ld.global.u32 	%r356, [%rd81];
	max.s32 	%r357, %r354, %r356;
	add.s32 	%r358, %r535, 1792;
	mul.wide.u32 	%rd82, %r358, 4;
	add.s64 	%rd83, %rd1, %rd82;
	ld.global.u32 	%r359, [%rd83];
	max.s32 	%r360, %r357, %r359;
	add.s32 	%r361, %r535, 2048;
	mul.wide.u32 	%rd84, %r361, 4;
	add.s64 	%rd85, %rd1, %rd84;
	ld.global.u32 	%r362, [%rd85];
	max.s32 	%r363, %r360, %r362;
	add.s32 	%r364, %r535, 2304;
	mul.wide.u32 	%rd86, %r364, 4;
	add.s64 	%rd87, %rd1, %rd86;
	ld.global.u32 	%r365, [%rd87];
	max.s32 	%r366, %r363, %r365;
	add.s32 	%r367, %r535, 2560;
	mul.wide.u32 	%rd88, %r367, 4;
	add.s64 	%rd89, %rd1, %rd88;
	ld.global.u32 	%r368, [%rd89];
	max.s32 	%r369, %r366, %r368;
	add.s32 	%r370, %r535, 2816;
	mul.wide.u32 	%rd90, %r370, 4;
	add.s64 	%rd91, %rd1, %rd90;
	ld.global.u32 	%r371, [%rd91];
	max.s32 	%r372, %r369, %r371;
	add.s32 	%r373, %r535, 3072;
	mul.wide.u32 	%rd92, %r373, 4;
	add.s64 	%rd93, %rd1, %rd92;
	ld.global.u32 	%r374, [%rd93];
	max.s32 	%r375, %r372, %r374;
	add.s32 	%r376, %r535, 3328;
	mul.wide.u32 	%rd94, %r376, 4;
	add.s64 	%rd95, %rd1, %rd94;
	ld.global.u32 	%r377, [%rd95];
	max.s32 	%r378, %r375, %r377;
	add.s32 	%r379, %r535, 3584;
	mul.wide.u32 	%rd96, %r379, 4;
	add.s64 	%rd97, %rd1, %rd96;
	ld.global.u32 	%r380, [%rd97];
	max.s32 	%r381, %r378, %r380;
	add.s32 	%r382, %r535, 3840;
	mul.wide.u32 	%rd98, %r382, 4;
	add.s64 	%rd99, %rd1, %rd98;
	ld.global.u32 	%r383, [%rd99];
	max.s32 	%r550, %r381, %r383;
	add.s32 	%r536, %r536, 4096;
	add.s32 	%r535, %r535, 4096;
	add.s32 	%r534, %r534, 16;
	setp.ne.s32 	%p26, %r534, 0;
	@%p26 bra 	$L__BB7_6;
	add.s32 	%r539, %r536, -2048;
$L__BB7_8:
	setp.eq.s32 	%p27, %r13, 0;
	@%p27 bra 	$L__BB7_17;
	and.b32  	%r29, %r12, 7;
	setp.lt.u32 	%p28, %r13, 8;
	@%p28 bra 	$L__BB7_11;
	add.s32 	%r385, %r556, %r539;
	mul.wide.u32 	%rd100, %r385, 4;
	add.s64 	%rd101, %rd1, %rd100;
	ld.global.u32 	%r386, [%rd101];
	max.s32 	%r387, %r550, %r386;
	add.s32 	%r388, %r385, 256;
	mul.wide.u32 	%rd102, %r388, 4;
	add.s64 	%rd103, %rd1, %rd102;
	ld.global.u32 	%r389, [%rd103];
	max.s32 	%r390, %r387, %r389;
	add.s32 	%r391, %r385, 512;
	mul.wide.u32 	%rd104, %r391, 4;
	add.s64 	%rd105, %rd1, %rd104;
	ld.global.u32 	%r392, [%rd105];
	max.s32 	%r393, %r390, %r392;
	add.s32 	%r394, %r385, 768;
	mul.wide.u32 	%rd106, %r394, 4;
	add.s64 	%rd107, %rd1, %rd106;
	ld.global.u32 	%r395, [%rd107];
	max.s32 	%r396, %r393, %r395;
	add.s32 	%r397, %r385, 1024;
	mul.wide.u32 	%rd108, %r397, 4;
	add.s64 	%rd109, %rd1, %rd108;
	ld.global.u32 	%r398, [%rd109];
	max.s32 	%r399, %r396, %r398;
	add.s32 	%r400, %r385, 1280;
	mul.wide.u32 	%rd110, %r400, 4;
	add.s64 	%rd111, %rd1, %rd110;
	ld.global.u32 	%r401, [%rd111];
	max.s32 	%r402, %r399, %r401;
	add.s32 	%r403, %r385, 1536;
	mul.wide.u32 	%rd112, %r403, 4;
	add.s64 	%rd113, %rd1, %rd112;
	ld.global.u32 	%r404, [%rd113];
	max.s32 	%r405, %r402, %r404;
	add.s32 	%r406, %r385, 1792;
	mul.wide.u32 	%rd114, %r406, 4;
	add.s64 	%rd115, %rd1, %rd114;
	ld.global.u32 	%r407, [%rd115];
	max.s32 	%r550, %r405, %r407;
	add.s32 	%r539, %r539, 2048;
$L__BB7_11:
	setp.eq.s32 	%p29, %r29, 0;
	@%p29 bra 	$L__BB7_17;
	and.b32  	%r35, %r12, 3;
	setp.lt.u32 	%p30, %r29, 4;
	@%p30 bra 	$L__BB7_14;
	add.s32 	%r409, %r556, %r539;
	mul.wide.u32 	%rd116, %r409, 4;
	add.s64 	%rd117, %rd1, %rd116;
	ld.global.u32 	%r410, [%rd117];
	max.s32 	%r411, %r550, %r410;
	add.s32 	%r412, %r409, 256;
	mul.wide.u32 	%rd118, %r412, 4;
	add.s64 	%rd119, %rd1, %rd118;
	ld.global.u32 	%r413, [%rd119];
	max.s32 	%r414, %r411, %r413;
	add.s32 	%r415, %r409, 512;
	mul.wide.u32 	%rd120, %r415, 4;
	add.s64 	%rd121, %rd1, %rd120;
	ld.global.u32 	%r416, [%rd121];
	max.s32 	%r417, %r414, %r416;
	add.s32 	%r418, %r409, 768;
	mul.wide.u32 	%rd122, %r418, 4;
	add.s64 	%rd123, %rd1, %rd122;
	ld.global.u32 	%r419, [%rd123];
	max.s32 	%r550, %r417, %r419;
	add.s32 	%r539, %r539, 1024;
$L__BB7_14:
	setp.eq.s32 	%p31, %r35, 0;
	@%p31 bra 	$L__BB7_17;
	add.s32 	%r548, %r539, %r556;
	neg.s32 	%r547, %r35;
$L__BB7_16:
	.pragma "nounroll";
	mul.wide.u32 	%rd124, %r548, 4;
	add.s64 	%rd125, %rd1, %rd124;
	ld.global.u32 	%r420, [%rd125];
	max.s32 	%r550, %r550, %r420;
	add.s32 	%r548, %r548, 256;
	add.s32 	%r547, %r547, 1;
	setp.ne.s32 	%p32, %r547, 0;
	@%p32 bra 	$L__BB7_16;
$L__BB7_17:
	setp.lt.u32 	%p33, %r6, 256;
	@%p33 bra 	$L__BB7_22;
	// begin inline asm
	mov.u32 %r484, %laneid;
	// end inline asm
	mov.b32 	%r487, 1;
	mov.b32 	%r508, 31;
	mov.b32 	%r509, -1;
	// begin inline asm
	shfl.sync.down.b32 %r485, %r550, %r487, %r508, %r509;
	// end inline asm
	setp.gt.s32 	%p49, %r484, 30;
	max.s32 	%r510, %r550, %r485;
	selp.b32 	%r491, %r550, %r510, %p49;
	mov.b32 	%r492, 2;
	// begin inline asm
	shfl.sync.down.b32 %r490, %r491, %r492, %r508, %r509;
	// end inline asm
	setp.gt.s32 	%p50, %r484, 29;
	max.s32 	%r511, %r491, %r490;
	selp.b32 	%r496, %r491, %r511, %p50;
	mov.b32 	%r497, 4;
	// begin inline asm
	shfl.sync.down.b32 %r495, %r496, %r497, %r508, %r509;
	// end inline asm
	setp.gt.s32 	%p51, %r484, 27;
	max.s32 	%r512, %r496, %r495;
	selp.b32 	%r501, %r496, %r512, %p51;
	mov.b32 	%r502, 8;
	// begin inline asm
	shfl.sync.down.b32 %r500, %r501, %r502, %r508, %r509;
	// end inline asm
	setp.gt.s32 	%p52, %r484, 23;
	max.s32 	%r513, %r501, %r500;
	selp.b32 	%r506, %r501, %r513, %p52;
	mov.b32 	%r507, 16;
	// begin inline asm
	shfl.sync.down.b32 %r505, %r506, %r507, %r508, %r509;
	// end inline asm
	setp.gt.s32 	%p53, %r484, 15;
	max.s32 	%r50, %r506, %r505;
	selp.b32 	%r574, %r506, %r50, %p53;
	setp.ne.s32 	%p54, %r484, 0;
	@%p54 bra 	$L__BB7_20;
	shr.u32 	%r514, %r7, 3;
	and.b32  	%r515, %r514, 124;
	mov.u32 	%r516, _ZZN3cub18CUB_300001_SM_10006detail6reduce18DeviceReduceKernelINS2_10policy_hubIijN4cuda3__47maximumIiEEE10Policy1000EN6thrust24THRUST_300001_SM_1000_NS6detail15normal_iteratorINSC_10device_ptrIiEEEEjS8_iNS5_3std3__410__identityEEEvT0_PT3_T1_NS0_13GridEvenShareISO_EET2_T4_E12temp_storage;
	add.s32 	%r517, %r516, %r515;
	st.shared.u32 	[%r517+8], %r50;
$L__BB7_20:
	bar.sync 	0;
	setp.ne.s32 	%p55, %r7, 0;
	@%p55 bra 	$L__BB7_48;
	ld.shared.u32 	%r518, [_ZZN3cub18CUB_300001_SM_10006detail6reduce18DeviceReduceKernelINS2_10policy_hubIijN4cuda3__47maximumIiEEE10Policy1000EN6thrust24THRUST_300001_SM_1000_NS6detail15normal_iteratorINSC_10device_ptrIiEEEEjS8_iNS5_3std3__410__identityEEEvT0_PT3_T1_NS0_13GridEvenShareISO_EET2_T4_E12temp_storage+12];
	max.s32 	%r519, %r574, %r518;
	ld.shared.u32 	%r520, [_ZZN3cub18CUB_300001_SM_10006detail6reduce18DeviceReduceKernelINS2_10policy_hubIijN4cuda3__47maximumIiEEE10Policy1000EN6thrust24THRUST_300001_SM_1000_NS6detail15normal_iteratorINSC_10device_ptrIiEEEEjS8_iNS5_3std3__410__identityEEEvT0_PT3_T1_NS0_13GridEvenShareISO_EET2_T4_E12temp_storage+16];
	max.s32 	%r521, %r519, %r520;
	ld.shared.u32 	%r522, [_ZZN3cub18CUB_300001_SM_10006detail6reduce18DeviceReduceKernelINS2_10policy_hubIijN4cuda3__47maximumIiEEE10Policy1000EN6thrust24THRUST_300001_SM_1000_NS6detail15normal_iteratorINSC_10device_ptrIiEEEEjS8_iNS5_3std3__410__identityEEEvT0_PT3_T1_NS0_13GridEvenShareISO_EET2_T4_E12temp_storage+20];
	max.s32 	%r523, %r521, %r522;
	ld.shared.u32 	%r524, [_ZZN3cub18CUB_300001_SM_10006detail6reduce18DeviceReduceKernelINS2_10policy_hubIijN4cuda3__47maximumIiEEE10Policy1000EN6thrust24THRUST_300001_SM_1000_NS6detail15normal_iteratorINSC_10device_ptrIiEEEEjS8_iNS5_3std3__410__identityEEEvT0_PT3_T1_NS0_13GridEvenShareISO_EET2_T4_E12temp_storage+24];
	max.s32 	%r525, %r523, %r524;
	ld.shared.u32 	%r526, [_ZZN3cub18CUB_300001_SM_10006detail6reduce18DeviceReduceKernelINS2_10policy_hubIijN4cuda3__47maximumIiEEE10Policy1000EN6thrust24THRUST_300001_SM_1000_NS6detail15normal_iteratorINSC_10device_ptrIiEEEEjS8_iNS5_3std3__410__identityEEEvT0_PT3_T1_NS0_13GridEvenShareISO_EET2_T4_E12temp_storage+28];
	max.s32 	%r527, %r525, %r526;
	ld.shared.u32 	%r528, [_ZZN3cub18CUB_300001_SM_10006detail6reduce18DeviceReduceKernelINS2_10policy_hubIijN4cuda3__47maximumIiEEE10Policy1000EN6thrust24THRUST_300001_SM_1000_NS6detail15normal_iteratorINSC_10device_ptrIiEEEEjS8_iNS5_3std3__410__identityEEEvT0_PT3_T1_NS0_13GridEvenShareISO_EET2_T4_E12temp_storage+32];
	max.s32 	%r529, %r527, %r528;
	ld.shared.u32 	%r530, [_ZZN3cub18CUB_300001_SM_10006detail6reduce18DeviceReduceKernelINS2_10policy_hubIijN4cuda3__47maximumIiEEE10Policy1000EN6thrust24THRUST_300001_SM_1000_NS6detail15normal_iteratorINSC_10device_ptrIiEEEEjS8_iNS5_3std3__410__identityEEEvT0_PT3_T1_NS0_13GridEvenShareISO_EET2_T4_E12temp_storage+36];
	max.s32 	%r574, %r529, %r530;
	bra.uni 	$L__BB7_48;
$L__BB7_22:
	// begin inline asm
	mov.u32 %r421, %laneid;
	// end inline asm
	and.b32  	%r447, %r7, 992;
	add.s32 	%r448, %r447, 32;
	setp.gt.u32 	%p34, %r448, %r6;
	not.b32 	%r449, %r447;
	add.s32 	%r450, %r6, %r449;
	selp.b32 	%r445, %r450, 31, %p34;
	mov.b32 	%r424, 1;
	mov.b32 	%r446, -1;
	// begin inline asm
	shfl.sync.down.b32 %r422, %r550, %r424, %r445, %r446;
	// end inline asm
	setp.lt.s32 	%p35, %r421, %r445;
	max.s32 	%r451, %r550, %r422;
	selp.b32 	%r428, %r451, %r550, %p35;
	mov.b32 	%r429, 2;
	// begin inline asm
	shfl.sync.down.b32 %r427, %r428, %r429, %r445, %r446;
	// end inline asm
	add.s32 	%r452, %r421, 2;
	setp.gt.s32 	%p36, %r452, %r445;
	max.s32 	%r453, %r428, %r427;
	selp.b32 	%r433, %r428, %r453, %p36;
	mov.b32 	%r434, 4;
	// begin inline asm
	shfl.sync.down.b32 %r432, %r433, %r434, %r445, %r446;
	// end inline asm
	add.s32 	%r454, %r421, 4;
	setp.gt.s32 	%p37, %r454, %r445;
	max.s32 	%r455, %r433, %r432;
	selp.b32 	%r438, %r433, %r455, %p37;
	mov.b32 	%r439, 8;
	// begin inline asm
	shfl.sync.down.b32 %r437, %r438, %r439, %r445, %r446;
	// end inline asm
	add.s32 	%r456, %r421, 8;
	setp.gt.s32 	%p38, %r456, %r445;
	max.s32 	%r457, %r438, %r437;
	selp.b32 	%r443, %r438, %r457, %p38;
	mov.b32 	%r444, 16;
	// begin inline asm
	shfl.sync.down.b32 %r442, %r443, %r444, %r445, %r446;
	// end inline asm
	add.s32 	%r458, %r421, 16;
	setp.gt.s32 	%p39, %r458, %r445;
	max.s32 	%r459, %r443, %r442;
	selp.b32 	%r574, %r443, %r459, %p39;
	setp.ne.s32 	%p40, %r421, 0;
	@%p40 bra 	$L__BB7_24;
	shr.u32 	%r460, %r7, 3;
	and.b32  	%r461, %r460, 124;
	mov.u32 	%r462, _ZZN3cub18CUB_300001_SM_10006detail6reduce18DeviceReduceKernelINS2_10policy_hubIijN4cuda3__47maximumIiEEE10Policy1000EN6thrust24THRUST_300001_SM_1000_NS6detail15normal_iteratorINSC_10device_ptrIiEEEEjS8_iNS5_3std3__410__identityEEEvT0_PT3_T1_NS0_13GridEvenShareISO_EET2_T4_E12temp_storage;
	add.s32 	%r463, %r462, %r461;
	st.shared.u32 	[%r463+8], %r574;
$L__BB7_24:
	bar.sync 	0;
	setp.ne.s32 	%p41, %r7, 0;
	@%p41 bra 	$L__BB7_48;
	setp.gt.u32 	%p42, %r6, 32;
	ld.shared.u32 	%r464, [_ZZN3cub18CUB_300001_SM_10006detail6reduce18DeviceReduceKernelINS2_10policy_hubIijN4cuda3__47maximumIiEEE10Policy1000EN6thrust24THRUST_300001_SM_1000_NS6detail15normal_iteratorINSC_10device_ptrIiEEEEjS8_iNS5_3std3__410__identityEEEvT0_PT3_T1_NS0_13GridEvenShareISO_EET2_T4_E12temp_storage+12];
	max.s32 	%r465, %r574, %r464;
	selp.b32 	%r466, %r465, %r574, %p42;
	setp.gt.u32 	%p43, %r6, 64;
	ld.shared.u32 	%r467, [_ZZN3cub18CUB_300001_SM_10006detail6reduce18DeviceReduceKernelINS2_10policy_hubIijN4cuda3__47maximumIiEEE10Policy1000EN6thrust24THRUST_300001_SM_1000_NS6detail15normal_iteratorINSC_10device_ptrIiEEEEjS8_iNS5_3std3__410__identityEEEvT0_PT3_T1_NS0_13GridEvenShareISO_EET2_T4_E12temp_storage+16];
	max.s32 	%r468, %r466, %r467;
	selp.b32 	%r469, %r468, %r466, %p43;
	setp.gt.u32 	%p44, %r6, 96;
	ld.shared.u32 	%r470, [_ZZN3cub18CUB_300001_SM_10006detail6reduce18DeviceReduceKernelINS2_10policy_hubIijN4cuda3__47maximumIiEEE10Policy1000EN6thrust24THRUST_300001_SM_1000_NS6detail15normal_iteratorINSC_10device_ptrIiEEEEjS8_iNS5_3std3__410__identityEEEvT0_PT3_T1_NS0_13GridEvenShareISO_EET2_T4_E12temp_storage+20];
	max.s32 	%r471, %r469, %r470;
	selp.b32 	%r472, %r471, %r469, %p44;
	setp.gt.u32 	%p45, %r6, 128;
	ld.shared.u32 	%r473, [_ZZN3cub18CUB_300001_SM_10006detail6reduce18DeviceReduceKernelINS2_10policy_hubIijN4cuda3__47maximumIiEEE10Policy1000EN6thrust24THRUST_300001_SM_1000_NS6detail15normal_iteratorINSC_10device_ptrIiEEEEjS8_iNS5_3std3__410__identityEEEvT0_PT3_T1_NS0_13GridEvenShareISO_EET2_T4_E12temp_storage+24];
	max.s32 	%r474, %r472, %r473;
	selp.b32 	%r475, %r474, %r472, %p45;
	setp.gt.u32 	%p46, %r6, 160;
	ld.shared.u32 	%r476, [_ZZN3cub18CUB_300001_SM_10006detail6reduce18DeviceReduceKernelINS2_10policy_hubIijN4cuda3__47maximumIiEEE10Policy1000EN6thrust24THRUST_300001_SM_1000_NS6detail15normal_iteratorINSC_10device_ptrIiEEEEjS8_iNS5_3std3__410__identityEEEvT0_PT3_T1_NS0_13GridEvenShareISO_EET2_T4_E12temp_storage+28];
	max.s32 	%r477, %r475, %r476;
	selp.b32 	%r478, %r477, %r475, %p46;
	setp.gt.u32 	%p47, %r6, 192;
	ld.shared.u32 	%r479, [_ZZN3cub18CUB_300001_SM_10006detail6reduce18DeviceReduceKernelINS2_10policy_hubIijN4cuda3__47maximumIiEEE10Policy1000EN6thrust24THRUST_300001_SM_1000_NS6detail15normal_iteratorINSC_10device_ptrIiEEEEjS8_iNS5_3std3__410__identityEEEvT0_PT3_T1_NS0_13GridEvenShareISO_EET2_T4_E12temp_storage+32];
	max.s32 	%r480, %r478, %r479;
	selp.b32 	%r481, %r480, %r478, %p47;
	setp.gt.u32 	%p48, %r6, 224;
	ld.shared.u32 	%r482, [_ZZN3cub18CUB_300001_SM_10006detail6reduce18DeviceReduceKernelINS2_10policy_hubIijN4cuda3__47maximumIiEEE10Policy1000EN6thrust24THRUST_300001_SM_1000_NS6detail15normal_iteratorINSC_10device_ptrIiEEEEjS8_iNS5_3std3__410__identityEEEvT0_PT3_T1_NS0_13GridEvenShareISO_EET2_T4_E12temp_storage+36];
	max.s32 	%r483, %r481, %r482;
	selp.b32 	%r574, %r483, %r481, %p48;
	bra.uni 	$L__BB7_48;
$L__BB7_26:
	mov.u32 	%r55, %tid.x;
	add.s32 	%r112, %r55, %r556;
	mul.wide.u32 	%rd4, %r112, 4;
	add.s64 	%rd5, %rd1, %rd4;
	ld.global.u32 	%r113, [%rd5];
	ld.global.u32 	%r114, [%rd5+1024];
	ld.global.u32 	%r115, [%rd5+2048];
	ld.global.u32 	%r116, [%rd5+3072];
	ld.global.u32 	%r117, [%rd5+4096];
	ld.global.u32 	%r118, [%rd5+5120];
	ld.global.u32 	%r119, [%rd5+6144];
	ld.global.u32 	%r120, [%rd5+7168];
	ld.global.u32 	%r121, [%rd5+8192];
	ld.global.u32 	%r122, [%rd5+9216];
	ld.global.u32 	%r123, [%rd5+10240];
	ld.global.u32 	%r124, [%rd5+11264];
	ld.global.u32 	%r125, [%rd5+12288];
	ld.global.u32 	%r126, [%rd5+13312];
	ld.global.u32 	%r127, [%rd5+14336];
	ld.global.u32 	%r128, [%rd5+15360];
	max.s32 	%r129, %r113, %r114;
	max.s32 	%r130, %r129, %r115;
	max.s32 	%r131, %r116, %r117;
	max.s32 	%r132, %r131, %r118;
	max.s32 	%r133, %r119, %r120;
	max.s32 	%r134, %r133, %r121;
	max.s32 	%r135, %r122, %r123;
	max.s32 	%r136, %r135, %r124;
	max.s32 	%r137, %r125, %r126;
	max.s32 	%r138, %r137, %r127;
	max.s32 	%r139, %r130, %r132;
	max.s32 	%r140, %r139, %r134;
	max.s32 	%r141, %r136, %r138;
	max.s32 	%r142, %r141, %r128;
	max.s32 	%r573, %r140, %r142;
	setp.lt.u32 	%p2, %r6, %r4;
	@%p2 bra 	$L__BB7_44;
	add.s32 	%r57, %r4, %r556;
	not.b32 	%r144, %r55;
	add.s32 	%r145, %r144, %r1;
	sub.s32 	%r146, %r145, %r4;
	sub.s32 	%r552, %r146, %r556;
	add.s32 	%r147, %r57, %r55;
	add.s32 	%r551, %r147, 2048;
	mov.b32 	%r554, 0;
	mov.u32 	%r553, %r57;
$L__BB7_28:
	add.s32 	%r556, %r556, %r4;
	add.s32 	%r149, %r1, -4096;
	setp.gt.u32 	%p3, %r556, %r149;
	@%p3 bra 	$L__BB7_30;
	add.s32 	%r150, %r55, %r556;
	mul.wide.u32 	%rd6, %r150, 4;
	add.s64 	%rd7, %rd1, %rd6;
	ld.global.u32 	%r151, [%rd7];
	ld.global.u32 	%r152, [%rd7+1024];
	ld.global.u32 	%r153, [%rd7+2048];
	ld.global.u32 	%r154, [%rd7+3072];
	ld.global.u32 	%r155, [%rd7+4096];
	ld.global.u32 	%r156, [%rd7+5120];
	ld.global.u32 	%r157, [%rd7+6144];
	ld.global.u32 	%r158, [%rd7+7168];
	ld.global.u32 	%r159, [%rd7+8192];
	ld.global.u32 	%r160, [%rd7+9216];
	ld.global.u32 	%r161, [%rd7+10240];
	ld.global.u32 	%r162, [%rd7+11264];
	ld.global.u32 	%r163, [%rd7+12288];
	ld.global.u32 	%r164, [%rd7+13312];
	ld.global.u32 	%r165, [%rd7+14336];
	ld.global.u32 	%r166, [%rd7+15360];
	max.s32 	%r167, %r573, %r151;
	max.s32 	%r168, %r167, %r152;
	max.s32 	%r169, %r153, %r154;
	max.s32 	%r170, %r169, %r155;
	max.s32 	%r171, %r156, %r157;
	max.s32 	%r172, %r171, %r158;
	max.s32 	%r173, %r159, %r160;
	max.s32 	%r174, %r173, %r161;
	max.s32 	%r175, %r162, %r163;
	max.s32 	%r176, %r175, %r164;
	max.s32 	%r177, %r165, %r166;
	max.s32 	%r178, %r168, %r170;
	max.s32 	%r179, %r178, %r172;
	max.s32 	%r180, %r174, %r176;
	max.s32 	%r181, %r180, %r177;
	max.s32 	%r573, %r179, %r181;
	sub.s32 	%r182, %r1, %r556;
	setp.lt.u32 	%p4, %r182, %r4;
	add.s32 	%r554, %r554, 1;
	add.s32 	%r553, %r553, %r4;
	sub.s32 	%r552, %r552, %r4;
	add.s32 	%r551, %r551, %r4;
	@%p4 bra 	$L__BB7_44;
	bra.uni 	$L__BB7_28;
$L__BB7_30:
	setp.le.u32 	%p5, %r1, %r556;
	sub.s32 	%r184, %r1, %r556;
	setp.ge.s32 	%p6, %r55, %r184;
	or.pred  	%p7, %p5, %p6;
	@%p7 bra 	$L__BB7_44;
	not.b32 	%r187, %r55;
	add.s32 	%r188, %r1, %r187;
	sub.s32 	%r189, %r188, %r57;
	mul.lo.s32 	%r190, %r2, %r554;
	shl.b32 	%r191, %r190, 12;
	sub.s32 	%r192, %r189, %r191;
	shr.u32 	%r193, %r192, 8;
	add.s32 	%r72, %r193, 1;
	and.b32  	%r73, %r72, 15;
	setp.lt.u32 	%p8, %r192, 3840;
	mov.u32 	%r565, %r55;
	@%p8 bra 	$L__BB7_35;
	or.b32  	%r559, %r55, 2048;
	shr.u32 	%r194, %r552, 8;
	add.s32 	%r195, %r194, 1;
	and.b32  	%r196, %r195, 33554416;
	neg.s32 	%r557, %r196;
$L__BB7_33:
	.pragma "nounroll";
	add.s32 	%r197, %r551, -2048;
	mul.wide.u32 	%rd8, %r197, 4;
	add.s64 	%rd9, %rd1, %rd8;
	ld.global.u32 	%r198, [%rd9];
	max.s32 	%r199, %r573, %r198;
	add.s32 	%r200, %r551, -1792;
	mul.wide.u32 	%rd10, %r200, 4;
	add.s64 	%rd11, %rd1, %rd10;
	ld.global.u32 	%r201, [%rd11];
	max.s32 	%r202, %r199, %r201;
	add.s32 	%r203, %r551, -1536;
	mul.wide.u32 	%rd12, %r203, 4;
	add.s64 	%rd13, %rd1, %rd12;
	ld.global.u32 	%r204, [%rd13];
	max.s32 	%r205, %r202, %r204;
	add.s32 	%r206, %r551, -1280;
	mul.wide.u32 	%rd14, %r206, 4;
	add.s64 	%rd15, %rd1, %rd14;
	ld.global.u32 	%r207, [%rd15];
	max.s32 	%r208, %r205, %r207;
	add.s32 	%r209, %r551, -1024;
	mul.wide.u32 	%rd16, %r209, 4;
	add.s64 	%rd17, %rd1, %rd16;
	ld.global.u32 	%r210, [%rd17];
	max.s32 	%r211, %r208, %r210;
	add.s32 	%r212, %r551, -768;
	mul.wide.u32 	%rd18, %r212, 4;
	add.s64 	%rd19, %rd1, %rd18;
	ld.global.u32 	%r213, [%rd19];
	max.s32 	%r214, %r211, %r213;
	add.s32 	%r215, %r551, -512;
	mul.wide.u32 	%rd20, %r215, 4;
	add.s64 	%rd21, %rd1, %rd20;
	ld.global.u32 	%r216, [%rd21];
	max.s32 	%r217, %r214, %r216;
	add.s32 	%r218, %r551, 1792;
	add.s32 	%r219, %r551, -256;
	mul.wide.u32 	%rd22, %r219, 4;
	add.s64 	%rd23, %rd1, %rd22;
	ld.global.u32 	%r220, [%rd23];
	max.s32 	%r221, %r217, %r220;
	mul.wide.u32 	%rd24, %r551, 4;
	add.s64 	%rd25, %rd1, %rd24;
	ld.global.u32 	%r222, [%rd25];
	max.s32 	%r223, %r221, %r222;
	add.s32 	%r224, %r551, 256;
	mul.wide.u32 	%rd26, %r224, 4;
	add.s64 	%rd27, %rd1, %rd26;
	ld.global.u32 	%r225, [%rd27];
	max.s32 	%r226, %r223, %r225;
	add.s32 	%r227, %r551, 512;
	mul.wide.u32 	%rd28, %r227, 4;
	add.s64 	%rd29, %rd1, %rd28;
	ld.global.u32 	%r228, [%rd29];
	max.s32 	%r229, %r226, %r228;
	add.s32 	%r230, %r551, 768;
	mul.wide.u32 	%rd30, %r230, 4;
	add.s64 	%rd31, %rd1, %rd30;
	ld.global.u32 	%r231, [%rd31];
	max.s32 	%r232, %r229, %r231;
	add.s32 	%r233, %r551, 1024;
	mul.wide.u32 	%rd32, %r233, 4;
	add.s64 	%rd33, %rd1, %rd32;
	ld.global.u32 	%r234, [%rd33];
	max.s32 	%r235, %r232, %r234;
	add.s32 	%r236, %r551, 1280;
	mul.wide.u32 	%rd34, %r236, 4;
	add.s64 	%rd35, %rd1, %rd34;
	ld.global.u32 	%r237, [%rd35];
	max.s32 	%r238, %r235, %r237;
	add.s32 	%r239, %r551, 1536;
	mul.wide.u32 	%rd36, %r239, 4;
	add.s64 	%rd37, %rd1, %rd36;
	ld.global.u32 	%r240, [%rd37];
	max.s32 	%r241, %r238, %r240;
	mul.wide.u32 	%rd38, %r218, 4;
	add.s64 	%rd39, %rd1, %rd38;
	ld.global.u32 	%r242, [%rd39];
	max.s32 	%r573, %r241, %r242;
	add.s32 	%r559, %r559, 4096;
	add.s32 	%r551, %r551, 4096;
	add.s32 	%r557, %r557, 16;
	setp.ne.s32 	%p9, %r557, 0;
	@%p9 bra 	$L__BB7_33;
	add.s32 	%r565, %r559, -2048;
$L__BB7_35:
	setp.eq.s32 	%p10, %r73, 0;
	@%p10 bra 	$L__BB7_44;
	and.b32  	%r88, %r72, 7;
	setp.lt.u32 	%p11, %r73, 8;
	@%p11 bra 	$L__BB7_38;
	add.s32 	%r244, %r565, %r556;
	mul.wide.u32 	%rd40, %r244, 4;
	add.s64 	%rd41, %rd1, %rd40;
	ld.global.u32 	%r245, [%rd41];
	max.s32 	%r246, %r573, %r245;
	add.s32 	%r247, %r244, 256;
	mul.wide.u32 	%rd42, %r247, 4;
	add.s64 	%rd43, %rd1, %rd42;
	ld.global.u32 	%r248, [%rd43];
	max.s32 	%r249, %r246, %r248;
	add.s32 	%r250, %r244, 512;
	mul.wide.u32 	%rd44, %r250, 4;
	add.s64 	%rd45, %rd1, %rd44;
	ld.global.u32 	%r251, [%rd45];
	max.s32 	%r252, %r249, %r251;
	add.s32 	%r253, %r244, 768;
	mul.wide.u32 	%rd46, %r253, 4;
	add.s64 	%rd47, %rd1, %rd46;
	ld.global.u32 	%r254, [%rd47];
	max.s32 	%r255, %r252, %r254;
	add.s32 	%r256, %r244, 1024;
	mul.wide.u32 	%rd48, %r256, 4;
	add.s64 	%rd49, %rd1, %rd48;
	ld.global.u32 	%r257, [%rd49];
	max.s32 	%r258, %r255, %r257;
	add.s32 	%r259, %r244, 1280;
	mul.wide.u32 	%rd50, %r259, 4;
	add.s64 	%rd51, %rd1, %rd50;
	ld.global.u32 	%r260, [%rd51];
	max.s32 	%r261, %r258, %r260;
	add.s32 	%r262, %r244, 1536;
	mul.wide.u32 	%rd52, %r262, 4;
	add.s64 	%rd53, %rd1, %rd52;
	ld.global.u32 	%r263, [%rd53];
	max.s32 	%r264, %r261, %r263;
	add.s32 	%r265, %r244, 1792;
	mul.wide.u32 	%rd54, %r265, 4;
	add.s64 	%rd55, %rd1, %rd54;
	ld.global.u32 	%r266, [%rd55];
	max.s32 	%r573, %r264, %r266;
	add.s32 	%r565, %r565, 2048;
$L__BB7_38:
	setp.eq.s32 	%p12, %r88, 0;
	@%p12 bra 	$L__BB7_44;
	setp.lt.u32 	%p13, %r88, 4;
	@%p13 bra 	$L__BB7_41;
	add.s32 	%r268, %r565, %r556;
	mul.wide.u32 	%rd56, %r268, 4;
	add.s64 	%rd57, %rd1, %rd56;
	ld.global.u32 	%r269, [%rd57];
	max.s32 	%r270, %r573, %r269;
	add.s32 	%r271, %r268, 256;
	mul.wide.u32 	%rd58, %r271, 4;
	add.s64 	%rd59, %rd1, %rd58;
	ld.global.u32 	%r272, [%rd59];
	max.s32 	%r273, %r270, %r272;
	add.s32 	%r274, %r268, 512;
	mul.wide.u32 	%rd60, %r274, 4;
	add.s64 	%rd61, %rd1, %rd60;
	ld.global.u32 	%r275, [%rd61];
	max.s32 	%r276, %r273, %r275;
	add.s32 	%r277, %r268, 768;
	mul.wide.u32 	%rd62, %r277, 4;
	add.s64 	%rd63, %rd1, %rd62;
	ld.global.u32 	%r278, [%rd63];
	max.s32 	%r573, %r276, %r278;
	add.s32 	%r565, %r565, 1024;
$L__BB7_41:
	and.b32  	%r279, %r72, 3;
	setp.eq.s32 	%p14, %r279, 0;
	@%p14 bra 	$L__BB7_44;
	add.s32 	%r571, %r565, %r553;
	cvt.u16.u32 	%rs1, %r552;
	shr.u16 	%rs2, %rs1, 8;
	add.s16 	%rs3, %rs2, 1;
	cvt.u32.u16 	%r280, %rs3;
	and.b32  	%r281, %r280, 3;
	neg.s32 	%r570, %r281;
$L__BB7_43:
	.pragma "nounroll";
	mul.wide.u32 	%rd64, %r571, 4;
	add.s64 	%rd65, %rd1, %rd64;
	ld.global.u32 	%r282, [%rd65];
	max.s32 	%r573, %r573, %r282;
	add.s32 	%r571, %r571, 256;
	add.s32 	%r570, %r570, 1;
	setp.ne.s32 	%p15, %r570, 0;
	@%p15 bra 	$L__BB7_43;
$L__BB7_44:
	// begin inline asm
	mov.u32 %r283, %laneid;
	// end inline asm
	mov.b32 	%r286, 1;
	mov.b32 	%r307, 31;
	mov.b32 	%r308, -1;
	// begin inline asm
	shfl.sync.down.b32 %r284, %r573, %r286, %r307, %r308;
	// end inline asm
	setp.gt.s32 	%p16, %r283, 30;
	max.s32 	%r309, %r573, %r284;
	selp.b32 	%r290, %r573, %r309, %p16;
	mov.b32 	%r291, 2;
	// begin inline asm
	shfl.sync.down.b32 %r289, %r290, %r291, %r307, %r308;
	// end inline asm
	setp.gt.s32 	%p17, %r283, 29;
	max.s32 	%r310, %r290, %r289;
	selp.b32 	%r295, %r290, %r310, %p17;
	mov.b32 	%r296, 4;
	// begin inline asm
	shfl.sync.down.b32 %r294, %r295, %r296, %r307, %r308;
	// end inline asm
	setp.gt.s32 	%p18, %r283, 27;
	max.s32 	%r311, %r295, %r294;
	selp.b32 	%r300, %r295, %r311, %p18;
	mov.b32 	%r301, 8;
	// begin inline asm
	shfl.sync.down.b32 %r299, %r300, %r301, %r307, %r308;
	// end inline asm
	setp.gt.s32 	%p19, %r283, 23;
	max.s32 	%r312, %r300, %r299;
	selp.b32 	%r305, %r300, %r312, %p19;
	mov.b32 	%r306, 16;
	// begin inline asm
	shfl.sync.down.b32 %r304, %r305, %r306, %r307, %r308;
	// end inline asm
	setp.gt.s32 	%p20, %r283, 15;
	max.s32 	%r108, %r305, %r304;
	selp.b32 	%r574, %r305, %r108, %p20;
	setp.ne.s32 	%p21, %r283, 0;
	@%p21 bra 	$L__BB7_46;
	shr.u32 	%r313, %r55, 3;
	and.b32  	%r314, %r313, 124;
	mov.u32 	%r315, _ZZN3cub18CUB_300001_SM_10006detail6reduce18DeviceReduceKernelINS2_10policy_hubIijN4cuda3__47maximumIiEEE10Policy1000EN6thrust24THRUST_300001_SM_1000_NS6detail15normal_iteratorINSC_10device_ptrIiEEEEjS8_iNS5_3std3__410__identityEEEvT0_PT3_T1_NS0_13GridEvenShareISO_EET2_T4_E12temp_storage;
	add.s32 	%r316, %r315, %r314;
	st.shared.u32 	[%r316+8], %r108;
$L__BB7_46:
	bar.sync 	0;
	setp.ne.s32 	%p22, %r55, 0;
	@%p22 bra 	$L__BB7_48;
	ld.shared.u32 	%r317, [_ZZN3cub18CUB_300001_SM_10006detail6reduce18DeviceReduceKernelINS2_10policy_hubIijN4cuda3__47maximumIiEEE10Policy1000EN6thrust24THRUST_300001_SM_1000_NS6detail15normal_iteratorINSC_10device_ptrIiEEEEjS8_iNS5_3std3__410__identityEEEvT0_PT3_T1_NS0_13GridEvenShareISO_EET2_T4_E12temp_storage+12];
	max.s32 	%r318, %r574, %r317;
	ld.shared.u32 	%r319, [_ZZN3cub18CUB_300001_SM_10006detail6reduce18DeviceReduceKernelINS2_10policy_hubIijN4cuda3__47maximumIiEEE10Policy1000EN6thrust24THRUST_300001_SM_1000_NS6detail15normal_iteratorINSC_10device_ptrIiEEEEjS8_iNS5_3std3__410__identityEEEvT0_PT3_T1_NS0_13GridEvenShareISO_EET2_T4_E12temp_storage+16];
	max.s32 	%r320, %r318, %r319;
	ld.shared.u32 	%r321, [_ZZN3cub18CUB_300001_SM_10006detail6reduce18DeviceReduceKernelINS2_10policy_hubIijN4cuda3__47maximumIiEEE10Policy1000EN6thrust24THRUST_300001_SM_1000_NS6detail15normal_iteratorINSC_10device_ptrIiEEEEjS8_iNS5_3std3__410__identityEEEvT0_PT3_T1_NS0_13GridEvenShareISO_EET2_T4_E12temp_storage+20];
	max.s32 	%r322, %r320, %r321;
	ld.shared.u32 	%r323, [_ZZN3cub18CUB_300001_SM_10006detail6reduce18DeviceReduceKernelINS2_10policy_hubIijN4cuda3__47maximumIiEEE10Policy1000EN6thrust24THRUST_300001_SM_1000_NS6detail15normal_iteratorINSC_10device_ptrIiEEEEjS8_iNS5_3std3__410__identityEEEvT0_PT3_T1_NS0_13GridEvenShareISO_EET2_T4_E12temp_storage+24];
	max.s32 	%r324, %r322, %r323;
	ld.shared.u32 	%r325, [_ZZN3cub18CUB_300001_SM_10006detail6reduce18DeviceReduceKernelINS2_10policy_hubIijN4cuda3__47maximumIiEEE10Policy1000EN6thrust24THRUST_300001_SM_1000_NS6detail15normal_iteratorINSC_10device_ptrIiEEEEjS8_iNS5_3std3__410__identityEEEvT0_PT3_T1_NS0_13GridEvenShareISO_EET2_T4_E12temp_storage+28];
	max.s32 	%r326, %r324, %r325;
	ld.shared.u32 	%r327, [_ZZN3cub18CUB_300001_SM_10006detail6reduce18DeviceReduceKernelINS2_10policy_hubIijN4cuda3__47maximumIiEEE10Policy1000EN6thrust24THRUST_300001_SM_1000_NS6detail15normal_iteratorINSC_10device_ptrIiEEEEjS8_iNS5_3std3__410__identityEEEvT0_PT3_T1_NS0_13GridEvenShareISO_EET2_T4_E12temp_storage+32];
	max.s32 	%r328, %r326, %r327;
	ld.shared.u32 	%r329, [_ZZN3cub18CUB_300001_SM_10006detail6reduce18DeviceReduceKernelINS2_10policy_hubIijN4cuda3__47maximumIiEEE10Policy1000EN6thrust24THRUST_300001_SM_1000_NS6detail15normal_iteratorINSC_10device_ptrIiEEEEjS8_iNS5_3std3__410__identityEEEvT0_PT3_T1_NS0_13GridEvenShareISO_EET2_T4_E12temp_storage+36];
	max.s32 	%r574, %r328, %r329;
$L__BB7_48:
	mov.u32 	%r531, %tid.x;
	setp.ne.s32 	%p56, %r531, 0;
	@%p56 bra 	$L__BB7_50;
	ld.param.u64 	%rd129, [_ZN3cub18CUB_300001_SM_10006detail6reduce18DeviceReduceKernelINS2_10policy_hubIijN4cuda3__47maximumIiEEE10Policy1000EN6thrust24THRUST_300001_SM_1000_NS6detail15normal_iteratorINSC_10device_ptrIiEEEEjS8_iNS5_3std3__410__identityEEEvT0_PT3_T1_NS0_13GridEvenShareISO_EET2_T4__param_1];
	cvta.to.global.u64 	%rd126, %rd129;
	mul.wide.u32 	%rd127, %r3, 4;
	add.s64 	%rd128, %rd126, %rd127;
	st.global.u32 	[%rd128], %r574;
$L__BB7_50:
	ret;

}
	// .globl	_ZN3cub18CUB_300001_SM_10006detail6reduce28DeviceReduceSingleTileKernelINS2_10policy_hubIijN4cuda3__47maximumIiEEE10Policy1000EPiSB_iS8_iiNS5_3std3__410__identityEEEvT0_T1_T2_T3_T4_T6_
.visible .entry _ZN3cub18CUB_300001_SM_10006detail6reduce28DeviceReduceSingleTileKernelINS2_10policy_hubIijN4cuda3__47maximumIiEEE10Policy1000EPiSB_iS8_iiNS5_3std3__410__identityEEEvT0_T1_T2_T3_T4_T6_(
	.param .u64 .ptr .align 1 _ZN3cub18CUB_300001_SM_10006detail6reduce28DeviceReduceSingleTileKernelINS2_10policy_hubIijN4cuda3__47maximumIiEEE10Policy1000EPiSB_iS8_iiNS5_3std3__410__identityEEEvT0_T1_T2_T3_T4_T6__param_0,
	.param .u64 .ptr .align 1 _ZN3cub18CUB_300001_SM_10006detail6reduce28DeviceReduceSingleTileKernelINS2_10policy_hubIijN4cuda3__47maximumIiEEE10Policy1000EPiSB_iS8_iiNS5_3std3__410__identityEEEvT0_T1_T2_T3_T4_T6__param_1,
	.param .u32 _ZN3cub18CUB_300001_SM_10006detail6reduce28DeviceReduceSingleTileKernelINS2_10policy_hubIijN4cuda3__47maximumIiEEE10Policy1000EPiSB_iS8_iiNS5_3std3__410__identityEEEvT0_T1_T2_T3_T4_T6__param_2,
	.param .align 1 .b8 _ZN3cub18CUB_300001_SM_10006detail6reduce28DeviceReduceSingleTileKernelINS2_10policy_hubIijN4cuda3__47maximumIiEEE10Policy1000EPiSB_iS8_iiNS5_3std3__410__identityEEEvT0_T1_T2_T3_T4_T6__param_3[1],
	.param .u32 _ZN3cub18CUB_300001_SM_10006detail6reduce28DeviceReduceSingleTileKernelINS2_10policy_hubIijN4cuda3__47maximumIiEEE10Policy1000EPiSB_iS8_iiNS5_3std3__410__identityEEEvT0_T1_T2_T3_T4_T6__param_4,
	.param .align 1 .b8 _ZN3cub18CUB_300001_SM_10006detail6reduce28DeviceReduceSingleTileKernelINS2_10policy_hubIijN4cuda3__47maximumIiEEE10Policy1000EPiSB_iS8_iiNS5_3std3__410__identityEEEvT0_T1_T2_T3_T4_T6__param_5[1]
)
.maxntid 256
.minnctapersm 1
{
	.reg .pred 	%p<97>;
	.reg .b32 	%r<687>;
	.reg .b64 	%rd<125>;
	// demoted variable
	.shared .align 4 .b8 _ZZN3cub18CUB_300001_SM_10006detail6reduce28DeviceReduceSingleTileKernelINS2_10policy_hubIijN4cuda3__47maximumIiEEE10Policy1000EPiSB_iS8_iiNS5_3std3__410__identityEEEvT0_T1_T2_T3_T4_T6_E12temp_storage[44];
	ld.param.u64 	%rd16, [_ZN3cub18CUB_300001_SM_10006detail6reduce28DeviceReduceSingleTileKernelINS2_10policy_hubIijN4cuda3__47maximumIiEEE10Policy1000EPiSB_iS8_iiNS5_3std3__410__identityEEEvT0_T1_T2_T3_T4_T6__param_0];
	ld.param.u64 	%rd17, [_ZN3cub18CUB_300001_SM_10006detail6reduce28DeviceReduceSingleTileKernelINS2_10policy_hubIijN4cuda3__47maximumIiEEE10Policy1000EPiSB_iS8_iiNS5_3std3__410__identityEEEvT0_T1_T2_T3_T4_T6__param_1];
	ld.param.u32 	%r124, [_ZN3cub18CUB_300001_SM_10006detail6reduce28DeviceReduceSingleTileKernelINS2_10policy_hubIijN4cuda3__47maximumIiEEE10Policy1000EPiSB_iS8_iiNS5_3std3__410__identityEEEvT0_T1_T2_T3_T4_T6__param_2];
	ld.param.u32 	%r125, [_ZN3cub18CUB_300001_SM_10006detail6reduce28DeviceReduceSingleTileKernelINS2_10policy_hubIijN4cuda3__47maximumIiEEE10Policy1000EPiSB_iS8_iiNS5_3std3__410__identityEEEvT0_T1_T2_T3_T4_T6__param_4];
	cvta.to.global.u64 	%rd1, %rd17;
	setp.ne.s32 	%p1, %r124, 0;
	@%p1 bra 	$L__BB8_3;
	mov.u32 	%r633, %tid.x;
	setp.ne.s32 	%p96, %r633, 0;
	@%p96 bra 	$L__BB8_74;
	st.global.u32 	[%rd1], %r125;
	bra.uni 	$L__BB8_74;
$L__BB8_3:
	and.b64  	%rd18, %rd16, 15;
	setp.ne.s64 	%p2, %rd18, 0;
	@%p2 bra 	$L__BB8_38;
	setp.gt.s32 	%p49, %r124, 4095;
	@%p49 bra 	$L__BB8_22;
	mov.u32 	%r1, %tid.x;
	setp.ge.s32 	%p66, %r1, %r124;
	mov.b32 	%r644, 0;
	mov.u32 	%r639, %r1;
	@%p66 bra 	$L__BB8_7;
	mul.wide.u32 	%rd113, %r1, 4;
	add.s64 	%rd112, %rd16, %rd113;
	// begin inline asm
	ld.global.nc.u32 %r644, [%rd112];
	// end inline asm
	add.s32 	%r639, %r1, 256;
$L__BB8_7:
	setp.ge.s32 	%p67, %r639, %r124;
	@%p67 bra 	$L__BB8_13;
	not.b32 	%r508, %r639;
	add.s32 	%r6, %r124, %r508;
	and.b32  	%r509, %r6, 768;
	setp.eq.s32 	%p68, %r509, 768;
	@%p68 bra 	$L__BB8_11;
	mul.wide.u32 	%rd114, %r639, 4;
	add.s64 	%rd121, %rd16, %rd114;
	shr.u32 	%r510, %r6, 8;
	add.s32 	%r511, %r510, 1;
	and.b32  	%r512, %r511, 3;
	neg.s32 	%r636, %r512;
$L__BB8_10:
	.pragma "nounroll";
	// begin inline asm
	ld.global.nc.u32 %r513, [%rd121];
	// end inline asm
	max.s32 	%r644, %r644, %r513;
	add.s32 	%r639, %r639, 256;
	add.s64 	%rd121, %rd121, 1024;
	add.s32 	%r636, %r636, 1;
	setp.ne.s32 	%p69, %r636, 0;
	@%p69 bra 	$L__BB8_10;
$L__BB8_11:
	setp.lt.u32 	%p70, %r6, 768;
	@%p70 bra 	$L__BB8_13;
$L__BB8_12:
	mul.wide.s32 	%rd120, %r639, 4;
	add.s64 	%rd116, %rd16, %rd120;
	// begin inline asm
	ld.global.nc.u32 %r514, [%rd116];
	// end inline asm
	max.s32 	%r518, %r644, %r514;
	add.s64 	%rd117, %rd116, 1024;
	// begin inline asm
	ld.global.nc.u32 %r515, [%rd117];
	// end inline asm
	max.s32 	%r519, %r518, %r515;
	add.s64 	%rd118, %rd116, 2048;
	// begin inline asm
	ld.global.nc.u32 %r516, [%rd118];
	// end inline asm
	max.s32 	%r520, %r519, %r516;
	add.s64 	%rd119, %rd116, 3072;
	// begin inline asm
	ld.global.nc.u32 %r517, [%rd119];
	// end inline asm
	max.s32 	%r644, %r520, %r517;
	add.s32 	%r639, %r639, 1024;
	setp.lt.s32 	%p71, %r639, %r124;
	@%p71 bra 	$L__BB8_12;
$L__BB8_13:
	setp.lt.s32 	%p72, %r124, 256;
	@%p72 bra 	$L__BB8_18;
	// begin inline asm
	mov.u32 %r584, %laneid;
	// end inline asm
	mov.b32 	%r587, 1;
	mov.b32 	%r608, 31;
	mov.b32 	%r609, -1;
	// begin inline asm
	shfl.sync.down.b32 %r585, %r644, %r587, %r608, %r609;
	// end inline asm
	setp.gt.s32 	%p88, %r584, 30;
	max.s32 	%r610, %r644, %r585;
	selp.b32 	%r591, %r644, %r610, %p88;
	mov.b32 	%r592, 2;
	// begin inline asm
	shfl.sync.down.b32 %r590, %r591, %r592, %r608, %r609;
	// end inline asm
	setp.gt.s32 	%p89, %r584, 29;
	max.s32 	%r611, %r591, %r590;
	selp.b32 	%r596, %r591, %r611, %p89;
	mov.b32 	%r597, 4;
	// begin inline asm
	shfl.sync.down.b32 %r595, %r596, %r597, %r608, %r609;
	// end inline asm
	setp.gt.s32 	%p90, %r584, 27;
	max.s32 	%r612, %r596, %r595;
	selp.b32 	%r601, %r596, %r612, %p90;
	mov.b32 	%r602, 8;
	// begin inline asm
	shfl.sync.down.b32 %r600, %r601, %r602, %r608, %r609;
	// end inline asm
	setp.gt.s32 	%p91, %r584, 23;
	max.s32 	%r613, %r601, %r600;
	selp.b32 	%r606, %r601, %r613, %p91;
	mov.b32 	%r607, 16;
	// begin inline asm
	shfl.sync.down.b32 %r605, %r606, %r607, %r608, %r609;
	// end inline asm
	setp.gt.s32 	%p92, %r584, 15;
	max.s32 	%r22, %r606, %r605;
	selp.b32 	%r686, %r606, %r22, %p92;
	setp.ne.s32 	%p93, %r584, 0;
	@%p93 bra 	$L__BB8_16;
	shr.u32 	%r614, %r1, 3;
	and.b32  	%r615, %r614, 124;
	mov.u32 	%r616, _ZZN3cub18CUB_300001_SM_10006detail6reduce28DeviceReduceSingleTileKernelINS2_10policy_hubIijN4cuda3__47maximumIiEEE10Policy1000EPiSB_iS8_iiNS5_3std3__410__identityEEEvT0_T1_T2_T3_T4_T6_E12temp_storage;
	add.s32 	%r617, %r616, %r615;
	st.shared.u32 	[%r617+8], %r22;
$L__BB8_16:
	bar.sync 	0;
	setp.ne.s32 	%p94, %r1, 0;
	@%p94 bra 	$L__BB8_72;
	ld.shared.u32 	%r618, [_ZZN3cub18CUB_300001_SM_10006detail6reduce28DeviceReduceSingleTileKernelINS2_10policy_hubIijN4cuda3__47maximumIiEEE10Policy1000EPiSB_iS8_iiNS5_3std3__410__identityEEEvT0_T1_T2_T3_T4_T6_E12temp_storage+12];
	max.s32 	%r619, %r686, %r618;
	ld.shared.u32 	%r620, [_ZZN3cub18CUB_300001_SM_10006detail6reduce28DeviceReduceSingleTileKernelINS2_10policy_hubIijN4cuda3__47maximumIiEEE10Policy1000EPiSB_iS8_iiNS5_3std3__410__identityEEEvT0_T1_T2_T3_T4_T6_E12temp_storage+16];
	max.s32 	%r621, %r619, %r620;
	ld.shared.u32 	%r622, [_ZZN3cub18CUB_300001_SM_10006detail6reduce28DeviceReduceSingleTileKernelINS2_10policy_hubIijN4cuda3__47maximumIiEEE10Policy1000EPiSB_iS8_iiNS5_3std3__410__identityEEEvT0_T1_T2_T3_T4_T6_E12temp_storage+20];
	max.s32 	%r623, %r621, %r622;
	ld.shared.u32 	%r624, [_ZZN3cub18CUB_300001_SM_10006detail6reduce28DeviceReduceSingleTileKernelINS2_10policy_hubIijN4cuda3__47maximumIiEEE10Policy1000EPiSB_iS8_iiNS5_3std3__410__identityEEEvT0_T1_T2_T3_T4_T6_E12temp_storage+24];
	max.s32 	%r625, %r623, %r624;
	ld.shared.u32 	%r626, [_ZZN3cub18CUB_300001_SM_10006detail6reduce28DeviceReduceSingleTileKernelINS2_10policy_hubIijN4cuda3__47maximumIiEEE10Policy1000EPiSB_iS8_iiNS5_3std3__410__identityEEEvT0_T1_T2_T3_T4_T6_E12temp_storage+28];
	max.s32 	%r627, %r625, %r626;
	ld.shared.u32 	%r628, [_ZZN3cub18CUB_300001_SM_10006detail6reduce28DeviceReduceSingleTileKernelINS2_10policy_hubIijN4cuda3__47maximumIiEEE10Policy1000EPiSB_iS8_iiNS5_3std3__410__identityEEEvT0_T1_T2_T3_T4_T6_E12temp_storage+32];
	max.s32 	%r629, %r627, %r628;
	ld.shared.u32 	%r630, [_ZZN3cub18CUB_300001_SM_10006detail6reduce28DeviceReduceSingleTileKernelINS2_10policy_hubIijN4cuda3__47maximumIiEEE10Policy1000EPiSB_iS8_iiNS5_3std3__410__identityEEEvT0_T1_T2_T3_T4_T6_E12temp_storage+36];
	max.s32 	%r686, %r629, %r630;
	bra.uni 	$L__BB8_72;
$L__BB8_18:
	// begin inline asm
	mov.u32 %r521, %laneid;
	// end inline asm
	and.b32  	%r547, %r1, 992;
	add.s32 	%r548, %r547, 32;
	setp.gt.s32 	%p73, %r548, %r124;
	not.b32 	%r549, %r547;
	add.s32 	%r550, %r124, %r549;
	selp.b32 	%r545, %r550, 31, %p73;
	mov.b32 	%r524, 1;
	mov.b32 	%r546, -1;
	// begin inline asm
	shfl.sync.down.b32 %r522, %r644, %r524, %r545, %r546;
	// end inline asm
	setp.lt.s32 	%p74, %r521, %r545;
	max.s32 	%r551, %r644, %r522;
	selp.b32 	%r528, %r551, %r644, %p74;
	mov.b32 	%r529, 2;
	// begin inline asm
	shfl.sync.down.b32 %r527, %r528, %r529, %r545, %r546;
	// end inline asm
	add.s32 	%r552, %r521, 2;
	setp.gt.s32 	%p75, %r552, %r545;
	max.s32 	%r553, %r528, %r527;
	selp.b32 	%r533, %r528, %r553, %p75;
	mov.b32 	%r534, 4;
	// begin inline asm
	shfl.sync.down.b32 %r532, %r533, %r534, %r545, %r546;
	// end inline asm
	add.s32 	%r554, %r521, 4;
	setp.gt.s32 	%p76, %r554, %r545;
	max.s32 	%r555, %r533, %r532;
	selp.b32 	%r538, %r533, %r555, %p76;
	mov.b32 	%r539, 8;
	// begin inline asm
	shfl.sync.down.b32 %r537, %r538, %r539, %r545, %r546;
	// end inline asm
	add.s32 	%r556, %r521, 8;
	setp.gt.s32 	%p77, %r556, %r545;
	max.s32 	%r557, %r538, %r537;
	selp.b32 	%r543, %r538, %r557, %p77;
	mov.b32 	%r544, 16;
	// begin inline asm
	shfl.sync.down.b32 %r542, %r543, %r544, %r545, %r546;
	// end inline asm
	add.s32 	%r558, %r521, 16;
	setp.gt.s32 	%p78, %r558, %r545;
	max.s32 	%r559, %r543, %r542;
	selp.b32 	%r686, %r543, %r559, %p78;
	setp.ne.s32 	%p79, %r521, 0;
	@%p79 bra 	$L__BB8_20;
	shr.u32 	%r560, %r1, 3;
	and.b32  	%r561, %r560, 124;
	mov.u32 	%r562, _ZZN3cub18CUB_300001_SM_10006detail6reduce28DeviceReduceSingleTileKernelINS2_10policy_hubIijN4cuda3__47maximumIiEEE10Policy1000EPiSB_iS8_iiNS5_3std3__410__identityEEEvT0_T1_T2_T3_T4_T6_E12temp_storage;
	add.s32 	%r563, %r562, %r561;
	st.shared.u32 	[%r563+8], %r686;
$L__BB8_20:
	bar.sync 	0;
	setp.ne.s32 	%p80, %r1, 0;
	@%p80 bra 	$L__BB8_72;
	setp.gt.s32 	%p81, %r124, 32;
	ld.shared.u32 	%r564, [_ZZN3cub18CUB_300001_SM_10006detail6reduce28DeviceReduceSingleTileKernelINS2_10policy_hubIijN4cuda3__47maximumIiEEE10Policy1000EPiSB_iS8_iiNS5_3std3__410__identityEEEvT0_T1_T2_T3_T4_T6_E12temp_storage+12];
	max.s32 	%r565, %r686, %r564;
	selp.b32 	%r566, %r565, %r686, %p81;
	setp.gt.s32 	%p82, %r124, 64;
	ld.shared.u32 	%r567, [_ZZN3cub18CUB_300001_SM_10006detail6reduce28DeviceReduceSingleTileKernelINS2_10policy_hubIijN4cuda3__47maximumIiEEE10Policy1000EPiSB_iS8_iiNS5_3std3__410__identityEEEvT0_T1_T2_T3_T4_T6_E12temp_storage+16];
	max.s32 	%r568, %r566, %r567;
	selp.b32 	%r569, %r568, %r566, %p82;
	setp.gt.s32 	%p83, %r124, 96;
	ld.shared.u32 	%r570, [_ZZN3cub18CUB_300001_SM_10006detail6reduce28DeviceReduceSingleTileKernelINS2_10policy_hubIijN4cuda3__47maximumIiEEE10Policy1000EPiSB_iS8_iiNS5_3std3__410__identityEEEvT0_T1_T2_T3_T4_T6_E12temp_storage+20];
	max.s32 	%r571, %r569, %r570;
	selp.b32 	%r572, %r571, %r569, %p83;
	setp.gt.s32 	%p84, %r124, 128;
	ld.shared.u32 	%r573, [_ZZN3cub18CUB_300001_SM_10006detail6reduce28DeviceReduceSingleTileKernelINS2_10policy_hubIijN4cuda3__47maximumIiEEE10Policy1000EPiSB_iS8_iiNS5_3std3__410__identityEEEvT0_T1_T2_T3_T4_T6_E12temp_storage+24];
	max.s32 	%r574, %r572, %r573;
	selp.b32 	%r575, %r574, %r572, %p84;
	setp.gt.s32 	%p85, %r124, 160;
	ld.shared.u32 	%r576, [_ZZN3cub18CUB_300001_SM_10006detail6reduce28DeviceReduceSingleTileKernelINS2_10policy_hubIijN4cuda3__47maximumIiEEE10Policy1000EPiSB_iS8_iiNS5_3std3__410__identityEEEvT0_T1_T2_T3_T4_T6_E12temp_storage+28];
	max.s32 	%r577, %r575, %r576;
	selp.b32 	%r578, %r577, %r575, %p85;
	setp.gt.s32 	%p86, %r124, 192;
	ld.shared.u32 	%r579, [_ZZN3cub18CUB_300001_SM_10006detail6reduce28DeviceReduceSingleTileKernelINS2_10policy_hubIijN4cuda3__47maximumIiEEE10Policy1000EPiSB_iS8_iiNS5_3std3__410__identityEEEvT0_T1_T2_T3_T4_T6_E12temp_storage+32];
	max.s32 	%r580, %r578, %r579;
	selp.b32 	%r581, %r580, %r578, %p86;
	setp.gt.s32 	%p87, %r124, 224;
	ld.shared.u32 	%r582, [_ZZN3cub18CUB_300001_SM_10006detail6reduce28DeviceReduceSingleTileKernelINS2_10policy_hubIijN4cuda3__47maximumIiEEE10Policy1000EPiSB_iS8_iiNS5_3std3__410__identityEEEvT0_T1_T2_T3_T4_T6_E12temp_storage+36];
	max.s32 	%r583, %r581, %r582;
	selp.b32 	%r686, %r583, %r581, %p87;
	bra.uni 	$L__BB8_72;
$L__BB8_22:
	mov.u32 	%r27, %tid.x;
	shl.b32 	%r379, %r27, 2;
	mul.wide.u32 	%rd86, %r379, 4;
	add.s64 	%rd76, %rd16, %rd86;
	// begin inline asm
	ld.global.nc.v2.u64 {%rd74, %rd75}, [%rd76];
	// end inline asm
	mov.b64 	{%r380, %r381}, %rd75;
	mov.b64 	{%r382, %r383}, %rd74;
	add.s64 	%rd79, %rd76, 4096;
	// begin inline asm
	ld.global.nc.v2.u64 {%rd77, %rd78}, [%rd79];
	// end inline asm
	mov.b64 	{%r384, %r385}, %rd78;
	mov.b64 	{%r386, %r387}, %rd77;
	add.s64 	%rd82, %rd76, 8192;
	// begin inline asm
	ld.global.nc.v2.u64 {%rd80, %rd81}, [%rd82];
	// end inline asm
	mov.b64 	{%r388, %r389}, %rd81;
	mov.b64 	{%r390, %r391}, %rd80;
	add.s64 	%rd85, %rd76, 12288;
	// begin inline asm
	ld.global.nc.v2.u64 {%rd83, %rd84}, [%rd85];
	// end inline asm
	mov.b64 	{%r392, %r393}, %rd84;
	mov.b64 	{%r394, %r395}, %rd83;
	max.s32 	%r396, %r382, %r383;
	max.s32 	%r397, %r396, %r380;
	max.s32 	%r398, %r381, %r386;
	max.s32 	%r399, %r398, %r387;
	max.s32 	%r400, %r384, %r385;
	max.s32 	%r401, %r400, %r390;
	max.s32 	%r402, %r391, %r388;
	max.s32 	%r403, %r402, %r389;
	max.s32 	%r404, %r394, %r395;
	max.s32 	%r405, %r404, %r392;
	max.s32 	%r406, %r397, %r399;
	max.s32 	%r407, %r406, %r401;
	max.s32 	%r408, %r403, %r405;
	max.s32 	%r409, %r408, %r393;
	max.s32 	%r659, %r407, %r409;
	setp.lt.u32 	%p50, %r124, 8192;
	mov.b32 	%r648, 4096;
	@%p50 bra 	$L__BB8_26;
	add.s32 	%r29, %r124, -4096;
	mov.b32 	%r648, 4096;
$L__BB8_24:
	mul.wide.s32 	%rd99, %r648, 4;
	add.s64 	%rd89, %rd76, %rd99;
	// begin inline asm
	ld.global.nc.v2.u64 {%rd87, %rd88}, [%rd89];
	// end inline asm
	mov.b64 	{%r411, %r412}, %rd88;
	mov.b64 	{%r413, %r414}, %rd87;
	add.s64 	%rd92, %rd89, 4096;
	// begin inline asm
	ld.global.nc.v2.u64 {%rd90, %rd91}, [%rd92];
	// end inline asm
	mov.b64 	{%r415, %r416}, %rd91;
	mov.b64 	{%r417, %r418}, %rd90;
	add.s64 	%rd95, %rd89, 8192;
	// begin inline asm
	ld.global.nc.v2.u64 {%rd93, %rd94}, [%rd95];
	// end inline asm
	mov.b64 	{%r419, %r420}, %rd94;
	mov.b64 	{%r421, %r422}, %rd93;
	add.s64 	%rd98, %rd89, 12288;
	// begin inline asm
	ld.global.nc.v2.u64 {%rd96, %rd97}, [%rd98];
	// end inline asm
	mov.b64 	{%r423, %r424}, %rd97;
	mov.b64 	{%r425, %r426}, %rd96;
	max.s32 	%r427, %r659, %r413;
	max.s32 	%r428, %r427, %r414;
	max.s32 	%r429, %r411, %r412;
	max.s32 	%r430, %r429, %r417;
	max.s32 	%r431, %r418, %r415;
	max.s32 	%r432, %r431, %r416;
	max.s32 	%r433, %r421, %r422;
	max.s32 	%r434, %r433, %r419;
	max.s32 	%r435, %r420, %r425;
	max.s32 	%r436, %r435, %r426;
	max.s32 	%r437, %r423, %r424;
	max.s32 	%r438, %r428, %r430;
	max.s32 	%r439, %r438, %r432;
	max.s32 	%r440, %r434, %r436;
	max.s32 	%r441, %r440, %r437;
	max.s32 	%r659, %r439, %r441;
	sub.s32 	%r442, %r124, %r648;
	setp.lt.s32 	%p51, %r442, 4096;
	@%p51 bra 	$L__BB8_34;
	add.s32 	%r648, %r648, 4096;
	setp.le.s32 	%p52, %r648, %r29;
	@%p52 bra 	$L__BB8_24;
$L__BB8_26:
	setp.le.s32 	%p53, %r124, %r648;
	@%p53 bra 	$L__BB8_34;
	sub.s32 	%r36, %r124, %r648;
	setp.ge.s32 	%p54, %r27, %r36;
	@%p54 bra 	$L__BB8_34;
	not.b32 	%r444, %r27;
	add.s32 	%r445, %r124, %r444;
	sub.s32 	%r37, %r445, %r648;
	and.b32  	%r446, %r37, 768;
	setp.eq.s32 	%p55, %r446, 768;
	mov.u32 	%r653, %r27;
	@%p55 bra 	$L__BB8_31;
	add.s32 	%r650, %r27, %r648;
	shr.u32 	%r447, %r37, 8;
	add.s32 	%r448, %r447, 1;
	and.b32  	%r449, %r448, 3;
	neg.s32 	%r649, %r449;
	mov.u32 	%r653, %r27;
$L__BB8_30:
	.pragma "nounroll";
	mul.wide.u32 	%rd101, %r650, 4;
	add.s64 	%rd100, %rd16, %rd101;
	// begin inline asm
	ld.global.nc.u32 %r450, [%rd100];
	// end inline asm
	max.s32 	%r659, %r659, %r450;
	add.s32 	%r653, %r653, 256;
	add.s32 	%r650, %r650, 256;
	add.s32 	%r649, %r649, 1;
	setp.ne.s32 	%p56, %r649, 0;
	@%p56 bra 	$L__BB8_30;
$L__BB8_31:
	setp.lt.u32 	%p57, %r37, 768;
	@%p57 bra 	$L__BB8_34;
	cvt.u64.u32 	%rd102, %r653;
	cvt.u64.u32 	%rd103, %r648;
	add.s64 	%rd104, %rd102, %rd103;
	shl.b64 	%rd105, %rd104, 2;
	add.s64 	%rd106, %rd105, %rd16;
	add.s64 	%rd122, %rd106, 2048;
	add.s32 	%r656, %r653, %r648;
$L__BB8_33:
	mul.wide.u32 	%rd111, %r656, 4;
	add.s64 	%rd107, %rd16, %rd111;
	// begin inline asm
	ld.global.nc.u32 %r451, [%rd107];
	// end inline asm
	max.s32 	%r455, %r659, %r451;
	add.s64 	%rd108, %rd122, -1024;
	// begin inline asm
	ld.global.nc.u32 %r452, [%rd108];
	// end inline asm
	max.s32 	%r456, %r455, %r452;
	// begin inline asm
	ld.global.nc.u32 %r453, [%rd122];
	// end inline asm
	max.s32 	%r457, %r456, %r453;
	add.s64 	%rd110, %rd122, 1024;
	// begin inline asm
	ld.global.nc.u32 %r454, [%rd110];
	// end inline asm
	max.s32 	%r659, %r457, %r454;
	add.s32 	%r653, %r653, 1024;
	add.s64 	%rd122, %rd122, 4096;
	add.s32 	%r656, %r656, 1024;
	setp.lt.s32 	%p58, %r653, %r36;
	@%p58 bra 	$L__BB8_33;
$L__BB8_34:
	// begin inline asm
	mov.u32 %r458, %laneid;
	// end inline asm
	mov.b32 	%r461, 1;
	mov.b32 	%r482, 31;
	mov.b32 	%r483, -1;
	// begin inline asm
	shfl.sync.down.b32 %r459, %r659, %r461, %r482, %r483;
	// end inline asm
	setp.gt.s32 	%p59, %r458, 30;
	max.s32 	%r484, %r659, %r459;
	selp.b32 	%r465, %r659, %r484, %p59;
	mov.b32 	%r466, 2;
	// begin inline asm
	shfl.sync.down.b32 %r464, %r465, %r466, %r482, %r483;
	// end inline asm
	setp.gt.s32 	%p60, %r458, 29;
	max.s32 	%r485, %r465, %r464;
	selp.b32 	%r470, %r465, %r485, %p60;
	mov.b32 	%r471, 4;
	// begin inline asm
	shfl.sync.down.b32 %r469, %r470, %r471, %r482, %r483;
	// end inline asm
	setp.gt.s32 	%p61, %r458, 27;
	max.s32 	%r486, %r470, %r469;
	selp.b32 	%r475, %r470, %r486, %p61;
	mov.b32 	%r476, 8;
	// begin inline asm
	shfl.sync.down.b32 %r474, %r475, %r476, %r482, %r483;
	// end inline asm
	setp.gt.s32 	%p62, %r458, 23;
	max.s32 	%r487, %r475, %r474;
	selp.b32 	%r480, %r475, %r487, %p62;
	mov.b32 	%r481, 16;
	// begin inline asm
	shfl.sync.down.b32 %r479, %r480, %r481, %r482, %r483;
	// end inline asm
	setp.gt.s32 	%p63, %r458, 15;
	max.s32 	%r59, %r480, %r479;
	selp.b32 	%r686, %r480, %r59, %p63;
	setp.ne.s32 	%p64, %r458, 0;
	@%p64 bra 	$L__BB8_36;
	shr.u32 	%r488, %r27, 3;
	and.b32  	%r489, %r488, 124;
	mov.u32 	%r490, _ZZN3cub18CUB_300001_SM_10006detail6reduce28DeviceReduceSingleTileKernelINS2_10policy_hubIijN4cuda3__47maximumIiEEE10Policy1000EPiSB_iS8_iiNS5_3std3__410__identityEEEvT0_T1_T2_T3_T4_T6_E12temp_storage;
	add.s32 	%r491, %r490, %r489;
	st.shared.u32 	[%r491+8], %r59;
$L__BB8_36:
	bar.sync 	0;
	setp.ne.s32 	%p65, %r27, 0;
	@%p65 bra 	$L__BB8_72;
	ld.shared.u32 	%r492, [_ZZN3cub18CUB_300001_SM_10006detail6reduce28DeviceReduceSingleTileKernelINS2_10policy_hubIijN4cuda3__47maximumIiEEE10Policy1000EPiSB_iS8_iiNS5_3std3__410__identityEEEvT0_T1_T2_T3_T4_T6_E12temp_storage+12];
	max.s32 	%r493, %r686, %r492;
	ld.shared.u32 	%r494, [_ZZN3cub18CUB_300001_SM_10006detail6reduce28DeviceReduceSingleTileKernelINS2_10policy_hubIijN4cuda3__47maximumIiEEE10Policy1000EPiSB_iS8_iiNS5_3std3__410__identityEEEvT0_T1_T2_T3_T4_T6_E12temp_storage+16];
	max.s32 	%r495, %r493, %r494;
	ld.shared.u32 	%r496, [_ZZN3cub18CUB_300001_SM_10006detail6reduce28DeviceReduceSingleTileKernelINS2_10policy_hubIijN4cuda3__47maximumIiEEE10Policy1000EPiSB_iS8_iiNS5_3std3__410__identityEEEvT0_T1_T2_T3_T4_T6_E12temp_storage+20];
	max.s32 	%r497, %r495, %r496;
	ld.shared.u32 	%r498, [_ZZN3cub18CUB_300001_SM_10006detail6reduce28DeviceReduceSingleTileKernelINS2_10policy_hubIijN4cuda3__47maximumIiEEE10Policy1000EPiSB_iS8_iiNS5_3std3__410__identityEEEvT0_T1_T2_T3_T4_T6_E12temp_storage+24];
	max.s32 	%r499, %r497, %r498;
	ld.shared.u32 	%r500, [_ZZN3cub18CUB_300001_SM_10006detail6reduce28DeviceReduceSingleTileKernelINS2_10policy_hubIijN4cuda3__47maximumIiEEE10Policy1000EPiSB_iS8_iiNS5_3std3__410__identityEEEvT0_T1_T2_T3_T4_T6_E12temp_storage+28];
	max.s32 	%r501, %r499, %r500;
	ld.shared.u32 	%r502, [_ZZN3cub18CUB_300001_SM_10006detail6reduce28DeviceReduceSingleTileKernelINS2_10policy_hubIijN4cuda3__47maximumIiEEE10Policy1000EPiSB_iS8_iiNS5_3std3__410__identityEEEvT0_T1_T2_T3_T4_T6_E12temp_storage+32];
	max.s32 	%r503, %r501, %r502;
	ld.shared.u32 	%r504, [_ZZN3cub18CUB_300001_SM_10006detail6reduce28DeviceReduceSingleTileKernelINS2_10policy_hubIijN4cuda3__47maximumIiEEE10Policy1000EPiSB_iS8_iiNS5_3std3__410__identityEEEvT0_T1_T2_T3_T4_T6_E12temp_storage+36];
	max.s32 	%r686, %r503, %r504;
	bra.uni 	$L__BB8_72;
$L__BB8_38:
	setp.gt.s32 	%p3, %r124, 4095;
	@%p3 bra 	$L__BB8_56;
	mov.u32 	%r62, %tid.x;
	setp.ge.s32 	%p20, %r62, %r124;
	mov.b32 	%r670, 0;
	mov.u32 	%r665, %r62;
	@%p20 bra 	$L__BB8_41;
	mul.wide.u32 	%rd66, %r62, 4;
	add.s64 	%rd65, %rd16, %rd66;
	// begin inline asm
	ld.global.nc.u32 %r670, [%rd65];
	// end inline asm
	add.s32 	%r665, %r62, 256;
$L__BB8_41:
	setp.ge.s32 	%p21, %r665, %r124;
	@%p21 bra 	$L__BB8_47;
	not.b32 	%r255, %r665;
	add.s32 	%r67, %r124, %r255;
	and.b32  	%r256, %r67, 768;
	setp.eq.s32 	%p22, %r256, 768;
	@%p22 bra 	$L__BB8_45;
	mul.wide.u32 	%rd67, %r665, 4;
	add.s64 	%rd123, %rd16, %rd67;
	shr.u32 	%r257, %r67, 8;
	add.s32 	%r258, %r257, 1;
	and.b32  	%r259, %r258, 3;
	neg.s32 	%r662, %r259;
$L__BB8_44:
	.pragma "nounroll";
	// begin inline asm
	ld.global.nc.u32 %r260, [%rd123];
	// end inline asm
	max.s32 	%r670, %r670, %r260;
	add.s32 	%r665, %r665, 256;
	add.s64 	%rd123, %rd123, 1024;
	add.s32 	%r662, %r662, 1;
	setp.ne.s32 	%p23, %r662, 0;
	@%p23 bra 	$L__BB8_44;
$L__BB8_45:
	setp.lt.u32 	%p24, %r67, 768;
	@%p24 bra 	$L__BB8_47;
$L__BB8_46:
	mul.wide.s32 	%rd73, %r665, 4;
	add.s64 	%rd69, %rd16, %rd73;
	// begin inline asm
	ld.global.nc.u32 %r261, [%rd69];
	// end inline asm
	max.s32 	%r265, %r670, %r261;
	add.s64 	%rd70, %rd69, 1024;
	// begin inline asm
	ld.global.nc.u32 %r262, [%rd70];
	// end inline asm
	max.s32 	%r266, %r265, %r262;
	add.s64 	%rd71, %rd69, 2048;
	// begin inline asm
	ld.global.nc.u32 %r263, [%rd71];
	// end inline asm
	max.s32 	%r267, %r266, %r263;
	add.s64 	%rd72, %rd69, 3072;
	// begin inline asm
	ld.global.nc.u32 %r264, [%rd72];
	// end inline asm
	max.s32 	%r670, %r267, %r264;
	add.s32 	%r665, %r665, 1024;
	setp.lt.s32 	%p25, %r665, %r124;
	@%p25 bra 	$L__BB8_46;
$L__BB8_47:
	setp.lt.s32 	%p26, %r124, 256;
	@%p26 bra 	$L__BB8_52;
	// begin inline asm
	mov.u32 %r331, %laneid;
	// end inline asm
	mov.b32 	%r334, 1;
	mov.b32 	%r355, 31;
	mov.b32 	%r356, -1;
	// begin inline asm
	shfl.sync.down.b32 %r332, %r670, %r334, %r355, %r356;
	// end inline asm
	setp.gt.s32 	%p42, %r331, 30;
	max.s32 	%r357, %r670, %r332;
	selp.b32 	%r338, %r670, %r357, %p42;
	mov.b32 	%r339, 2;
	// begin inline asm
	shfl.sync.down.b32 %r337, %r338, %r339, %r355, %r356;
	// end inline asm
	setp.gt.s32 	%p43, %r331, 29;
	max.s32 	%r358, %r338, %r337;
	selp.b32 	%r343, %r338, %r358, %p43;
	mov.b32 	%r344, 4;
	// begin inline asm
	shfl.sync.down.b32 %r342, %r343, %r344, %r355, %r356;
	// end inline asm
	setp.gt.s32 	%p44, %r331, 27;
	max.s32 	%r359, %r343, %r342;
	selp.b32 	%r348, %r343, %r359, %p44;
	mov.b32 	%r349, 8;
	// begin inline asm
	shfl.sync.down.b32 %r347, %r348, %r349, %r355, %r356;
	// end inline asm
	setp.gt.s32 	%p45, %r331, 23;
	max.s32 	%r360, %r348, %r347;
	selp.b32 	%r353, %r348, %r360, %p45;
	mov.b32 	%r354, 16;
	// begin inline asm
	shfl.sync.down.b32 %r352, %r353, %r354, %r355, %r356;
	// end inline asm
	setp.gt.s32 	%p46, %r331, 15;
	max.s32 	%r83, %r353, %r352;
	selp.b32 	%r686, %r353, %r83, %p46;
	setp.ne.s32 	%p47, %r331, 0;
	@%p47 bra 	$L__BB8_50;
	shr.u32 	%r361, %r62, 3;
	and.b32  	%r362, %r361, 124;
	mov.u32 	%r363, _ZZN3cub18CUB_300001_SM_10006detail6reduce28DeviceReduceSingleTileKernelINS2_10policy_hubIijN4cuda3__47maximumIiEEE10Policy1000EPiSB_iS8_iiNS5_3std3__410__identityEEEvT0_T1_T2_T3_T4_T6_E12temp_storage;
	add.s32 	%r364, %r363, %r362;
	st.shared.u32 	[%r364+8], %r83;
$L__BB8_50:
	bar.sync 	0;
	setp.ne.s32 	%p48, %r62, 0;
	@%p48 bra 	$L__BB8_72;
	ld.shared.u32 	%r365, [_ZZN3cub18CUB_300001_SM_10006detail6reduce28DeviceReduceSingleTileKernelINS2_10policy_hubIijN4cuda3__47maximumIiEEE10Policy1000EPiSB_iS8_iiNS5_3std3__410__identityEEEvT0_T1_T2_T3_T4_T6_E12temp_storage+12];
	max.s32 	%r366, %r686, %r365;
	ld.shared.u32 	%r367, [_ZZN3cub18CUB_300001_SM_10006detail6reduce28DeviceReduceSingleTileKernelINS2_10policy_hubIijN4cuda3__47maximumIiEEE10Policy1000EPiSB_iS8_iiNS5_3std3__410__identityEEEvT0_T1_T2_T3_T4_T6_E12temp_storage+16];
	max.s32 	%r368, %r366, %r367;
	ld.shared.u32 	%r369, [_ZZN3cub18CUB_300001_SM_10006detail6reduce28DeviceReduceSingleTileKernelINS2_10policy_hubIijN4cuda3__47maximumIiEEE10Policy1000EPiSB_iS8_iiNS5_3std3__410__identityEEEvT0_T1_T2_T3_T4_T6_E12temp_storage+20];
	max.s32 	%r370, %r368, %r369;
	ld.shared.u32 	%r371, [_ZZN3cub18CUB_300001_SM_10006detail6reduce28DeviceReduceSingleTileKernelINS2_10policy_hubIijN4cuda3__47maximumIiEEE10Policy1000EPiSB_iS8_iiNS5_3std3__410__identityEEEvT0_T1_T2_T3_T4_T6_E12temp_storage+24];
	max.s32 	%r372, %r370, %r371;
	ld.shared.u32 	%r373, [_ZZN3cub18CUB_300001_SM_10006detail6reduce28DeviceReduceSingleTileKernelINS2_10policy_hubIijN4cuda3__47maximumIiEEE10Policy1000EPiSB_iS8_iiNS5_3std3__410__identityEEEvT0_T1_T2_T3_T4_T6_E12temp_storage+28];
	max.s32 	%r374, %r372, %r373;
	ld.shared.u32 	%r375, [_ZZN3cub18CUB_300001_SM_10006detail6reduce28DeviceReduceSingleTileKernelINS2_10policy_hubIijN4cuda3__47maximumIiEEE10Policy1000EPiSB_iS8_iiNS5_3std3__410__identityEEEvT0_T1_T2_T3_T4_T6_E12temp_storage+32];
	max.s32 	%r376, %r374, %r375;
	ld.shared.u32 	%r377, [_ZZN3cub18CUB_300001_SM_10006detail6reduce28DeviceReduceSingleTileKernelINS2_10policy_hubIijN4cuda3__47maximumIiEEE10Policy1000EPiSB_iS8_iiNS5_3std3__410__identityEEEvT0_T1_T2_T3_T4_T6_E12temp_storage+36];
	max.s32 	%r686, %r376, %r377;
	bra.uni 	$L__BB8_72;
$L__BB8_52:
	// begin inline asm
	mov.u32 %r268, %laneid;
	// end inline asm
	and.b32  	%r294, %r62, 992;
	add.s32 	%r295, %r294, 32;
	setp.gt.s32 	%p27, %r295, %r124;
	not.b32 	%r296, %r294;
	add.s32 	%r297, %r124, %r296;
	selp.b32 	%r292, %r297, 31, %p27;
	mov.b32 	%r271, 1;
	mov.b32 	%r293, -1;
	// begin inline asm
	shfl.sync.down.b32 %r269, %r670, %r271, %r292, %r293;
	// end inline asm
	setp.lt.s32 	%p28, %r268, %r292;
	max.s32 	%r298, %r670, %r269;
	selp.b32 	%r275, %r298, %r670, %p28;
	mov.b32 	%r276, 2;
	// begin inline asm
	shfl.sync.down.b32 %r274, %r275, %r276, %r292, %r293;
	// end inline asm
	add.s32 	%r299, %r268, 2;
	setp.gt.s32 	%p29, %r299, %r292;
	max.s32 	%r300, %r275, %r274;
	selp.b32 	%r280, %r275, %r300, %p29;
	mov.b32 	%r281, 4;
	// begin inline asm
	shfl.sync.down.b32 %r279, %r280, %r281, %r292, %r293;
	// end inline asm
	add.s32 	%r301, %r268, 4;
	setp.gt.s32 	%p30, %r301, %r292;
	max.s32 	%r302, %r280, %r279;
	selp.b32 	%r285, %r280, %r302, %p30;
	mov.b32 	%r286, 8;
	// begin inline asm
	shfl.sync.down.b32 %r284, %r285, %r286, %r292, %r293;
	// end inline asm
	add.s32 	%r303, %r268, 8;
	setp.gt.s32 	%p31, %r303, %r292;
	max.s32 	%r304, %r285, %r284;
	selp.b32 	%r290, %r285, %r304, %p31;
	mov.b32 	%r291, 16;
	// begin inline asm
	shfl.sync.down.b32 %r289, %r290, %r291, %r292, %r293;
	// end inline asm
	add.s32 	%r305, %r268, 16;
	setp.gt.s32 	%p32, %r305, %r292;
	max.s32 	%r306, %r290, %r289;
	selp.b32 	%r686, %r290, %r306, %p32;
	setp.ne.s32 	%p33, %r268, 0;
	@%p33 bra 	$L__BB8_54;
	shr.u32 	%r307, %r62, 3;
	and.b32  	%r308, %r307, 124;
	mov.u32 	%r309, _ZZN3cub18CUB_300001_SM_10006detail6reduce28DeviceReduceSingleTileKernelINS2_10policy_hubIijN4cuda3__47maximumIiEEE10Policy1000EPiSB_iS8_iiNS5_3std3__410__identityEEEvT0_T1_T2_T3_T4_T6_E12temp_storage;
	add.s32 	%r310, %r309, %r308;
	st.shared.u32 	[%r310+8], %r686;
$L__BB8_54:
	bar.sync 	0;
	setp.ne.s32 	%p34, %r62, 0;
	@%p34 bra 	$L__BB8_72;
	setp.gt.s32 	%p35, %r124, 32;
	ld.shared.u32 	%r311, [_ZZN3cub18CUB_300001_SM_10006detail6reduce28DeviceReduceSingleTileKernelINS2_10policy_hubIijN4cuda3__47maximumIiEEE10Policy1000EPiSB_iS8_iiNS5_3std3__410__identityEEEvT0_T1_T2_T3_T4_T6_E12temp_storage+12];
	max.s32 	%r312, %r686, %r311;
	selp.b32 	%r313, %r312, %r686, %p35;
	setp.gt.s32 	%p36, %r124, 64;
	ld.shared.u32 	%r314, [_ZZN3cub18CUB_300001_SM_10006detail6reduce28DeviceReduceSingleTileKernelINS2_10policy_hubIijN4cuda3__47maximumIiEEE10Policy1000EPiSB_iS8_iiNS5_3std3__410__identityEEEvT0_T1_T2_T3_T4_T6_E12temp_storage+16];
	max.s32 	%r315, %r313, %r314;
	selp.b32 	%r316, %r315, %r313, %p36;
	setp.gt.s32 	%p37, %r124, 96;
	ld.shared.u32 	%r317, [_ZZN3cub18CUB_300001_SM_10006detail6reduce28DeviceReduceSingleTileKernelINS2_10policy_hubIijN4cuda3__47maximumIiEEE10Policy1000EPiSB_iS8_iiNS5_3std3__410__identityEEEvT0_T1_T2_T3_T4_T6_E12temp_storage+20];
	max.s32 	%r318, %r316, %r317;
	selp.b32 	%r319, %r318, %r316, %p37;
	setp.gt.s32 	%p38, %r124, 128;
	ld.shared.u32 	%r320, [_ZZN3cub18CUB_300001_SM_10006detail6reduce28DeviceReduceSingleTileKernelINS2_10policy_hubIijN4cuda3__47maximumIiEEE10Policy1000EPiSB_iS8_iiNS5_3std3__410__identityEEEvT0_T1_T2_T3_T4_T6_E12temp_storage+24];
	max.s32 	%r321, %r319, %r320;
	selp.b32 	%r322, %r321, %r319, %p38;
	setp.gt.s32 	%p39, %r124, 160;
	ld.shared.u32 	%r323, [_ZZN3cub18CUB_300001_SM_10006detail6reduce28DeviceReduceSingleTileKernelINS2_10policy_hubIijN4cuda3__47maximumIiEEE10Policy1000EPiSB_iS8_iiNS5_3std3__410__identityEEEvT0_T1_T2_T3_T4_T6_E12temp_storage+28];
	max.s32 	%r324, %r322, %r323;
	selp.b32 	%r325, %r324, %r322, %p39;
	setp.gt.s32 	%p40, %r124, 192;
	ld.shared.u32 	%r326, [_ZZN3cub18CUB_300001_SM_10006detail6reduce28DeviceReduceSingleTileKernelINS2_10policy_hubIijN4cuda3__47maximumIiEEE10Policy1000EPiSB_iS8_iiNS5_3std3__410__identityEEEvT0_T1_T2_T3_T4_T6_E12temp_storage+32];
	max.s32 	%r327, %r325, %r326;
	selp.b32 	%r328, %r327, %r325, %p40;
	setp.gt.s32 	%p41, %r124, 224;
	ld.shared.u32 	%r329, [_ZZN3cub18CUB_300001_SM_10006detail6reduce28DeviceReduceSingleTileKernelINS2_10policy_hubIijN4cuda3__47maximumIiEEE10Policy1000EPiSB_iS8_iiNS5_3std3__410__identityEEEvT0_T1_T2_T3_T4_T6_E12temp_storage+36];
	max.s32 	%r330, %r328, %r329;
	selp.b32 	%r686, %r330, %r328, %p41;
	bra.uni 	$L__BB8_72;
$L__BB8_56:
	mov.u32 	%r88, %tid.x;
	mul.wide.u32 	%rd35, %r88, 4;
	add.s64 	%rd19, %rd16, %rd35;
	// begin inline asm
	ld.global.nc.u32 %r126, [%rd19];
	// end inline asm
	add.s64 	%rd20, %rd19, 1024;
	// begin inline asm
	ld.global.nc.u32 %r127, [%rd20];
	// end inline asm
	add.s64 	%rd21, %rd19, 2048;
	// begin inline asm
	ld.global.nc.u32 %r128, [%rd21];
	// end inline asm
	add.s64 	%rd22, %rd19, 3072;
	// begin inline asm
	ld.global.nc.u32 %r129, [%rd22];
	// end inline asm
	add.s64 	%rd23, %rd19, 4096;
	// begin inline asm
	ld.global.nc.u32 %r130, [%rd23];
	// end inline asm
	add.s64 	%rd24, %rd19, 5120;
	// begin inline asm
	ld.global.nc.u32 %r131, [%rd24];
	// end inline asm
	add.s64 	%rd25, %rd19, 6144;
	// begin inline asm
	ld.global.nc.u32 %r132, [%rd25];
	// end inline asm
	add.s64 	%rd26, %rd19, 7168;
	// begin inline asm
	ld.global.nc.u32 %r133, [%rd26];
	// end inline asm
	add.s64 	%rd27, %rd19, 8192;
	// begin inline asm
	ld.global.nc.u32 %r134, [%rd27];
	// end inline asm
	add.s64 	%rd28, %rd19, 9216;
	// begin inline asm
	ld.global.nc.u32 %r135, [%rd28];
	// end inline asm
	add.s64 	%rd29, %rd19, 10240;
	// begin inline asm
	ld.global.nc.u32 %r136, [%rd29];
	// end inline asm
	add.s64 	%rd30, %rd19, 11264;
	// begin inline asm
	ld.global.nc.u32 %r137, [%rd30];
	// end inline asm
	add.s64 	%rd31, %rd19, 12288;
	// begin inline asm
	ld.global.nc.u32 %r138, [%rd31];
	// end inline asm
	add.s64 	%rd32, %rd19, 13312;
	// begin inline asm
	ld.global.nc.u32 %r139, [%rd32];
	// end inline asm
	add.s64 	%rd33, %rd19, 14336;
	// begin inline asm
	ld.global.nc.u32 %r140, [%rd33];
	// end inline asm
	add.s64 	%rd34, %rd19, 15360;
	// begin inline asm
	ld.global.nc.u32 %r141, [%rd34];
	// end inline asm
	max.s32 	%r143, %r126, %r127;
	max.s32 	%r144, %r143, %r128;
	max.s32 	%r145, %r129, %r130;
	max.s32 	%r146, %r145, %r131;
	max.s32 	%r147, %r132, %r133;
	max.s32 	%r148, %r147, %r134;
	max.s32 	%r149, %r135, %r136;
	max.s32 	%r150, %r149, %r137;
	max.s32 	%r151, %r138, %r139;
	max.s32 	%r152, %r151, %r140;
	max.s32 	%r153, %r144, %r146;
	max.s32 	%r154, %r153, %r148;
	max.s32 	%r155, %r150, %r152;
	max.s32 	%r156, %r155, %r141;
	max.s32 	%r685, %r154, %r156;
	setp.lt.u32 	%p4, %r124, 8192;
	mov.b32 	%r674, 4096;
	@%p4 bra 	$L__BB8_60;
	add.s32 	%r90, %r124, -4096;
	mov.b32 	%r674, 4096;
$L__BB8_58:
	mul.wide.s32 	%rd52, %r674, 4;
	add.s64 	%rd36, %rd19, %rd52;
	// begin inline asm
	ld.global.nc.u32 %r158, [%rd36];
	// end inline asm
	add.s64 	%rd37, %rd36, 1024;
	// begin inline asm
	ld.global.nc.u32 %r159, [%rd37];
	// end inline asm
	add.s64 	%rd38, %rd36, 2048;
	// begin inline asm
	ld.global.nc.u32 %r160, [%rd38];
	// end inline asm
	add.s64 	%rd39, %rd36, 3072;
	// begin inline asm
	ld.global.nc.u32 %r161, [%rd39];
	// end inline asm
	add.s64 	%rd40, %rd36, 4096;
	// begin inline asm
	ld.global.nc.u32 %r162, [%rd40];
	// end inline asm
	add.s64 	%rd41, %rd36, 5120;
	// begin inline asm
	ld.global.nc.u32 %r163, [%rd41];
	// end inline asm
	add.s64 	%rd42, %rd36, 6144;
	// begin inline asm
	ld.global.nc.u32 %r164, [%rd42];
	// end inline asm
	add.s64 	%rd43, %rd36, 7168;
	// begin inline asm
	ld.global.nc.u32 %r165, [%rd43];
	// end inline asm
	add.s64 	%rd44, %rd36, 8192;
	// begin inline asm
	ld.global.nc.u32 %r166, [%rd44];
	// end inline asm
	add.s64 	%rd45, %rd36, 9216;
	// begin inline asm
	ld.global.nc.u32 %r167, [%rd45];
	// end inline asm
	add.s64 	%rd46, %rd36, 10240;
	// begin inline asm
	ld.global.nc.u32 %r168, [%rd46];
	// end inline asm
	add.s64 	%rd47, %rd36, 11264;
	// begin inline asm
	ld.global.nc.u32 %r169, [%rd47];
	// end inline asm
	add.s64 	%rd48, %rd36, 12288;
	// begin inline asm
	ld.global.nc.u32 %r170, [%rd48];
	// end inline asm
	add.s64 	%rd49, %rd36, 13312;
	// begin inline asm
	ld.global.nc.u32 %r171, [%rd49];
	// end inline asm
	add.s64 	%rd50, %rd36, 14336;
	// begin inline asm
	ld.global.nc.u32 %r172, [%rd50];
	// end inline asm
	add.s64 	%rd51, %rd36, 15360;
	// begin inline asm
	ld.global.nc.u32 %r173, [%rd51];
	// end inline asm
	max.s32 	%r174, %r685, %r158;
	max.s32 	%r175, %r174, %r159;
	max.s32 	%r176, %r160, %r161;
	max.s32 	%r177, %r176, %r162;
	max.s32 	%r178, %r163, %r164;
	max.s32 	%r179, %r178, %r165;
	max.s32 	%r180, %r166, %r167;
	max.s32 	%r181, %r180, %r168;
	max.s32 	%r182, %r169, %r170;
	max.s32 	%r183, %r182, %r171;
	max.s32 	%r184, %r172, %r173;
	max.s32 	%r185, %r175, %r177;
	max.s32 	%r186, %r185, %r179;
	max.s32 	%r187, %r181, %r183;
	max.s32 	%r188, %r187, %r184;
	max.s32 	%r685, %r186, %r188;
	sub.s32 	%r189, %r124, %r674;
	setp.lt.s32 	%p5, %r189, 4096;
	@%p5 bra 	$L__BB8_68;
	add.s32 	%r674, %r674, 4096;
	setp.le.s32 	%p6, %r674, %r90;
	@%p6 bra 	$L__BB8_58;
$L__BB8_60:
	setp.le.s32 	%p7, %r124, %r674;
	@%p7 bra 	$L__BB8_68;
	sub.s32 	%r97, %r124, %r674;
	setp.ge.s32 	%p8, %r88, %r97;
	@%p8 bra 	$L__BB8_68;
	not.b32 	%r191, %r88;
	add.s32 	%r192, %r124, %r191;
	sub.s32 	%r98, %r192, %r674;
	and.b32  	%r193, %r98, 768;
	setp.eq.s32 	%p9, %r193, 768;
	mov.u32 	%r679, %r88;
	@%p9 bra 	$L__BB8_65;
	add.s32 	%r676, %r88, %r674;
	shr.u32 	%r194, %r98, 8;
	add.s32 	%r195, %r194, 1;
	and.b32  	%r196, %r195, 3;
	neg.s32 	%r675, %r196;
	mov.u32 	%r679, %r88;
$L__BB8_64:
	.pragma "nounroll";
	mul.wide.u32 	%rd54, %r676, 4;
	add.s64 	%rd53, %rd16, %rd54;
	// begin inline asm
	ld.global.nc.u32 %r197, [%rd53];
	// end inline asm
	max.s32 	%r685, %r685, %r197;
	add.s32 	%r679, %r679, 256;
	add.s32 	%r676, %r676, 256;
	add.s32 	%r675, %r675, 1;
	setp.ne.s32 	%p10, %r675, 0;
	@%p10 bra 	$L__BB8_64;
$L__BB8_65:
	setp.lt.u32 	%p11, %r98, 768;
	@%p11 bra 	$L__BB8_68;
	cvt.u64.u32 	%rd55, %r679;
	cvt.u64.u32 	%rd56, %r674;
	add.s64 	%rd57, %rd55, %rd56;
	shl.b64 	%rd58, %rd57, 2;
	add.s64 	%rd59, %rd58, %rd16;
	add.s64 	%rd124, %rd59, 2048;
	add.s32 	%r682, %r679, %r674;
$L__BB8_67:
	mul.wide.u32 	%rd64, %r682, 4;
	add.s64 	%rd60, %rd16, %rd64;
	// begin inline asm
	ld.global.nc.u32 %r198, [%rd60];
	// end inline asm
	max.s32 	%r202, %r685, %r198;
	add.s64 	%rd61, %rd124, -1024;
	// begin inline asm
	ld.global.nc.u32 %r199, [%rd61];
	// end inline asm
	max.s32 	%r203, %r202, %r199;
	// begin inline asm
	ld.global.nc.u32 %r200, [%rd124];
	// end inline asm
	max.s32 	%r204, %r203, %r200;
	add.s64 	%rd63, %rd124, 1024;
	// begin inline asm
	ld.global.nc.u32 %r201, [%rd63];
	// end inline asm
	max.s32 	%r685, %r204, %r201;
	add.s32 	%r679, %r679, 1024;
	add.s64 	%rd124, %rd124, 4096;
	add.s32 	%r682, %r682, 1024;
	setp.lt.s32 	%p12, %r679, %r97;
	@%p12 bra 	$L__BB8_67;
$L__BB8_68:
	// begin inline asm
	mov.u32 %r205, %laneid;
	// end inline asm
	mov.b32 	%r208, 1;
	mov.b32 	%r229, 31;
	mov.b32 	%r230, -1;
	// begin inline asm
	shfl.sync.down.b32 %r206, %r685, %r208, %r229, %r230;
	// end inline asm
	setp.gt.s32 	%p13, %r205, 30;
	max.s32 	%r231, %r685, %r206;
	selp.b32 	%r212, %r685, %r231, %p13;
	mov.b32 	%r213, 2;
	// begin inline asm
	shfl.sync.down.b32 %r211, %r212, %r213, %r229, %r230;
	// end inline asm
	setp.gt.s32 	%p14, %r205, 29;
	max.s32 	%r232, %r212, %r211;
	selp.b32 	%r217, %r212, %r232, %p14;
	mov.b32 	%r218, 4;
	// begin inline asm
	shfl.sync.down.b32 %r216, %r217, %r218, %r229, %r230;
	// end inline asm
	setp.gt.s32 	%p15, %r205, 27;
	max.s32 	%r233, %r217, %r216;
	selp.b32 	%r222, %r217, %r233, %p15;
	mov.b32 	%r223, 8;
	// begin inline asm
	shfl.sync.down.b32 %r221, %r222, %r223, %r229, %r230;
	// end inline asm
	setp.gt.s32 	%p16, %r205, 23;
	max.s32 	%r234, %r222, %r221;
	selp.b32 	%r227, %r222, %r234, %p16;
	mov.b32 	%r228, 16;
	// begin inline asm
	shfl.sync.down.b32 %r226, %r227, %r228, %r229, %r230;
	// end inline asm
	setp.gt.s32 	%p17, %r205, 15;
	max.s32 	%r120, %r227, %r226;
	selp.b32 	%r686, %r227, %r120, %p17;
	setp.ne.s32 	%p18, %r205, 0;
	@%p18 bra 	$L__BB8_70;
	shr.u32 	%r235, %r88, 3;
	and.b32  	%r236, %r235, 124;
	mov.u32 	%r237, _ZZN3cub18CUB_300001_SM_10006detail6reduce28DeviceReduceSingleTileKernelINS2_10policy_hubIijN4cuda3__47maximumIiEEE10Policy1000EPiSB_iS8_iiNS5_3std3__410__identityEEEvT0_T1_T2_T3_T4_T6_E12temp_storage;
	add.s32 	%r238, %r237, %r236;
	st.shared.u32 	[%r238+8], %r120;
$L__BB8_70:
	bar.sync 	0;
	setp.ne.s32 	%p19, %r88, 0;
	@%p19 bra 	$L__BB8_72;
	ld.shared.u32 	%r239, [_ZZN3cub18CUB_300001_SM_10006detail6reduce28DeviceReduceSingleTileKernelINS2_10policy_hubIijN4cuda3__47maximumIiEEE10Policy1000EPiSB_iS8_iiNS5_3std3__410__identityEEEvT0_T1_T2_T3_T4_T6_E12temp_storage+12];
	max.s32 	%r240, %r686, %r239;
	ld.shared.u32 	%r241, [_ZZN3cub18CUB_300001_SM_10006detail6reduce28DeviceReduceSingleTileKernelINS2_10policy_hubIijN4cuda3__47maximumIiEEE10Policy1000EPiSB_iS8_iiNS5_3std3__410__identityEEEvT0_T1_T2_T3_T4_T6_E12temp_storage+16];
	max.s32 	%r242, %r240, %r241;
	ld.shared.u32 	%r243, [_ZZN3cub18CUB_300001_SM_10006detail6reduce28DeviceReduceSingleTileKernelINS2_10policy_hubIijN4cuda3__47maximumIiEEE10Policy1000EPiSB_iS8_iiNS5_3std3__410__identityEEEvT0_T1_T2_T3_T4_T6_E12temp_storage+20];
	max.s32 	%r244, %r242, %r243;
	ld.shared.u32 	%r245, [_ZZN3cub18CUB_300001_SM_10006detail6reduce28DeviceReduceSingleTileKernelINS2_10policy_hubIijN4cuda3__47maximumIiEEE10Policy1000EPiSB_iS8_iiNS5_3std3__410__identityEEEvT0_T1_T2_T3_T4_T6_E12temp_storage+24];
	max.s32 	%r246, %r244, %r245;
	ld.shared.u32 	%r247, [_ZZN3cub18CUB_300001_SM_10006detail6reduce28DeviceReduceSingleTileKernelINS2_10policy_hubIijN4cuda3__47maximumIiEEE10Policy1000EPiSB_iS8_iiNS5_3std3__410__identityEEEvT0_T1_T2_T3_T4_T6_E12temp_storage+28];
	max.s32 	%r248, %r246, %r247;
	ld.shared.u32 	%r249, [_ZZN3cub18CUB_300001_SM_10006detail6reduce28DeviceReduceSingleTileKernelINS2_10policy_hubIijN4cuda3__47maximumIiEEE10Policy1000EPiSB_iS8_iiNS5_3std3__410__identityEEEvT0_T1_T2_T3_T4_T6_E12temp_storage+32];
	max.s32 	%r250, %r248, %r249;
	ld.shared.u32 	%r251, [_ZZN3cub18CUB_300001_SM_10006detail6reduce28DeviceReduceSingleTileKernelINS2_10policy_hubIijN4cuda3__47maximumIiEEE10Policy1000EPiSB_iS8_iiNS5_3std3__410__identityEEEvT0_T1_T2_T3_T4_T6_E12temp_storage+36];
	max.s32 	%r686, %r250, %r251;
$L__BB8_72:
	mov.u32 	%r631, %tid.x;
	setp.ne.s32 	%p95, %r631, 0;
	@%p95 bra 	$L__BB8_74;
	max.s32 	%r632, %r125, %r686;
	st.global.u32 	[%rd1], %r632;
$L__BB8_74:
	ret;

}
	// .globl	_ZN3cub18CUB_300001_SM_10006detail6reduce28DeviceReduceSingleTileKernelINS2_10policy_hubIiyN4cuda3__47maximumIiEEE10Policy1000EN6thrust24THRUST_300001_SM_1000_NS6detail15normal_iteratorINSC_10device_ptrIiEEEEPiyS8_iiNS5_3std3__410__identityEEEvT0_T1_T2_T3_T4_T6_
.visible .entry _ZN3cub18CUB_300001_SM_10006detail6reduce28DeviceReduceSingleTileKernelINS2_10policy_hubIiyN4cuda3__47maximumIiEEE10Policy1000EN6thrust24THRUST_300001_SM_1000_NS6detail15normal_iteratorINSC_10device_ptrIiEEEEPiyS8_iiNS5_3std3__410__identityEEEvT0_T1_T2_T3_T4_T6_(
	.param .align 8 .b8 _ZN3cub18CUB_300001_SM_10006detail6reduce28DeviceReduceSingleTileKernelINS2_10policy_hubIiyN4cuda3__47maximumIiEEE10Policy1000EN6thrust24THRUST_300001_SM_1000_NS6detail15normal_iteratorINSC_10device_ptrIiEEEEPiyS8_iiNS5_3std3__410__identityEEEvT0_T1_T2_T3_T4_T6__param_0[8],
	.param .u64 .ptr .align 1 _ZN3cub18CUB_300001_SM_10006detail6reduce28DeviceReduceSingleTileKernelINS2_10policy_hubIiyN4cuda3__47maximumIiEEE10Policy1000EN6thrust24THRUST_300001_SM_1000_NS6detail15normal_iteratorINSC_10device_ptrIiEEEEPiyS8_iiNS5_3std3__410__identityEEEvT0_T1_T2_T3_T4_T6__param_1,
	.param .u64 _ZN3cub18CUB_300001_SM_10006detail6reduce28DeviceReduceSingleTileKernelINS2_10policy_hubIiyN4cuda3__47maximumIiEEE10Policy1000EN6thrust24THRUST_300001_SM_1000_NS6detail15normal_iteratorINSC_10device_ptrIiEEEEPiyS8_iiNS5_3std3__410__identityEEEvT0_T1_T2_T3_T4_T6__param_2,
	.param .align 1 .b8 _ZN3cub18CUB_300001_SM_10006detail6reduce28DeviceReduceSingleTileKernelINS2_10policy_hubIiyN4cuda3__47maximumIiEEE10Policy1000EN6thrust24THRUST_300001_SM_1000_NS6detail15normal_iteratorINSC_10device_ptrIiEEEEPiyS8_iiNS5_3std3__410__identityEEEvT0_T1_T2_T3_T4_T6__param_3[1],
	.param .u32 _ZN3cub18CUB_300001_SM_10006detail6reduce28DeviceReduceSingleTileKernelINS2_10policy_hubIiyN4cuda3__47maximumIiEEE10Policy1000EN6thrust24THRUST_300001_SM_1000_NS6detail15normal_iteratorINSC_10device_ptrIiEEEEPiyS8_iiNS5_3std3__410__identityEEEvT0_T1_T2_T3_T4_T6__param_4,
	.param .align 1 .b8 _ZN3cub18CUB_300001_SM_10006detail6reduce28DeviceReduceSingleTileKernelINS2_10policy_hubIiyN4cuda3__47maximumIiEEE10Policy1000EN6thrust24THRUST_300001_SM_1000_NS6detail15normal_iteratorINSC_10device_ptrIiEEEEPiyS8_iiNS5_3std3__410__identityEEEvT0_T1_T2_T3_T4_T6__param_5[1]
)
.maxntid 256
.minnctapersm 1
{
	.reg .pred 	%p<59>;
	.reg .b32 	%r<471>;
	.reg .b64 	%rd<56>;
	// demoted variable
	.shared .align 4 .b8 _ZZN3cub18CUB_300001_SM_10006detail6reduce28DeviceReduceSingleTileKernelINS2_10policy_hubIiyN4cuda3__47maximumIiEEE10Policy1000EN6thrust24THRUST_300001_SM_1000_NS6detail15normal_iteratorINSC_10device_ptrIiEEEEPiyS8_iiNS5_3std3__410__identityEEEvT0_T1_T2_T3_T4_T6_E12temp_storage[44];
	ld.param.u64 	%rd18, [_ZN3cub18CUB_300001_SM_10006detail6reduce28DeviceReduceSingleTileKernelINS2_10policy_hubIiyN4cuda3__47maximumIiEEE10Policy1000EN6thrust24THRUST_300001_SM_1000_NS6detail15normal_iteratorINSC_10device_ptrIiEEEEPiyS8_iiNS5_3std3__410__identityEEEvT0_T1_T2_T3_T4_T6__param_0];
	ld.param.u64 	%rd20, [_ZN3cub18CUB_300001_SM_10006detail6reduce28DeviceReduceSingleTileKernelINS2_10policy_hubIiyN4cuda3__47maximumIiEEE10Policy1000EN6thrust24THRUST_300001_SM_1000_NS6detail15normal_iteratorINSC_10device_ptrIiEEEEPiyS8_iiNS5_3std3__410__identityEEEvT0_T1_T2_T3_T4_T6__param_1];
	ld.param.u64 	%rd19, [_ZN3cub18CUB_300001_SM_10006detail6reduce28DeviceReduceSingleTileKernelINS2_10policy_hubIiyN4cuda3__47maximumIiEEE10Policy1000EN6thrust24THRUST_300001_SM_1000_NS6detail15normal_iteratorINSC_10device_ptrIiEEEEPiyS8_iiNS5_3std3__410__identityEEEvT0_T1_T2_T3_T4_T6__param_2];
	ld.param.u32 	%r83, [_ZN3cub18CUB_300001_SM_10006detail6reduce28DeviceReduceSingleTileKernelINS2_10policy_hubIiyN4cuda3__47maximumIiEEE10Policy1000EN6thrust24THRUST_300001_SM_1000_NS6detail15normal_iteratorINSC_10device_ptrIiEEEEPiyS8_iiNS5_3std3__410__identityEEEvT0_T1_T2_T3_T4_T6__param_4];
	cvta.to.global.u64 	%rd1, %rd20;
	setp.ne.s64 	%p1, %rd19, 0;
	@%p1 bra 	$L__BB9_3;
	mov.u32 	%r434, %tid.x;
	setp.ne.s32 	%p58, %r434, 0;
	@%p58 bra 	$L__BB9_51;
	st.global.u32 	[%rd1], %r83;
	bra.uni 	$L__BB9_51;
$L__BB9_3:
	cvta.to.global.u64 	%rd2, %rd18;
	setp.gt.u64 	%p2, %rd19, 4095;
	@%p2 bra 	$L__BB9_28;
	cvt.u32.u64 	%r1, %rd19;
	mov.u32 	%r2, %tid.x;
	setp.ge.u32 	%p24, %r2, %r1;
	mov.b32 	%r452, 0;
	mov.u32 	%r441, %r2;
	@%p24 bra 	$L__BB9_6;
	mul.wide.u32 	%rd41, %r2, 4;
	add.s64 	%rd42, %rd2, %rd41;
	ld.global.u32 	%r452, [%rd42];
	add.s32 	%r441, %r2, 256;
$L__BB9_6:
	setp.ge.u32 	%p25, %r441, %r1;
	@%p25 bra 	$L__BB9_19;
	not.b32 	%r262, %r441;
	add.s32 	%r263, %r262, %r1;
	shr.u32 	%r264, %r263, 8;
	add.s32 	%r7, %r264, 1;
	and.b32  	%r8, %r7, 15;
	setp.lt.u32 	%p26, %r263, 3840;
	@%p26 bra 	$L__BB9_10;
	and.b32  	%r265, %r7, 33554416;
	neg.s32 	%r437, %r265;
	mul.wide.u32 	%rd43, %r441, 4;
	add.s64 	%rd44, %rd43, %rd2;
	add.s64 	%rd51, %rd44, 8192;
$L__BB9_9:
	.pragma "nounroll";
	ld.global.u32 	%r266, [%rd51+-8192];
	max.s32 	%r267, %r452, %r266;
	ld.global.u32 	%r268, [%rd51+-7168];
	max.s32 	%r269, %r267, %r268;
	ld.global.u32 	%r270, [%rd51+-6144];
	max.s32 	%r271, %r269, %r270;
	ld.global.u32 	%r272, [%rd51+-5120];
	max.s32 	%r273, %r271, %r272;
	ld.global.u32 	%r274, [%rd51+-4096];
	max.s32 	%r275, %r273, %r274;
	ld.global.u32 	%r276, [%rd51+-3072];
	max.s32 	%r277, %r275, %r276;
	ld.global.u32 	%r278, [%rd51+-2048];
	max.s32 	%r279, %r277, %r278;
	ld.global.u32 	%r280, [%rd51+-1024];
	max.s32 	%r281, %r279, %r280;
	ld.global.u32 	%r282, [%rd51];
	max.s32 	%r283, %r281, %r282;
	ld.global.u32 	%r284, [%rd51+1024];
	max.s32 	%r285, %r283, %r284;
	ld.global.u32 	%r286, [%rd51+2048];
	max.s32 	%r287, %r285, %r286;
	ld.global.u32 	%r288, [%rd51+3072];
	max.s32 	%r289, %r287, %r288;
	ld.global.u32 	%r290, [%rd51+4096];
	max.s32 	%r291, %r289, %r290;
	ld.global.u32 	%r292, [%rd51+5120];
	max.s32 	%r293, %r291, %r292;
	ld.global.u32 	%r294, [%rd51+6144];
	max.s32 	%r295, %r293, %r294;
	ld.global.u32 	%r296, [%rd51+7168];
	max.s32 	%r452, %r295, %r296;
	add.s32 	%r441, %r441, 4096;
	add.s32 	%r437, %r437, 16;
	add.s64 	%rd51, %rd51, 16384;
	setp.ne.s32 	%p27, %r437, 0;
	@%p27 bra 	$L__BB9_9;
$L__BB9_10:
	setp.eq.s32 	%p28, %r8, 0;
	@%p28 bra 	$L__BB9_19;
	and.b32  	%r19, %r7, 7;
	setp.lt.u32 	%p29, %r8, 8;
	@%p29 bra 	$L__BB9_13;
	mul.wide.s32 	%rd45, %r441, 4;
	add.s64 	%rd46, %rd2, %rd45;
	ld.global.u32 	%r298, [%rd46];
	max.s32 	%r299, %r452, %r298;
	ld.global.u32 	%r300, [%rd46+1024];
	max.s32 	%r301, %r299, %r300;
	ld.global.u32 	%r302, [%rd46+2048];
	max.s32 	%r303, %r301, %r302;
	ld.global.u32 	%r304, [%rd46+3072];
	max.s32 	%r305, %r303, %r304;
	ld.global.u32 	%r306, [%rd46+4096];
	max.s32 	%r307, %r305, %r306;
	ld.global.u32 	%r308, [%rd46+5120];
	max.s32 	%r309, %r307, %r308;
	ld.global.u32 	%r310, [%rd46+6144];
	max.s32 	%r311, %r309, %r310;
	ld.global.u32 	%r312, [%rd46+7168];
	max.s32 	%r452, %r311, %r312;
	add.s32 	%r441, %r441, 2048;
$L__BB9_13:
	setp.eq.s32 	%p30, %r19, 0;
	@%p30 bra 	$L__BB9_19;
	and.b32  	%r25, %r7, 3;
	setp.lt.u32 	%p31, %r19, 4;
	@%p31 bra 	$L__BB9_16;
	mul.wide.s32 	%rd47, %r441, 4;
	add.s64 	%rd48, %rd2, %rd47;
	ld.global.u32 	%r314, [%rd48];
	max.s32 	%r315, %r452, %r314;
	ld.global.u32 	%r316, [%rd48+1024];
	max.s32 	%r317, %r315, %r316;
	ld.global.u32 	%r318, [%rd48+2048];
	max.s32 	%r319, %r317, %r318;
	ld.global.u32 	%r320, [%rd48+3072];
	max.s32 	%r452, %r319, %r320;
	add.s32 	%r441, %r441, 1024;
$L__BB9_16:
	setp.eq.s32 	%p32, %r25, 0;
	@%p32 bra 	$L__BB9_19;
	neg.s32 	%r449, %r25;
$L__BB9_18:
	.pragma "nounroll";
	mul.wide.s32 	%rd49, %r441, 4;
	add.s64 	%rd50, %rd2, %rd49;
	ld.global.u32 	%r321, [%rd50];
	max.s32 	%r452, %r452, %r321;
	add.s32 	%r441, %r441, 256;
	add.s32 	%r449, %r449, 1;
	setp.ne.s32 	%p33, %r449, 0;
	@%p33 bra 	$L__BB9_18;
$L__BB9_19:
	setp.lt.u64 	%p34, %rd19, 256;
	@%p34 bra 	$L__BB9_24;
	// begin inline asm
	mov.u32 %r385, %laneid;
	// end inline asm
	mov.b32 	%r388, 1;
	mov.b32 	%r409, 31;
	mov.b32 	%r410, -1;
	// begin inline asm
	shfl.sync.down.b32 %r386, %r452, %r388, %r409, %r410;
	// end inline asm
	setp.gt.s32 	%p50, %r385, 30;
	max.s32 	%r411, %r452, %r386;
	selp.b32 	%r392, %r452, %r411, %p50;
	mov.b32 	%r393, 2;
	// begin inline asm
	shfl.sync.down.b32 %r391, %r392, %r393, %r409, %r410;
	// end inline asm
	setp.gt.s32 	%p51, %r385, 29;
	max.s32 	%r412, %r392, %r391;
	selp.b32 	%r397, %r392, %r412, %p51;
	mov.b32 	%r398, 4;
	// begin inline asm
	shfl.sync.down.b32 %r396, %r397, %r398, %r409, %r410;
	// end inline asm
	setp.gt.s32 	%p52, %r385, 27;
	max.s32 	%r413, %r397, %r396;
	selp.b32 	%r402, %r397, %r413, %p52;
	mov.b32 	%r403, 8;
	// begin inline asm
	shfl.sync.down.b32 %r401, %r402, %r403, %r409, %r410;
	// end inline asm
	setp.gt.s32 	%p53, %r385, 23;
	max.s32 	%r414, %r402, %r401;
	selp.b32 	%r407, %r402, %r414, %p53;
	mov.b32 	%r408, 16;
	// begin inline asm
	shfl.sync.down.b32 %r406, %r407, %r408, %r409, %r410;
	// end inline asm
	setp.gt.s32 	%p54, %r385, 15;
	max.s32 	%r39, %r407, %r406;
	selp.b32 	%r470, %r407, %r39, %p54;
	setp.ne.s32 	%p55, %r385, 0;
	@%p55 bra 	$L__BB9_22;
	shr.u32 	%r415, %r2, 3;
	and.b32  	%r416, %r415, 124;
	mov.u32 	%r417, _ZZN3cub18CUB_300001_SM_10006detail6reduce28DeviceReduceSingleTileKernelINS2_10policy_hubIiyN4cuda3__47maximumIiEEE10Policy1000EN6thrust24THRUST_300001_SM_1000_NS6detail15normal_iteratorINSC_10device_ptrIiEEEEPiyS8_iiNS5_3std3__410__identityEEEvT0_T1_T2_T3_T4_T6_E12temp_storage;
	add.s32 	%r418, %r417, %r416;
	st.shared.u32 	[%r418+8], %r39;
$L__BB9_22:
	bar.sync 	0;
	setp.ne.s32 	%p56, %r2, 0;
	@%p56 bra 	$L__BB9_49;
	ld.shared.u32 	%r419, [_ZZN3cub18CUB_300001_SM_10006detail6reduce28DeviceReduceSingleTileKernelINS2_10policy_hubIiyN4cuda3__47maximumIiEEE10Policy1000EN6thrust24THRUST_300001_SM_1000_NS6detail15normal_iteratorINSC_10device_ptrIiEEEEPiyS8_iiNS5_3std3__410__identityEEEvT0_T1_T2_T3_T4_T6_E12temp_storage+12];
	max.s32 	%r420, %r470, %r419;
	ld.shared.u32 	%r421, [_ZZN3cub18CUB_300001_SM_10006detail6reduce28DeviceReduceSingleTileKernelINS2_10policy_hubIiyN4cuda3__47maximumIiEEE10Policy1000EN6thrust24THRUST_300001_SM_1000_NS6detail15normal_iteratorINSC_10device_ptrIiEEEEPiyS8_iiNS5_3std3__410__identityEEEvT0_T1_T2_T3_T4_T6_E12temp_storage+16];
	max.s32 	%r422, %r420, %r421;
	ld.shared.u32 	%r423, [_ZZN3cub18CUB_300001_SM_10006detail6reduce28DeviceReduceSingleTileKernelINS2_10policy_hubIiyN4cuda3__47maximumIiEEE10Policy1000EN6thrust24THRUST_300001_SM_1000_NS6detail15normal_iteratorINSC_10device_ptrIiEEEEPiyS8_iiNS5_3std3__410__identityEEEvT0_T1_T2_T3_T4_T6_E12temp_storage+20];
	max.s32 	%r424, %r422, %r423;
	ld.shared.u32 	%r425, [_ZZN3cub18CUB_300001_SM_10006detail6reduce28DeviceReduceSingleTileKernelINS2_10policy_hubIiyN4cuda3__47maximumIiEEE10Policy1000EN6thrust24THRUST_300001_SM_1000_NS6detail15normal_iteratorINSC_10device_ptrIiEEEEPiyS8_iiNS5_3std3__410__identityEEEvT0_T1_T2_T3_T4_T6_E12temp_storage+24];
	max.s32 	%r426, %r424, %r425;
	ld.shared.u32 	%r427, [_ZZN3cub18CUB_300001_SM_10006detail6reduce28DeviceReduceSingleTileKernelINS2_10policy_hubIiyN4cuda3__47maximumIiEEE10Policy1000EN6thrust24THRUST_300001_SM_1000_NS6detail15normal_iteratorINSC_10device_ptrIiEEEEPiyS8_iiNS5_3std3__410__identityEEEvT0_T1_T2_T3_T4_T6_E12temp_storage+28];
	max.s32 	%r428, %r426, %r427;
	ld.shared.u32 	%r429, [_ZZN3cub18CUB_300001_SM_10006detail6reduce28DeviceReduceSingleTileKernelINS2_10policy_hubIiyN4cuda3__47maximumIiEEE10Policy1000EN6thrust24THRUST_300001_SM_1000_NS6detail15normal_iteratorINSC_10device_ptrIiEEEEPiyS8_iiNS5_3std3__410__identityEEEvT0_T1_T2_T3_T4_T6_E12temp_storage+32];
	max.s32 	%r430, %r428, %r429;
	ld.shared.u32 	%r431, [_ZZN3cub18CUB_300001_SM_10006detail6reduce28DeviceReduceSingleTileKernelINS2_10policy_hubIiyN4cuda3__47maximumIiEEE10Policy1000EN6thrust24THRUST_300001_SM_1000_NS6detail15normal_iteratorINSC_10device_ptrIiEEEEPiyS8_iiNS5_3std3__410__identityEEEvT0_T1_T2_T3_T4_T6_E12temp_storage+36];
	max.s32 	%r470, %r430, %r431;
	bra.uni 	$L__BB9_49;
$L__BB9_24:
	// begin inline asm
	mov.u32 %r322, %laneid;
	// end inline asm
	and.b32  	%r348, %r2, 992;
	add.s32 	%r349, %r348, 32;
	setp.gt.u32 	%p35, %r349, %r1;
	not.b32 	%r350, %r348;
	add.s32 	%r351, %r1, %r350;
	selp.b32 	%r346, %r351, 31, %p35;
	mov.b32 	%r325, 1;
	mov.b32 	%r347, -1;
	// begin inline asm
	shfl.sync.down.b32 %r323, %r452, %r325, %r346, %r347;
	// end inline asm
	setp.lt.s32 	%p36, %r322, %r346;
	max.s32 	%r352, %r452, %r323;
	selp.b32 	%r329, %r352, %r452, %p36;
	mov.b32 	%r330, 2;
	// begin inline asm
	shfl.sync.down.b32 %r328, %r329, %r330, %r346, %r347;
	// end inline asm
	add.s32 	%r353, %r322, 2;
	setp.gt.s32 	%p37, %r353, %r346;
	max.s32 	%r354, %r329, %r328;
	selp.b32 	%r334, %r329, %r354, %p37;
	mov.b32 	%r335, 4;
	// begin inline asm
	shfl.sync.down.b32 %r333, %r334, %r335, %r346, %r347;
	// end inline asm
	add.s32 	%r355, %r322, 4;
	setp.gt.s32 	%p38, %r355, %r346;
	max.s32 	%r356, %r334, %r333;
	selp.b32 	%r339, %r334, %r356, %p38;
	mov.b32 	%r340, 8;
	// begin inline asm
	shfl.sync.down.b32 %r338, %r339, %r340, %r346, %r347;
	// end inline asm
	add.s32 	%r357, %r322, 8;
	setp.gt.s32 	%p39, %r357, %r346;
	max.s32 	%r358, %r339, %r338;
	selp.b32 	%r344, %r339, %r358, %p39;
	mov.b32 	%r345, 16;
	// begin inline asm
	shfl.sync.down.b32 %r343, %r344, %r345, %r346, %r347;
	// end inline asm
	add.s32 	%r359, %r322, 16;
	setp.gt.s32 	%p40, %r359, %r346;
	max.s32 	%r360, %r344, %r343;
	selp.b32 	%r470, %r344, %r360, %p40;
	setp.ne.s32 	%p41, %r322, 0;
	@%p41 bra 	$L__BB9_26;
	shr.u32 	%r361, %r2, 3;
	and.b32  	%r362, %r361, 124;
	mov.u32 	%r363, _ZZN3cub18CUB_300001_SM_10006detail6reduce28DeviceReduceSingleTileKernelINS2_10policy_hubIiyN4cuda3__47maximumIiEEE10Policy1000EN6thrust24THRUST_300001_SM_1000_NS6detail15normal_iteratorINSC_10device_ptrIiEEEEPiyS8_iiNS5_3std3__410__identityEEEvT0_T1_T2_T3_T4_T6_E12temp_storage;
	add.s32 	%r364, %r363, %r362;
	st.shared.u32 	[%r364+8], %r470;
$L__BB9_26:
	bar.sync 	0;
	setp.ne.s32 	%p42, %r2, 0;
	@%p42 bra 	$L__BB9_49;
	setp.gt.u64 	%p43, %rd19, 32;
	ld.shared.u32 	%r365, [_ZZN3cub18CUB_300001_SM_10006detail6reduce28DeviceReduceSingleTileKernelINS2_10policy_hubIiyN4cuda3__47maximumIiEEE10Policy1000EN6thrust24THRUST_300001_SM_1000_NS6detail15normal_iteratorINSC_10device_ptrIiEEEEPiyS8_iiNS5_3std3__410__identityEEEvT0_T1_T2_T3_T4_T6_E12temp_storage+12];
	max.s32 	%r366, %r470, %r365;
	selp.b32 	%r367, %r366, %r470, %p43;
	setp.gt.u64 	%p44, %rd19, 64;
	ld.shared.u32 	%r368, [_ZZN3cub18CUB_300001_SM_10006detail6reduce28DeviceReduceSingleTileKernelINS2_10policy_hubIiyN4cuda3__47maximumIiEEE10Policy1000EN6thrust24THRUST_300001_SM_1000_NS6detail15normal_iteratorINSC_10device_ptrIiEEEEPiyS8_iiNS5_3std3__410__identityEEEvT0_T1_T2_T3_T4_T6_E12temp_storage+16];
	max.s32 	%r369, %r367, %r368;
	selp.b32 	%r370, %r369, %r367, %p44;
	setp.gt.u64 	%p45, %rd19, 96;
	ld.shared.u32 	%r371, [_ZZN3cub18CUB_300001_SM_10006detail6reduce28DeviceReduceSingleTileKernelINS2_10policy_hubIiyN4cuda3__47maximumIiEEE10Policy1000EN6thrust24THRUST_300001_SM_1000_NS6detail15normal_iteratorINSC_10device_ptrIiEEEEPiyS8_iiNS5_3std3__410__identityEEEvT0_T1_T2_T3_T4_T6_E12temp_storage+20];
	max.s32 	%r372, %r370, %r371;
	selp.b32 	%r373, %r372, %r370, %p45;
	setp.gt.u64 	%p46, %rd19, 128;
	ld.shared.u32 	%r374, [_ZZN3cub18CUB_300001_SM_10006detail6reduce28DeviceReduceSingleTileKernelINS2_10policy_hubIiyN4cuda3__47maximumIiEEE10Policy1000EN6thrust24THRUST_300001_SM_1000_NS6detail15normal_iteratorINSC_10device_ptrIiEEEEPiyS8_iiNS5_3std3__410__identityEEEvT0_T1_T2_T3_T4_T6_E12temp_storage+24];
	max.s32 	%r375, %r373, %r374;
	selp.b32 	%r376, %r375, %r373, %p46;
	setp.gt.u64 	%p47, %rd19, 160;
	ld.shared.u32 	%r377, [_ZZN3cub18CUB_300001_SM_10006detail6reduce28DeviceReduceSingleTileKernelINS2_10policy_hubIiyN4cuda3__47maximumIiEEE10Policy1000EN6thrust24THRUST_300001_SM_1000_NS6detail15normal_iteratorINSC_10device_ptrIiEEEEPiyS8_iiNS5_3std3__410__identityEEEvT0_T1_T2_T3_T4_T6_E12temp_storage+28];
	max.s32 	%r378, %r376, %r377;
	selp.b32 	%r379, %r378, %r376, %p47;
	setp.gt.u64 	%p48, %rd19, 192;
	ld.shared.u32 	%r380, [_ZZN3cub18CUB_300001_SM_10006detail6reduce28DeviceReduceSingleTileKernelINS2_10policy_hubIiyN4cuda3__47maximumIiEEE10Policy1000EN6thrust24THRUST_300001_SM_1000_NS6detail15normal_iteratorINSC_10device_ptrIiEEEEPiyS8_iiNS5_3std3__410__identityEEEvT0_T1_T2_T3_T4_T6_E12temp_storage+32];
	max.s32 	%r381, %r379, %r380;
	selp.b32 	%r382, %r381, %r379, %p48;
	setp.gt.u64 	%p49, %rd19, 224;
	ld.shared.u32 	%r383, [_ZZN3cub18CUB_300001_SM_10006detail6reduce28DeviceReduceSingleTileKernelINS2_10policy_hubIiyN4cuda3__47maximumIiEEE10Policy1000EN6thrust24THRUST_300001_SM_1000_NS6detail15normal_iteratorINSC_10device_ptrIiEEEEPiyS8_iiNS5_3std3__410__identityEEEvT0_T1_T2_T3_T4_T6_E12temp_storage+36];
	max.s32 	%r384, %r382, %r383;
	selp.b32 	%r470, %r384, %r382, %p49;
	bra.uni 	$L__BB9_49;
$L__BB9_28:
	mov.u32 	%r44, %tid.x;
	cvt.u64.u32 	%rd6, %r44;
	mul.wide.u32 	%rd22, %r44, 4;
	add.s64 	%rd7, %rd2, %rd22;
	ld.global.u32 	%r84, [%rd7];
	ld.global.u32 	%r85, [%rd7+1024];
	ld.global.u32 	%r86, [%rd7+2048];
	ld.global.u32 	%r87, [%rd7+3072];
	ld.global.u32 	%r88, [%rd7+4096];
	ld.global.u32 	%r89, [%rd7+5120];
	ld.global.u32 	%r90, [%rd7+6144];
	ld.global.u32 	%r91, [%rd7+7168];
	ld.global.u32 	%r92, [%rd7+8192];
	ld.global.u32 	%r93, [%rd7+9216];
	ld.global.u32 	%r94, [%rd7+10240];
	ld.global.u32 	%r95, [%rd7+11264];
	ld.global.u32 	%r96, [%rd7+12288];
	ld.global.u32 	%r97, [%rd7+13312];
	ld.global.u32 	%r98, [%rd7+14336];
	ld.global.u32 	%r99, [%rd7+15360];
	max.s32 	%r100, %r84, %r85;
	max.s32 	%r101, %r100, %r86;
	max.s32 	%r102, %r87, %r88;
	max.s32 	%r103, %r102, %r89;
	max.s32 	%r104, %r90, %r91;
	max.s32 	%r105, %r104, %r92;
	max.s32 	%r106, %r93, %r94;
	max.s32 	%r107, %r106, %r95;
	max.s32 	%r108, %r96, %r97;
	max.s32 	%r109, %r108, %r98;
	max.s32 	%r110, %r101, %r103;
	max.s32 	%r111, %r110, %r105;
	max.s32 	%r112, %r107, %r109;
	max.s32 	%r113, %r112, %r99;
	max.s32 	%r469, %r111, %r113;
	add.s64 	%rd8, %rd19, -4096;
	setp.lt.u64 	%p3, %rd8, 4096;
	mov.b64 	%rd53, 4096;
	@%p3 bra 	$L__BB9_32;
	mov.b64 	%rd53, 4096;
$L__BB9_30:
	shl.b64 	%rd24, %rd53, 2;
	add.s64 	%rd25, %rd7, %rd24;
	ld.global.u32 	%r114, [%rd25];
	ld.global.u32 	%r115, [%rd25+1024];
	ld.global.u32 	%r116, [%rd25+2048];
	ld.global.u32 	%r117, [%rd25+3072];
	ld.global.u32 	%r118, [%rd25+4096];
	ld.global.u32 	%r119, [%rd25+5120];
	ld.global.u32 	%r120, [%rd25+6144];
	ld.global.u32 	%r121, [%rd25+7168];
	ld.global.u32 	%r122, [%rd25+8192];
	ld.global.u32 	%r123, [%rd25+9216];
	ld.global.u32 	%r124, [%rd25+10240];
	ld.global.u32 	%r125, [%rd25+11264];
	ld.global.u32 	%r126, [%rd25+12288];
	ld.global.u32 	%r127, [%rd25+13312];
	ld.global.u32 	%r128, [%rd25+14336];
	ld.global.u32 	%r129, [%rd25+15360];
	max.s32 	%r130, %r469, %r114;
	max.s32 	%r131, %r130, %r115;
	max.s32 	%r132, %r116, %r117;
	max.s32 	%r133, %r132, %r118;
	max.s32 	%r134, %r119, %r120;
	max.s32 	%r135, %r134, %r121;
	max.s32 	%r136, %r122, %r123;
	max.s32 	%r137, %r136, %r124;
	max.s32 	%r138, %r125, %r126;
	max.s32 	%r139, %r138, %r127;
	max.s32 	%r140, %r128, %r129;
	max.s32 	%r141, %r131, %r133;
	max.s32 	%r142, %r141, %r135;
	max.s32 	%r143, %r137, %r139;
	max.s32 	%r144, %r143, %r140;
	max.s32 	%r469, %r142, %r144;
	sub.s64 	%rd26, %rd19, %rd53;
	setp.lt.u64 	%p4, %rd26, 4096;
	@%p4 bra 	$L__BB9_45;
	add.s64 	%rd53, %rd53, 4096;
	setp.le.u64 	%p5, %rd53, %rd8;
	@%p5 bra 	$L__BB9_30;
$L__BB9_32:
	setp.le.u64 	%p6, %rd19, %rd53;
	cvt.u32.u64 	%r145, %rd53;
	cvt.u32.u64 	%r146, %rd19;
	sub.s32 	%r147, %r146, %r145;
	setp.ge.s32 	%p7, %r44, %r147;
	or.pred  	%p8, %p6, %p7;
	@%p8 bra 	$L__BB9_45;
	not.b32 	%r151, %r44;
	add.s32 	%r152, %r151, %r146;
	sub.s32 	%r154, %r152, %r145;
	shr.u32 	%r155, %r154, 8;
	add.s32 	%r49, %r155, 1;
	and.b32  	%r50, %r49, 15;
	setp.lt.u32 	%p9, %r154, 3840;
	mov.u32 	%r459, %r44;
	@%p9 bra 	$L__BB9_36;
	and.b32  	%r156, %r49, 33554416;
	neg.s32 	%r455, %r156;
	add.s64 	%rd27, %rd53, %rd6;
	shl.b64 	%rd28, %rd27, 2;
	add.s64 	%rd29, %rd28, %rd2;
	add.s64 	%rd54, %rd29, 8192;
	mov.u32 	%r459, %r44;
$L__BB9_35:
	.pragma "nounroll";
	ld.global.u32 	%r157, [%rd54+-8192];
	max.s32 	%r158, %r469, %r157;
	ld.global.u32 	%r159, [%rd54+-7168];
	max.s32 	%r160, %r158, %r159;
	ld.global.u32 	%r161, [%rd54+-6144];
	max.s32 	%r162, %r160, %r161;
	ld.global.u32 	%r163, [%rd54+-5120];
	max.s32 	%r164, %r162, %r163;
	ld.global.u32 	%r165, [%rd54+-4096];
	max.s32 	%r166, %r164, %r165;
	ld.global.u32 	%r167, [%rd54+-3072];
	max.s32 	%r168, %r166, %r167;
	ld.global.u32 	%r169, [%rd54+-2048];
	max.s32 	%r170, %r168, %r169;
	ld.global.u32 	%r171, [%rd54+-1024];
	max.s32 	%r172, %r170, %r171;
	ld.global.u32 	%r173, [%rd54];
	max.s32 	%r174, %r172, %r173;
	ld.global.u32 	%r175, [%rd54+1024];
	max.s32 	%r176, %r174, %r175;
	ld.global.u32 	%r177, [%rd54+2048];
	max.s32 	%r178, %r176, %r177;
	ld.global.u32 	%r179, [%rd54+3072];
	max.s32 	%r180, %r178, %r179;
	ld.global.u32 	%r181, [%rd54+4096];
	max.s32 	%r182, %r180, %r181;
	ld.global.u32 	%r183, [%rd54+5120];
	max.s32 	%r184, %r182, %r183;
	ld.global.u32 	%r185, [%rd54+6144];
	max.s32 	%r186, %r184, %r185;
	ld.global.u32 	%r187, [%rd54+7168];
	max.s32 	%r469, %r186, %r187;
	add.s32 	%r459, %r459, 4096;
	add.s32 	%r455, %r455, 16;
	add.s64 	%rd54, %rd54, 16384;
	setp.ne.s32 	%p10, %r455, 0;
	@%p10 bra 	$L__BB9_35;
$L__BB9_36:
	setp.eq.s32 	%p11, %r50, 0;
	@%p11 bra 	$L__BB9_45;
	and.b32  	%r61, %r49, 7;
	setp.lt.u32 	%p12, %r50, 8;
	@%p12 bra 	$L__BB9_39;
	cvt.u64.u32 	%rd30, %r459;
	add.s64 	%rd31, %rd53, %rd30;
	shl.b64 	%rd32, %rd31, 2;
	add.s64 	%rd33, %rd2, %rd32;
	ld.global.u32 	%r189, [%rd33];
	max.s32 	%r190, %r469, %r189;
	ld.global.u32 	%r191, [%rd33+1024];
	max.s32 	%r192, %r190, %r191;
	ld.global.u32 	%r193, [%rd33+2048];
	max.s32 	%r194, %r192, %r193;
	ld.global.u32 	%r195, [%rd33+3072];
	max.s32 	%r196, %r194, %r195;
	ld.global.u32 	%r197, [%rd33+4096];
	max.s32 	%r198, %r196, %r197;
	ld.global.u32 	%r199, [%rd33+5120];
	max.s32 	%r200, %r198, %r199;
	ld.global.u32 	%r201, [%rd33+6144];
	max.s32 	%r202, %r200, %r201;
	ld.global.u32 	%r203, [%rd33+7168];
	max.s32 	%r469, %r202, %r203;
	add.s32 	%r459, %r459, 2048;
$L__BB9_39:
	setp.eq.s32 	%p13, %r61, 0;
	@%p13 bra 	$L__BB9_45;
	and.b32  	%r67, %r49, 3;
	setp.lt.u32 	%p14, %r61, 4;
	@%p14 bra 	$L__BB9_42;
	cvt.u64.u32 	%rd34, %r459;
	add.s64 	%rd35, %rd53, %rd34;
	shl.b64 	%rd36, %rd35, 2;
	add.s64 	%rd37, %rd2, %rd36;
	ld.global.u32 	%r205, [%rd37];
	max.s32 	%r206, %r469, %r205;
	ld.global.u32 	%r207, [%rd37+1024];
	max.s32 	%r208, %r206, %r207;
	ld.global.u32 	%r209, [%rd37+2048];
	max.s32 	%r210, %r208, %r209;
	ld.global.u32 	%r211, [%rd37+3072];
	max.s32 	%r469, %r210, %r211;
	add.s32 	%r459, %r459, 1024;
$L__BB9_42:
	setp.eq.s32 	%p15, %r67, 0;
	@%p15 bra 	$L__BB9_45;
	cvt.u64.u32 	%rd38, %r459;
	add.s64 	%rd39, %rd53, %rd38;
	shl.b64 	%rd40, %rd39, 2;
	add.s64 	%rd55, %rd2, %rd40;
	neg.s32 	%r467, %r67;
$L__BB9_44:
	.pragma "nounroll";
	ld.global.u32 	%r212, [%rd55];
	max.s32 	%r469, %r469, %r212;
	add.s64 	%rd55, %rd55, 1024;
	add.s32 	%r467, %r467, 1;
	setp.ne.s32 	%p16, %r467, 0;
	@%p16 bra 	$L__BB9_44;
$L__BB9_45:
	// begin inline asm
	mov.u32 %r213, %laneid;
	// end inline asm
	mov.b32 	%r216, 1;
	mov.b32 	%r237, 31;
	mov.b32 	%r238, -1;
	// begin inline asm
	shfl.sync.down.b32 %r214, %r469, %r216, %r237, %r238;
	// end inline asm
	setp.gt.s32 	%p17, %r213, 30;
	max.s32 	%r239, %r469, %r214;
	selp.b32 	%r220, %r469, %r239, %p17;
	mov.b32 	%r221, 2;
	// begin inline asm
	shfl.sync.down.b32 %r219, %r220, %r221, %r237, %r238;
	// end inline asm
	setp.gt.s32 	%p18, %r213, 29;
	max.s32 	%r240, %r220, %r219;
	selp.b32 	%r225, %r220, %r240, %p18;
	mov.b32 	%r226, 4;
	// begin inline asm
	shfl.sync.down.b32 %r224, %r225, %r226, %r237, %r238;
	// end inline asm
	setp.gt.s32 	%p19, %r213, 27;
	max.s32 	%r241, %r225, %r224;
	selp.b32 	%r230, %r225, %r241, %p19;
	mov.b32 	%r231, 8;
	// begin inline asm
	shfl.sync.down.b32 %r229, %r230, %r231, %r237, %r238;
	// end inline asm
	setp.gt.s32 	%p20, %r213, 23;
	max.s32 	%r242, %r230, %r229;
	selp.b32 	%r235, %r230, %r242, %p20;
	mov.b32 	%r236, 16;
	// begin inline asm
	shfl.sync.down.b32 %r234, %r235, %r236, %r237, %r238;
	// end inline asm
	setp.gt.s32 	%p21, %r213, 15;
	max.s32 	%r79, %r235, %r234;
	selp.b32 	%r470, %r235, %r79, %p21;
	setp.ne.s32 	%p22, %r213, 0;
	@%p22 bra 	$L__BB9_47;
	shr.u32 	%r243, %r44, 3;
	and.b32  	%r244, %r243, 124;
	mov.u32 	%r245, _ZZN3cub18CUB_300001_SM_10006detail6reduce28DeviceReduceSingleTileKernelINS2_10policy_hubIiyN4cuda3__47maximumIiEEE10Policy1000EN6thrust24THRUST_300001_SM_1000_NS6detail15normal_iteratorINSC_10device_ptrIiEEEEPiyS8_iiNS5_3std3__410__identityEEEvT0_T1_T2_T3_T4_T6_E12temp_storage;
	add.s32 	%r246, %r245, %r244;
	st.shared.u32 	[%r246+8], %r79;
$L__BB9_47:
	bar.sync 	0;
	setp.ne.s32 	%p23, %r44, 0;
	@%p23 bra 	$L__BB9_49;
	ld.shared.u32 	%r247, [_ZZN3cub18CUB_300001_SM_10006detail6reduce28DeviceReduceSingleTileKernelINS2_10policy_hubIiyN4cuda3__47maximumIiEEE10Policy1000EN6thrust24THRUST_300001_SM_1000_NS6detail15normal_iteratorINSC_10device_ptrIiEEEEPiyS8_iiNS5_3std3__410__identityEEEvT0_T1_T2_T3_T4_T6_E12temp_storage+12];
	max.s32 	%r248, %r470, %r247;
	ld.shared.u32 	%r249, [_ZZN3cub18CUB_300001_SM_10006detail6reduce28DeviceReduceSingleTileKernelINS2_10policy_hubIiyN4cuda3__47maximumIiEEE10Policy1000EN6thrust24THRUST_300001_SM_1000_NS6detail15normal_iteratorINSC_10device_ptrIiEEEEPiyS8_iiNS5_3std3__410__identityEEEvT0_T1_T2_T3_T4_T6_E12temp_storage+16];
	max.s32 	%r250, %r248, %r249;
	ld.shared.u32 	%r251, [_ZZN3cub18CUB_300001_SM_10006detail6reduce28DeviceReduceSingleTileKernelINS2_10policy_hubIiyN4cuda3__47maximumIiEEE10Policy1000EN6thrust24THRUST_300001_SM_1000_NS6detail15normal_iteratorINSC_10device_ptrIiEEEEPiyS8_iiNS5_3std3__410__identityEEEvT0_T1_T2_T3_T4_T6_E12temp_storage+20];
	max.s32 	%r252, %r250, %r251;
	ld.shared.u32 	%r253, [_ZZN3cub18CUB_300001_SM_10006detail6reduce28DeviceReduceSingleTileKernelINS2_10policy_hubIiyN4cuda3__47maximumIiEEE10Policy1000EN6thrust24THRUST_300001_SM_1000_NS6detail15normal_iteratorINSC_10device_ptrIiEEEEPiyS8_iiNS5_3std3__410__identityEEEvT0_T1_T2_T3_T4_T6_E12temp_storage+24];
	max.s32 	%r254, %r252, %r253;
	ld.shared.u32 	%r255, [_ZZN3cub18CUB_300001_SM_10006detail6reduce28DeviceReduceSingleTileKernelINS2_10policy_hubIiyN4cuda3__47maximumIiEEE10Policy1000EN6thrust24THRUST_300001_SM_1000_NS6detail15normal_iteratorINSC_10device_ptrIiEEEEPiyS8_iiNS5_3std3__410__identityEEEvT0_T1_T2_T3_T4_T6_E12temp_storage+28];
	max.s32 	%r256, %r254, %r255;
	ld.shared.u32 	%r257, [_ZZN3cub18CUB_300001_SM_10006detail6reduce28DeviceReduceSingleTileKernelINS2_10policy_hubIiyN4cuda3__47maximumIiEEE10Policy1000EN6thrust24THRUST_300001_SM_1000_NS6detail15normal_iteratorINSC_10device_ptrIiEEEEPiyS8_iiNS5_3std3__410__identityEEEvT0_T1_T2_T3_T4_T6_E12temp_storage+32];
	max.s32 	%r258, %r256, %r257;
	ld.shared.u32 	%r259, [_ZZN3cub18CUB_300001_SM_10006detail6reduce28DeviceReduceSingleTileKernelINS2_10policy_hubIiyN4cuda3__47maximumIiEEE10Policy1000EN6thrust24THRUST_300001_SM_1000_NS6detail15normal_iteratorINSC_10device_ptrIiEEEEPiyS8_iiNS5_3std3__410__identityEEEvT0_T1_T2_T3_T4_T6_E12temp_storage+36];
	max.s32 	%r470, %r258, %r259;
$L__BB9_49:
	mov.u32 	%r432, %tid.x;
	setp.ne.s32 	%p57, %r432, 0;
	@%p57 bra 	$L__BB9_51;
	max.s32 	%r433, %r83, %r470;
	st.global.u32 	[%rd1], %r433;
$L__BB9_51:
	ret;

}
	// .globl	_ZN3cub18CUB_300001_SM_10006detail6reduce18DeviceReduceKernelINS2_10policy_hubIiyN4cuda3__47maximumIiEEE10Policy1000EN6thrust24THRUST_300001_SM_1000_NS6detail15normal_iteratorINSC_10device_ptrIiEEEEyS8_iNS5_3std3__410__identityEEEvT0_PT3_T1_NS0_13GridEvenShareISO_EET2_T4_
.visible .entry _ZN3cub18CUB_300001_SM_10006detail6reduce18DeviceReduceKernelINS2_10policy_hubIiyN4cuda3__47maximumIiEEE10Policy1000EN6thrust24THRUST_300001_SM_1000_NS6detail15normal_iteratorINSC_10device_ptrIiEEEEyS8_iNS5_3std3__410__identityEEEvT0_PT3_T1_NS0_13GridEvenShareISO_EET2_T4_(
	.param .align 8 .b8 _ZN3cub18CUB_300001_SM_10006detail6reduce18DeviceReduceKernelINS2_10policy_hubIiyN4cuda3__47maximumIiEEE10Policy1000EN6thrust24THRUST_300001_SM_1000_NS6detail15normal_iteratorINSC_10device_ptrIiEEEEyS8_iNS5_3std3__410__identityEEEvT0_PT3_T1_NS0_13GridEvenShareISO_EET2_T4__param_0[8],
	.param .u64 .ptr .align 1 _ZN3cub18CUB_300001_SM_10006detail6reduce18DeviceReduceKernelINS2_10policy_hubIiyN4cuda3__47maximumIiEEE10Policy1000EN6thrust24THRUST_300001_SM_1000_NS6detail15normal_iteratorINSC_10device_ptrIiEEEEyS8_iNS5_3std3__410__identityEEEvT0_PT3_T1_NS0_13GridEvenShareISO_EET2_T4__param_1,
	.param .u64 _ZN3cub18CUB_300001_SM_10006detail6reduce18DeviceReduceKernelINS2_10policy_hubIiyN4cuda3__47maximumIiEEE10Policy1000EN6thrust24THRUST_300001_SM_1000_NS6detail15normal_iteratorINSC_10device_ptrIiEEEEyS8_iNS5_3std3__410__identityEEEvT0_PT3_T1_NS0_13GridEvenShareISO_EET2_T4__param_2,
	.param .align 8 .b8 _ZN3cub18CUB_300001_SM_10006detail6reduce18DeviceReduceKernelINS2_10policy_hubIiyN4cuda3__47maximumIiEEE10Policy1000EN6thrust24THRUST_300001_SM_1000_NS6detail15normal_iteratorINSC_10device_ptrIiEEEEyS8_iNS5_3std3__410__identityEEEvT0_PT3_T1_NS0_13GridEvenShareISO_EET2_T4__param_3[72],
	.param .align 1 .b8 _ZN3cub18CUB_300001_SM_10006detail6reduce18DeviceReduceKernelINS2_10policy_hubIiyN4cuda3__47maximumIiEEE10Policy1000EN6thrust24THRUST_300001_SM_1000_NS6detail15normal_iteratorINSC_10device_ptrIiEEEEyS8_iNS5_3std3__410__identityEEEvT0_PT3_T1_NS0_13GridEvenShareISO_EET2_T4__param_4[1],
	.param .align 1 .b8 _ZN3cub18CUB_300001_SM_10006detail6reduce18DeviceReduceKernelINS2_10policy_hubIiyN4cuda3__47maximumIiEEE10Policy1000EN6thrust24THRUST_300001_SM_1000_NS6detail15normal_iteratorINSC_10device_ptrIiEEEEyS8_iNS5_3std3__410__identityEEEvT0_PT3_T1_NS0_13GridEvenShareISO_EET2_T4__param_5[1]
)
.maxntid 256
{
	.reg .pred 	%p<57>;
	.reg .b16 	%rs<4>;
	.reg .b32 	%r<502>;
	.reg .b64 	%rd<78>;
	// demoted variable
	.shared .align 4 .b8 _ZZN3cub18CUB_300001_SM_10006detail6reduce18DeviceReduceKernelINS2_10policy_hubIiyN4cuda3__47maximumIiEEE10Policy1000EN6thrust24THRUST_300001_SM_1000_NS6detail15normal_iteratorINSC_10device_ptrIiEEEEyS8_iNS5_3std3__410__identityEEEvT0_PT3_T1_NS0_13GridEvenShareISO_EET2_T4_E12temp_storage[44];
	ld.param.u64 	%rd1, [_ZN3cub18CUB_300001_SM_10006detail6reduce18DeviceReduceKernelINS2_10policy_hubIiyN4cuda3__47maximumIiEEE10Policy1000EN6thrust24THRUST_300001_SM_1000_NS6detail15normal_iteratorINSC_10device_ptrIiEEEEyS8_iNS5_3std3__410__identityEEEvT0_PT3_T1_NS0_13GridEvenShareISO_EET2_T4__param_3+32];
	ld.param.u32 	%r1, [_ZN3cub18CUB_300001_SM_10006detail6reduce18DeviceReduceKernelINS2_10policy_hubIiyN4cuda3__47maximumIiEEE10Policy1000EN6thrust24THRUST_300001_SM_1000_NS6detail15normal_iteratorINSC_10device_ptrIiEEEEyS8_iNS5_3std3__410__identityEEEvT0_PT3_T1_NS0_13GridEvenShareISO_EET2_T4__param_3+40];
	ld.param.u64 	%rd25, [_ZN3cub18CUB_300001_SM_10006detail6reduce18DeviceReduceKernelINS2_10policy_hubIiyN4cuda3__47maximumIiEEE10Policy1000EN6thrust24THRUST_300001_SM_1000_NS6detail15normal_iteratorINSC_10device_ptrIiEEEEyS8_iNS5_3std3__410__identityEEEvT0_PT3_T1_NS0_13GridEvenShareISO_EET2_T4__param_0];
	cvta.to.global.u64 	%rd2, %rd25;
	mov.u32 	%r2, %ctaid.x;
	shl.b32 	%r90, %r1, 12;
	cvt.s64.s32 	%rd3, %r90;
	shl.b32 	%r91, %r2, 12;
	cvt.u64.u32 	%rd4, %r91;
	sub.s64 	%rd5, %rd1, %rd4;
	setp.gt.u64 	%p1, %rd5, 4095;
	@%p1 bra 	$L__BB10_25;
	cvt.u32.u64 	%r288, %rd4;
	cvt.u32.u64 	%r3, %rd1;
	sub.s32 	%r4, %r3, %r288;
	mov.u32 	%r5, %tid.x;
	setp.ge.s32 	%p23, %r5, %r4;
	mov.b32 	%r482, 0;
	mov.u32 	%r471, %r5;
	@%p23 bra 	$L__BB10_3;
	add.s32 	%r290, %r288, %r5;
	mul.wide.u32 	%rd51, %r290, 4;
	add.s64 	%rd52, %rd2, %rd51;
	ld.global.u32 	%r482, [%rd52];
	add.s32 	%r471, %r5, 256;
$L__BB10_3:
	setp.ge.s32 	%p24, %r471, %r4;
	@%p24 bra 	$L__BB10_16;
	not.b32 	%r293, %r471;
	add.s32 	%r294, %r293, %r3;
	sub.s32 	%r295, %r294, %r288;
	shr.u32 	%r296, %r295, 8;
	add.s32 	%r10, %r296, 1;
	and.b32  	%r11, %r10, 15;
	setp.lt.u32 	%p25, %r295, 3840;
	@%p25 bra 	$L__BB10_7;
	and.b32  	%r297, %r10, 33554416;
	neg.s32 	%r467, %r297;
	mul.wide.u32 	%rd53, %r2, 16384;
	mul.wide.u32 	%rd54, %r471, 4;
	or.b64  	%rd55, %rd53, %rd54;
	add.s64 	%rd56, %rd55, %rd2;
	add.s64 	%rd72, %rd56, 8192;
$L__BB10_6:
	.pragma "nounroll";
	ld.global.u32 	%r298, [%rd72+-8192];
	max.s32 	%r299, %r482, %r298;
	ld.global.u32 	%r300, [%rd72+-7168];
	max.s32 	%r301, %r299, %r300;
	ld.global.u32 	%r302, [%rd72+-6144];
	max.s32 	%r303, %r301, %r302;
	ld.global.u32 	%r304, [%rd72+-5120];
	max.s32 	%r305, %r303, %r304;
	ld.global.u32 	%r306, [%rd72+-4096];
	max.s32 	%r307, %r305, %r306;
	ld.global.u32 	%r308, [%rd72+-3072];
	max.s32 	%r309, %r307, %r308;
	ld.global.u32 	%r310, [%rd72+-2048];
	max.s32 	%r311, %r309, %r310;
	ld.global.u32 	%r312, [%rd72+-1024];
	max.s32 	%r313, %r311, %r312;
	ld.global.u32 	%r314, [%rd72];
	max.s32 	%r315, %r313, %r314;
	ld.global.u32 	%r316, [%rd72+1024];
	max.s32 	%r317, %r315, %r316;
	ld.global.u32 	%r318, [%rd72+2048];
	max.s32 	%r319, %r317, %r318;
	ld.global.u32 	%r320, [%rd72+3072];
	max.s32 	%r321, %r319, %r320;
	ld.global.u32 	%r322, [%rd72+4096];
	max.s32 	%r323, %r321, %r322;
	ld.global.u32 	%r324, [%rd72+5120];
	max.s32 	%r325, %r323, %r324;
	ld.global.u32 	%r326, [%rd72+6144];
	max.s32 	%r327, %r325, %r326;
	ld.global.u32 	%r328, [%rd72+7168];
	max.s32 	%r482, %r327, %r328;
	add.s32 	%r471, %r471, 4096;
	add.s32 	%r467, %r467, 16;
	add.s64 	%rd72, %rd72, 16384;
	setp.ne.s32 	%p26, %r467, 0;
	@%p26 bra 	$L__BB10_6;
$L__BB10_7:
	setp.eq.s32 	%p27, %r11, 0;
	@%p27 bra 	$L__BB10_16;
	and.b32  	%r22, %r10, 7;
	setp.lt.u32 	%p28, %r11, 8;
	@%p28 bra 	$L__BB10_10;
	cvt.s64.s32 	%rd57, %r471;
	add.s64 	%rd58, %rd57, %rd4;
	shl.b64 	%rd59, %rd58, 2;
	add.s64 	%rd60, %rd2, %rd59;
	ld.global.u32 	%r330, [%rd60];
	max.s32 	%r331, %r482, %r330;
	ld.global.u32 	%r332, [%rd60+1024];
	max.s32 	%r333, %r331, %r332;
	ld.global.u32 	%r334, [%rd60+2048];
	max.s32 	%r335, %r333, %r334;
	ld.global.u32 	%r336, [%rd60+3072];
	max.s32 	%r337, %r335, %r336;
	ld.global.u32 	%r338, [%rd60+4096];
	max.s32 	%r339, %r337, %r338;
	ld.global.u32 	%r340, [%rd60+5120];
	max.s32 	%r341, %r339, %r340;
	ld.global.u32 	%r342, [%rd60+6144];
	max.s32 	%r343, %r341, %r342;
	ld.global.u32 	%r344, [%rd60+7168];
	max.s32 	%r482, %r343, %r344;
	add.s32 	%r471, %r471, 2048;
$L__BB10_10:
	setp.eq.s32 	%p29, %r22, 0;
	@%p29 bra 	$L__BB10_16;
	and.b32  	%r28, %r10, 3;
	setp.lt.u32 	%p30, %r22, 4;
	@%p30 bra 	$L__BB10_13;
	cvt.s64.s32 	%rd61, %r471;
	add.s64 	%rd62, %rd61, %rd4;
	shl.b64 	%rd63, %rd62, 2;
	add.s64 	%rd64, %rd2, %rd63;
	ld.global.u32 	%r346, [%rd64];
	max.s32 	%r347, %r482, %r346;
	ld.global.u32 	%r348, [%rd64+1024];
	max.s32 	%r349, %r347, %r348;
	ld.global.u32 	%r350, [%rd64+2048];
	max.s32 	%r351, %r349, %r350;
	ld.global.u32 	%r352, [%rd64+3072];
	max.s32 	%r482, %r351, %r352;
	add.s32 	%r471, %r471, 1024;
$L__BB10_13:
	setp.eq.s32 	%p31, %r28, 0;
	@%p31 bra 	$L__BB10_16;
	mul.wide.u32 	%rd65, %r2, 16384;
	add.s64 	%rd9, %rd2, %rd65;
	neg.s32 	%r479, %r28;
$L__BB10_15:
	.pragma "nounroll";
	mul.wide.s32 	%rd66, %r471, 4;
	add.s64 	%rd67, %rd9, %rd66;
	ld.global.u32 	%r353, [%rd67];
	max.s32 	%r482, %r482, %r353;
	add.s32 	%r471, %r471, 256;
	add.s32 	%r479, %r479, 1;
	setp.ne.s32 	%p32, %r479, 0;
	@%p32 bra 	$L__BB10_15;
$L__BB10_16:
	setp.lt.s32 	%p33, %r4, 256;
	@%p33 bra 	$L__BB10_21;
	// begin inline asm
	mov.u32 %r417, %laneid;
	// end inline asm
	mov.b32 	%r420, 1;
	mov.b32 	%r441, 31;
	mov.b32 	%r442, -1;
	// begin inline asm
	shfl.sync.down.b32 %r418, %r482, %r420, %r441, %r442;
	// end inline asm
	setp.gt.s32 	%p49, %r417, 30;
	max.s32 	%r443, %r482, %r418;
	selp.b32 	%r424, %r482, %r443, %p49;
	mov.b32 	%r425, 2;
	// begin inline asm
	shfl.sync.down.b32 %r423, %r424, %r425, %r441, %r442;
	// end inline asm
	setp.gt.s32 	%p50, %r417, 29;
	max.s32 	%r444, %r424, %r423;
	selp.b32 	%r429, %r424, %r444, %p50;
	mov.b32 	%r430, 4;
	// begin inline asm
	shfl.sync.down.b32 %r428, %r429, %r430, %r441, %r442;
	// end inline asm
	setp.gt.s32 	%p51, %r417, 27;
	max.s32 	%r445, %r429, %r428;
	selp.b32 	%r434, %r429, %r445, %p51;
	mov.b32 	%r435, 8;
	// begin inline asm
	shfl.sync.down.b32 %r433, %r434, %r435, %r441, %r442;
	// end inline asm
	setp.gt.s32 	%p52, %r417, 23;
	max.s32 	%r446, %r434, %r433;
	selp.b32 	%r439, %r434, %r446, %p52;
	mov.b32 	%r440, 16;
	// begin inline asm
	shfl.sync.down.b32 %r438, %r439, %r440, %r441, %r442;
	// end inline asm
	setp.gt.s32 	%p53, %r417, 15;
	max.s32 	%r42, %r439, %r438;
	selp.b32 	%r501, %r439, %r42, %p53;
	setp.ne.s32 	%p54, %r417, 0;
	@%p54 bra 	$L__BB10_19;
	shr.u32 	%r447, %r5, 3;
	and.b32  	%r448, %r447, 124;
	mov.u32 	%r449, _ZZN3cub18CUB_300001_SM_10006detail6reduce18DeviceReduceKernelINS2_10policy_hubIiyN4cuda3__47maximumIiEEE10Policy1000EN6thrust24THRUST_300001_SM_1000_NS6detail15normal_iteratorINSC_10device_ptrIiEEEEyS8_iNS5_3std3__410__identityEEEvT0_PT3_T1_NS0_13GridEvenShareISO_EET2_T4_E12temp_storage;
	add.s32 	%r450, %r449, %r448;
	st.shared.u32 	[%r450+8], %r42;
$L__BB10_19:
	bar.sync 	0;
	setp.ne.s32 	%p55, %r5, 0;
	@%p55 bra 	$L__BB10_46;
	ld.shared.u32 	%r451, [_ZZN3cub18CUB_300001_SM_10006detail6reduce18DeviceReduceKernelINS2_10policy_hubIiyN4cuda3__47maximumIiEEE10Policy1000EN6thrust24THRUST_300001_SM_1000_NS6detail15normal_iteratorINSC_10device_ptrIiEEEEyS8_iNS5_3std3__410__identityEEEvT0_PT3_T1_NS0_13GridEvenShareISO_EET2_T4_E12temp_storage+12];
	max.s32 	%r452, %r501, %r451;
	ld.shared.u32 	%r453, [_ZZN3cub18CUB_300001_SM_10006detail6reduce18DeviceReduceKernelINS2_10policy_hubIiyN4cuda3__47maximumIiEEE10Policy1000EN6thrust24THRUST_300001_SM_1000_NS6detail15normal_iteratorINSC_10device_ptrIiEEEEyS8_iNS5_3std3__410__identityEEEvT0_PT3_T1_NS0_13GridEvenShareISO_EET2_T4_E12temp_storage+16];
	max.s32 	%r454, %r452, %r453;
	ld.shared.u32 	%r455, [_ZZN3cub18CUB_300001_SM_10006detail6reduce18DeviceReduceKernelINS2_10policy_hubIiyN4cuda3__47maximumIiEEE10Policy1000EN6thrust24THRUST_300001_SM_1000_NS6detail15normal_iteratorINSC_10device_ptrIiEEEEyS8_iNS5_3std3__410__identityEEEvT0_PT3_T1_NS0_13GridEvenShareISO_EET2_T4_E12temp_storage+20];
	max.s32 	%r456, %r454, %r455;
	ld.shared.u32 	%r457, [_ZZN3cub18CUB_300001_SM_10006detail6reduce18DeviceReduceKernelINS2_10policy_hubIiyN4cuda3__47maximumIiEEE10Policy1000EN6thrust24THRUST_300001_SM_1000_NS6detail15normal_iteratorINSC_10device_ptrIiEEEEyS8_iNS5_3std3__410__identityEEEvT0_PT3_T1_NS0_13GridEvenShareISO_EET2_T4_E12temp_storage+24];
	max.s32 	%r458, %r456, %r457;
	ld.shared.u32 	%r459, [_ZZN3cub18CUB_300001_SM_10006detail6reduce18DeviceReduceKernelINS2_10policy_hubIiyN4cuda3__47maximumIiEEE10Policy1000EN6thrust24THRUST_300001_SM_1000_NS6detail15normal_iteratorINSC_10device_ptrIiEEEEyS8_iNS5_3std3__410__identityEEEvT0_PT3_T1_NS0_13GridEvenShareISO_EET2_T4_E12temp_storage+28];
	max.s32 	%r460, %r458, %r459;
	ld.shared.u32 	%r461, [_ZZN3cub18CUB_300001_SM_10006detail6reduce18DeviceReduceKernelINS2_10policy_hubIiyN4cuda3__47maximumIiEEE10Policy1000EN6thrust24THRUST_300001_SM_1000_NS6detail15normal_iteratorINSC_10device_ptrIiEEEEyS8_iNS5_3std3__410__identityEEEvT0_PT3_T1_NS0_13GridEvenShareISO_EET2_T4_E12temp_storage+32];
	max.s32 	%r462, %r460, %r461;
	ld.shared.u32 	%r463, [_ZZN3cub18CUB_300001_SM_10006detail6reduce18DeviceReduceKernelINS2_10policy_hubIiyN4cuda3__47maximumIiEEE10Policy1000EN6thrust24THRUST_300001_SM_1000_NS6detail15normal_iteratorINSC_10device_ptrIiEEEEyS8_iNS5_3std3__410__identityEEEvT0_PT3_T1_NS0_13GridEvenShareISO_EET2_T4_E12temp_storage+36];
	max.s32 	%r501, %r462, %r463;
	bra.uni 	$L__BB10_46;
$L__BB10_21:
	// begin inline asm
	mov.u32 %r354, %laneid;
	// end inline asm
	and.b32  	%r380, %r5, 992;
	add.s32 	%r381, %r380, 32;
	setp.gt.s32 	%p34, %r381, %r4;
	not.b32 	%r382, %r380;
	add.s32 	%r383, %r4, %r382;
	selp.b32 	%r378, %r383, 31, %p34;
	mov.b32 	%r357, 1;
	mov.b32 	%r379, -1;
	// begin inline asm
	shfl.sync.down.b32 %r355, %r482, %r357, %r378, %r379;
	// end inline asm
	setp.lt.s32 	%p35, %r354, %r378;
	max.s32 	%r384, %r482, %r355;
	selp.b32 	%r361, %r384, %r482, %p35;
	mov.b32 	%r362, 2;
	// begin inline asm
	shfl.sync.down.b32 %r360, %r361, %r362, %r378, %r379;
	// end inline asm
	add.s32 	%r385, %r354, 2;
	setp.gt.s32 	%p36, %r385, %r378;
	max.s32 	%r386, %r361, %r360;
	selp.b32 	%r366, %r361, %r386, %p36;
	mov.b32 	%r367, 4;
	// begin inline asm
	shfl.sync.down.b32 %r365, %r366, %r367, %r378, %r379;
	// end inline asm
	add.s32 	%r387, %r354, 4;
	setp.gt.s32 	%p37, %r387, %r378;
	max.s32 	%r388, %r366, %r365;
	selp.b32 	%r371, %r366, %r388, %p37;
	mov.b32 	%r372, 8;
	// begin inline asm
	shfl.sync.down.b32 %r370, %r371, %r372, %r378, %r379;
	// end inline asm
	add.s32 	%r389, %r354, 8;
	setp.gt.s32 	%p38, %r389, %r378;
	max.s32 	%r390, %r371, %r370;
	selp.b32 	%r376, %r371, %r390, %p38;
	mov.b32 	%r377, 16;
	// begin inline asm
	shfl.sync.down.b32 %r375, %r376, %r377, %r378, %r379;
	// end inline asm
	add.s32 	%r391, %r354, 16;
	setp.gt.s32 	%p39, %r391, %r378;
	max.s32 	%r392, %r376, %r375;
	selp.b32 	%r501, %r376, %r392, %p39;
	setp.ne.s32 	%p40, %r354, 0;
	@%p40 bra 	$L__BB10_23;
	shr.u32 	%r393, %r5, 3;
	and.b32  	%r394, %r393, 124;
	mov.u32 	%r395, _ZZN3cub18CUB_300001_SM_10006detail6reduce18DeviceReduceKernelINS2_10policy_hubIiyN4cuda3__47maximumIiEEE10Policy1000EN6thrust24THRUST_300001_SM_1000_NS6detail15normal_iteratorINSC_10device_ptrIiEEEEyS8_iNS5_3std3__410__identityEEEvT0_PT3_T1_NS0_13GridEvenShareISO_EET2_T4_E12temp_storage;
	add.s32 	%r396, %r395, %r394;
	st.shared.u32 	[%r396+8], %r501;
$L__BB10_23:
	bar.sync 	0;
	setp.ne.s32 	%p41, %r5, 0;
	@%p41 bra 	$L__BB10_46;
	setp.gt.s32 	%p42, %r4, 32;
	ld.shared.u32 	%r397, [_ZZN3cub18CUB_300001_SM_10006detail6reduce18DeviceReduceKernelINS2_10policy_hubIiyN4cuda3__47maximumIiEEE10Policy1000EN6thrust24THRUST_300001_SM_1000_NS6detail15normal_iteratorINSC_10device_ptrIiEEEEyS8_iNS5_3std3__410__identityEEEvT0_PT3_T1_NS0_13GridEvenShareISO_EET2_T4_E12temp_storage+12];
	max.s32 	%r398, %r501, %r397;
	selp.b32 	%r399, %r398, %r501, %p42;
	setp.gt.s32 	%p43, %r4, 64;
	ld.shared.u32 	%r400, [_ZZN3cub18CUB_300001_SM_10006detail6reduce18DeviceReduceKernelINS2_10policy_hubIiyN4cuda3__47maximumIiEEE10Policy1000EN6thrust24THRUST_300001_SM_1000_NS6detail15normal_iteratorINSC_10device_ptrIiEEEEyS8_iNS5_3std3__410__identityEEEvT0_PT3_T1_NS0_13GridEvenShareISO_EET2_T4_E12temp_storage+16];
	max.s32 	%r401, %r399, %r400;
	selp.b32 	%r402, %r401, %r399, %p43;
	setp.gt.s32 	%p44, %r4, 96;
	ld.shared.u32 	%r403, [_ZZN3cub18CUB_300001_SM_10006detail6reduce18DeviceReduceKernelINS2_10policy_hubIiyN4cuda3__47maximumIiEEE10Policy1000EN6thrust24THRUST_300001_SM_1000_NS6detail15normal_iteratorINSC_10device_ptrIiEEEEyS8_iNS5_3std3__410__identityEEEvT0_PT3_T1_NS0_13GridEvenShareISO_EET2_T4_E12temp_storage+20];
	max.s32 	%r404, %r402, %r403;
	selp.b32 	%r405, %r404, %r402, %p44;
	setp.gt.s32 	%p45, %r4, 128;
	ld.shared.u32 	%r406, [_ZZN3cub18CUB_300001_SM_10006detail6reduce18DeviceReduceKernelINS2_10policy_hubIiyN4cuda3__47maximumIiEEE10Policy1000EN6thrust24THRUST_300001_SM_1000_NS6detail15normal_iteratorINSC_10device_ptrIiEEEEyS8_iNS5_3std3__410__identityEEEvT0_PT3_T1_NS0_13GridEvenShareISO_EET2_T4_E12temp_storage+24];
	max.s32 	%r407, %r405, %r406;
	selp.b32 	%r408, %r407, %r405, %p45;
	setp.gt.s32 	%p46, %r4, 160;
	ld.shared.u32 	%r409, [_ZZN3cub18CUB_300001_SM_10006detail6reduce18DeviceReduceKernelINS2_10policy_hubIiyN4cuda3__47maximumIiEEE10Policy1000EN6thrust24THRUST_300001_SM_1000_NS6detail15normal_iteratorINSC_10device_ptrIiEEEEyS8_iNS5_3std3__410__identityEEEvT0_PT3_T1_NS0_13GridEvenShareISO_EET2_T4_E12temp_storage+28];
	max.s32 	%r410, %r408, %r409;
	selp.b32 	%r411, %r410, %r408, %p46;
	setp.gt.s32 	%p47, %r4, 192;
	ld.shared.u32 	%r412, [_ZZN3cub18CUB_300001_SM_10006detail6reduce18DeviceReduceKernelINS2_10policy_hubIiyN4cuda3__47maximumIiEEE10Policy1000EN6thrust24THRUST_300001_SM_1000_NS6detail15normal_iteratorINSC_10device_ptrIiEEEEyS8_iNS5_3std3__410__identityEEEvT0_PT3_T1_NS0_13GridEvenShareISO_EET2_T4_E12temp_storage+32];
	max.s32 	%r413, %r411, %r412;
	selp.b32 	%r414, %r413, %r411, %p47;
	setp.gt.s32 	%p48, %r4, 224;
	ld.shared.u32 	%r415, [_ZZN3cub18CUB_300001_SM_10006detail6reduce18DeviceReduceKernelINS2_10policy_hubIiyN4cuda3__47maximumIiEEE10Policy1000EN6thrust24THRUST_300001_SM_1000_NS6detail15normal_iteratorINSC_10device_ptrIiEEEEyS8_iNS5_3std3__410__identityEEEvT0_PT3_T1_NS0_13GridEvenShareISO_EET2_T4_E12temp_storage+36];
	max.s32 	%r416, %r414, %r415;
	selp.b32 	%r501, %r416, %r414, %p48;
	bra.uni 	$L__BB10_46;
$L__BB10_25:
	cvt.u32.u64 	%r92, %rd4;
	mov.u32 	%r47, %tid.x;
	add.s32 	%r93, %r47, %r92;
	mul.wide.u32 	%rd26, %r93, 4;
	add.s64 	%rd27, %rd2, %rd26;
	ld.global.u32 	%r94, [%rd27];
	ld.global.u32 	%r95, [%rd27+1024];
	ld.global.u32 	%r96, [%rd27+2048];
	ld.global.u32 	%r97, [%rd27+3072];
	ld.global.u32 	%r98, [%rd27+4096];
	ld.global.u32 	%r99, [%rd27+5120];
	ld.global.u32 	%r100, [%rd27+6144];
	ld.global.u32 	%r101, [%rd27+7168];
	ld.global.u32 	%r102, [%rd27+8192];
	ld.global.u32 	%r103, [%rd27+9216];
	ld.global.u32 	%r104, [%rd27+10240];
	ld.global.u32 	%r105, [%rd27+11264];
	ld.global.u32 	%r106, [%rd27+12288];
	ld.global.u32 	%r107, [%rd27+13312];
	ld.global.u32 	%r108, [%rd27+14336];
	ld.global.u32 	%r109, [%rd27+15360];
	max.s32 	%r110, %r94, %r95;
	max.s32 	%r111, %r110, %r96;
	max.s32 	%r112, %r97, %r98;
	max.s32 	%r113, %r112, %r99;
	max.s32 	%r114, %r100, %r101;
	max.s32 	%r115, %r114, %r102;
	max.s32 	%r116, %r103, %r104;
	max.s32 	%r117, %r116, %r105;
	max.s32 	%r118, %r106, %r107;
	max.s32 	%r119, %r118, %r108;
	max.s32 	%r120, %r111, %r113;
	max.s32 	%r121, %r120, %r115;
	max.s32 	%r122, %r117, %r119;
	max.s32 	%r123, %r122, %r109;
	max.s32 	%r500, %r121, %r123;
	setp.lt.u64 	%p2, %rd5, %rd3;
	@%p2 bra 	$L__BB10_42;
	cvt.u32.u64 	%r125, %rd3;
	cvt.u64.u32 	%rd28, %r47;
	add.s64 	%rd74, %rd4, %rd3;
	cvt.u32.u64 	%r49, %rd1;
	not.b32 	%r127, %r47;
	add.s32 	%r128, %r127, %r49;
	sub.s32 	%r129, %r128, %r125;
	sub.s32 	%r483, %r129, %r92;
	add.s64 	%rd29, %rd74, %rd28;
	shl.b64 	%rd30, %rd29, 2;
	add.s64 	%rd31, %rd30, %rd2;
	add.s64 	%rd73, %rd31, 8192;
	mov.b32 	%r484, 0;
	shl.b32 	%r130, %r1, 12;
	mov.u64 	%rd75, %rd4;
$L__BB10_27:
	cvt.s64.s32 	%rd15, %r130;
	add.s64 	%rd75, %rd75, %rd15;
	add.s64 	%rd32, %rd1, -4096;
	setp.gt.u64 	%p3, %rd75, %rd32;
	@%p3 bra 	$L__BB10_29;
	shl.b32 	%r131, %r1, 12;
	cvt.s64.s32 	%rd33, %r131;
	cvt.u64.u32 	%rd34, %r47;
	add.s64 	%rd35, %rd75, %rd34;
	shl.b64 	%rd36, %rd35, 2;
	add.s64 	%rd37, %rd2, %rd36;
	ld.global.u32 	%r132, [%rd37];
	ld.global.u32 	%r133, [%rd37+1024];
	ld.global.u32 	%r134, [%rd37+2048];
	ld.global.u32 	%r135, [%rd37+3072];
	ld.global.u32 	%r136, [%rd37+4096];
	ld.global.u32 	%r137, [%rd37+5120];
	ld.global.u32 	%r138, [%rd37+6144];
	ld.global.u32 	%r139, [%rd37+7168];
	ld.global.u32 	%r140, [%rd37+8192];
	ld.global.u32 	%r141, [%rd37+9216];
	ld.global.u32 	%r142, [%rd37+10240];
	ld.global.u32 	%r143, [%rd37+11264];
	ld.global.u32 	%r144, [%rd37+12288];
	ld.global.u32 	%r145, [%rd37+13312];
	ld.global.u32 	%r146, [%rd37+14336];
	ld.global.u32 	%r147, [%rd37+15360];
	max.s32 	%r148, %r500, %r132;
	max.s32 	%r149, %r148, %r133;
	max.s32 	%r150, %r134, %r135;
	max.s32 	%r151, %r150, %r136;
	max.s32 	%r152, %r137, %r138;
	max.s32 	%r153, %r152, %r139;
	max.s32 	%r154, %r140, %r141;
	max.s32 	%r155, %r154, %r142;
	max.s32 	%r156, %r143, %r144;
	max.s32 	%r157, %r156, %r145;
	max.s32 	%r158, %r146, %r147;
	max.s32 	%r159, %r149, %r151;
	max.s32 	%r160, %r159, %r153;
	max.s32 	%r161, %r155, %r157;
	max.s32 	%r162, %r161, %r158;
	max.s32 	%r500, %r160, %r162;
	sub.s64 	%rd38, %rd1, %rd75;
	setp.lt.u64 	%p4, %rd38, %rd33;
	add.s32 	%r484, %r484, 1;
	add.s64 	%rd74, %rd74, %rd33;
	sub.s32 	%r483, %r483, %r131;
	mul.wide.s32 	%rd39, %r131, 4;
	add.s64 	%rd73, %rd73, %rd39;
	@%p4 bra 	$L__BB10_42;
	bra.uni 	$L__BB10_27;
$L__BB10_29:
	setp.le.u64 	%p5, %rd1, %rd75;
	cvt.u32.u64 	%r163, %rd75;
	cvt.u32.u64 	%r164, %rd1;
	sub.s32 	%r165, %r164, %r163;
	setp.ge.s32 	%p6, %r47, %r165;
	or.pred  	%p7, %p5, %p6;
	@%p7 bra 	$L__BB10_42;
	cvt.u32.u64 	%r168, %rd15;
	cvt.u32.u64 	%r169, %rd4;
	not.b32 	%r170, %r47;
	add.s32 	%r171, %r170, %r49;
	add.s32 	%r172, %r168, %r169;
	sub.s32 	%r173, %r171, %r172;
	mul.lo.s32 	%r174, %r1, %r484;
	shl.b32 	%r175, %r174, 12;
	sub.s32 	%r176, %r173, %r175;
	shr.u32 	%r177, %r176, 8;
	add.s32 	%r57, %r177, 1;
	and.b32  	%r58, %r57, 15;
	setp.lt.u32 	%p8, %r176, 3840;
	mov.u32 	%r490, %r47;
	@%p8 bra 	$L__BB10_33;
	shr.u32 	%r178, %r483, 8;
	add.s32 	%r179, %r178, 1;
	and.b32  	%r180, %r179, 33554416;
	neg.s32 	%r486, %r180;
	mov.u32 	%r490, %r47;
$L__BB10_32:
	.pragma "nounroll";
	ld.global.u32 	%r181, [%rd73+-8192];
	max.s32 	%r182, %r500, %r181;
	ld.global.u32 	%r183, [%rd73+-7168];
	max.s32 	%r184, %r182, %r183;
	ld.global.u32 	%r185, [%rd73+-6144];
	max.s32 	%r186, %r184, %r185;
	ld.global.u32 	%r187, [%rd73+-5120];
	max.s32 	%r188, %r186, %r187;
	ld.global.u32 	%r189, [%rd73+-4096];
	max.s32 	%r190, %r188, %r189;
	ld.global.u32 	%r191, [%rd73+-3072];
	max.s32 	%r192, %r190, %r191;
	ld.global.u32 	%r193, [%rd73+-2048];
	max.s32 	%r194, %r192, %r193;
	ld.global.u32 	%r195, [%rd73+-1024];
	max.s32 	%r196, %r194, %r195;
	ld.global.u32 	%r197, [%rd73];
	max.s32 	%r198, %r196, %r197;
	ld.global.u32 	%r199, [%rd73+1024];
	max.s32 	%r200, %r198, %r199;
	ld.global.u32 	%r201, [%rd73+2048];
	max.s32 	%r202, %r200, %r201;
	ld.global.u32 	%r203, [%rd73+3072];
	max.s32 	%r204, %r202, %r203;
	ld.global.u32 	%r205, [%rd73+4096];
	max.s32 	%r206, %r204, %r205;
	ld.global.u32 	%r207, [%rd73+5120];
	max.s32 	%r208, %r206, %r207;
	ld.global.u32 	%r209, [%rd73+6144];
	max.s32 	%r210, %r208, %r209;
	ld.global.u32 	%r211, [%rd73+7168];
	max.s32 	%r500, %r210, %r211;
	add.s32 	%r490, %r490, 4096;
	add.s32 	%r486, %r486, 16;
	add.s64 	%rd73, %rd73, 16384;
	setp.ne.s32 	%p9, %r486, 0;
	@%p9 bra 	$L__BB10_32;
$L__BB10_33:
	setp.eq.s32 	%p10, %r58, 0;
	@%p10 bra 	$L__BB10_42;
	and.b32  	%r69, %r57, 7;
	setp.lt.u32 	%p11, %r58, 8;
	@%p11 bra 	$L__BB10_36;
	cvt.u64.u32 	%rd40, %r490;
	add.s64 	%rd41, %rd75, %rd40;
	shl.b64 	%rd42, %rd41, 2;
	add.s64 	%rd43, %rd2, %rd42;
	ld.global.u32 	%r213, [%rd43];
	max.s32 	%r214, %r500, %r213;
	ld.global.u32 	%r215, [%rd43+1024];
	max.s32 	%r216, %r214, %r215;
	ld.global.u32 	%r217, [%rd43+2048];
	max.s32 	%r218, %r216, %r217;
	ld.global.u32 	%r219, [%rd43+3072];
	max.s32 	%r220, %r218, %r219;
	ld.global.u32 	%r221, [%rd43+4096];
	max.s32 	%r222, %r220, %r221;
	ld.global.u32 	%r223, [%rd43+5120];
	max.s32 	%r224, %r222, %r223;
	ld.global.u32 	%r225, [%rd43+6144];
	max.s32 	%r226, %r224, %r225;
	ld.global.u32 	%r227, [%rd43+7168];
	max.s32 	%r500, %r226, %r227;
	add.s32 	%r490, %r490, 2048;
$L__BB10_36:
	setp.eq.s32 	%p12, %r69, 0;
	@%p12 bra 	$L__BB10_42;
	setp.lt.u32 	%p13, %r69, 4;
	@%p13 bra 	$L__BB10_39;
	cvt.u64.u32 	%rd44, %r490;
	add.s64 	%rd45, %rd75, %rd44;
	shl.b64 	%rd46, %rd45, 2;
	add.s64 	%rd47, %rd2, %rd46;
	ld.global.u32 	%r229, [%rd47];
	max.s32 	%r230, %r500, %r229;
	ld.global.u32 	%r231, [%rd47+1024];
	max.s32 	%r232, %r230, %r231;
	ld.global.u32 	%r233, [%rd47+2048];
	max.s32 	%r234, %r232, %r233;
	ld.global.u32 	%r235, [%rd47+3072];
	max.s32 	%r500, %r234, %r235;
	add.s32 	%r490, %r490, 1024;
$L__BB10_39:
	and.b32  	%r236, %r57, 3;
	setp.eq.s32 	%p14, %r236, 0;
	@%p14 bra 	$L__BB10_42;
	cvt.u64.u32 	%rd48, %r490;
	add.s64 	%rd49, %rd48, %rd74;
	shl.b64 	%rd50, %rd49, 2;
	add.s64 	%rd77, %rd2, %rd50;
	cvt.u16.u32 	%rs1, %r483;
	shr.u16 	%rs2, %rs1, 8;
	add.s16 	%rs3, %rs2, 1;
	cvt.u32.u16 	%r237, %rs3;
	and.b32  	%r238, %r237, 3;
	neg.s32 	%r498, %r238;
$L__BB10_41:
	.pragma "nounroll";
	ld.global.u32 	%r239, [%rd77];
	max.s32 	%r500, %r500, %r239;
	add.s64 	%rd77, %rd77, 1024;
	add.s32 	%r498, %r498, 1;
	setp.ne.s32 	%p15, %r498, 0;
	@%p15 bra 	$L__BB10_41;
$L__BB10_42:
	// begin inline asm
	mov.u32 %r240, %laneid;
	// end inline asm
	mov.b32 	%r243, 1;
	mov.b32 	%r264, 31;
	mov.b32 	%r265, -1;
	// begin inline asm
	shfl.sync.down.b32 %r241, %r500, %r243, %r264, %r265;
	// end inline asm
	setp.gt.s32 	%p16, %r240, 30;
	max.s32 	%r266, %r500, %r241;
	selp.b32 	%r247, %r500, %r266, %p16;
	mov.b32 	%r248, 2;
	// begin inline asm
	shfl.sync.down.b32 %r246, %r247, %r248, %r264, %r265;
	// end inline asm
	setp.gt.s32 	%p17, %r240, 29;
	max.s32 	%r267, %r247, %r246;
	selp.b32 	%r252, %r247, %r267, %p17;
	mov.b32 	%r253, 4;
	// begin inline asm
	shfl.sync.down.b32 %r251, %r252, %r253, %r264, %r265;
	// end inline asm
	setp.gt.s32 	%p18, %r240, 27;
	max.s32 	%r268, %r252, %r251;
	selp.b32 	%r257, %r252, %r268, %p18;
	mov.b32 	%r258, 8;
	// begin inline asm
	shfl.sync.down.b32 %r256, %r257, %r258, %r264, %r265;
	// end inline asm
	setp.gt.s32 	%p19, %r240, 23;
	max.s32 	%r269, %r257, %r256;
	selp.b32 	%r262, %r257, %r269, %p19;
	mov.b32 	%r263, 16;
	// begin inline asm
	shfl.sync.down.b32 %r261, %r262, %r263, %r264, %r265;
	// end inline asm
	setp.gt.s32 	%p20, %r240, 15;
	max.s32 	%r86, %r262, %r261;
	selp.b32 	%r501, %r262, %r86, %p20;
	setp.ne.s32 	%p21, %r240, 0;
	@%p21 bra 	$L__BB10_44;
	shr.u32 	%r270, %r47, 3;
	and.b32  	%r271, %r270, 124;
	mov.u32 	%r272, _ZZN3cub18CUB_300001_SM_10006detail6reduce18DeviceReduceKernelINS2_10policy_hubIiyN4cuda3__47maximumIiEEE10Policy1000EN6thrust24THRUST_300001_SM_1000_NS6detail15normal_iteratorINSC_10device_ptrIiEEEEyS8_iNS5_3std3__410__identityEEEvT0_PT3_T1_NS0_13GridEvenShareISO_EET2_T4_E12temp_storage;
	add.s32 	%r273, %r272, %r271;
	st.shared.u32 	[%r273+8], %r86;
$L__BB10_44:
	bar.sync 	0;
	setp.ne.s32 	%p22, %r47, 0;
	@%p22 bra 	$L__BB10_46;
	ld.shared.u32 	%r274, [_ZZN3cub18CUB_300001_SM_10006detail6reduce18DeviceReduceKernelINS2_10policy_hubIiyN4cuda3__47maximumIiEEE10Policy1000EN6thrust24THRUST_300001_SM_1000_NS6detail15normal_iteratorINSC_10device_ptrIiEEEEyS8_iNS5_3std3__410__identityEEEvT0_PT3_T1_NS0_13GridEvenShareISO_EET2_T4_E12temp_storage+12];
	max.s32 	%r275, %r501, %r274;
	ld.shared.u32 	%r276, [_ZZN3cub18CUB_300001_SM_10006detail6reduce18DeviceReduceKernelINS2_10policy_hubIiyN4cuda3__47maximumIiEEE10Policy1000EN6thrust24THRUST_300001_SM_1000_NS6detail15normal_iteratorINSC_10device_ptrIiEEEEyS8_iNS5_3std3__410__identityEEEvT0_PT3_T1_NS0_13GridEvenShareISO_EET2_T4_E12temp_storage+16];
	max.s32 	%r277, %r275, %r276;
	ld.shared.u32 	%r278, [_ZZN3cub18CUB_300001_SM_10006detail6reduce18DeviceReduceKernelINS2_10policy_hubIiyN4cuda3__47maximumIiEEE10Policy1000EN6thrust24THRUST_300001_SM_1000_NS6detail15normal_iteratorINSC_10device_ptrIiEEEEyS8_iNS5_3std3__410__identityEEEvT0_PT3_T1_NS0_13GridEvenShareISO_EET2_T4_E12temp_storage+20];
	max.s32 	%r279, %r277, %r278;
	ld.shared.u32 	%r280, [_ZZN3cub18CUB_300001_SM_10006detail6reduce18DeviceReduceKernelINS2_10policy_hubIiyN4cuda3__47maximumIiEEE10Policy1000EN6thrust24THRUST_300001_SM_1000_NS6detail15normal_iteratorINSC_10device_ptrIiEEEEyS8_iNS5_3std3__410__identityEEEvT0_PT3_T1_NS0_13GridEvenShareISO_EET2_T4_E12temp_storage+24];
	max.s32 	%r281, %r279, %r280;
	ld.shared.u32 	%r282, [_ZZN3cub18CUB_300001_SM_10006detail6reduce18DeviceReduceKernelINS2_10policy_hubIiyN4cuda3__47maximumIiEEE10Policy1000EN6thrust24THRUST_300001_SM_1000_NS6detail15normal_iteratorINSC_10device_ptrIiEEEEyS8_iNS5_3std3__410__identityEEEvT0_PT3_T1_NS0_13GridEvenShareISO_EET2_T4_E12temp_storage+28];
	max.s32 	%r283, %r281, %r282;
	ld.shared.u32 	%r284, [_ZZN3cub18CUB_300001_SM_10006detail6reduce18DeviceReduceKernelINS2_10policy_hubIiyN4cuda3__47maximumIiEEE10Policy1000EN6thrust24THRUST_300001_SM_1000_NS6detail15normal_iteratorINSC_10device_ptrIiEEEEyS8_iNS5_3std3__410__identityEEEvT0_PT3_T1_NS0_13GridEvenShareISO_EET2_T4_E12temp_storage+32];
	max.s32 	%r285, %r283, %r284;
	ld.shared.u32 	%r286, [_ZZN3cub18CUB_300001_SM_10006detail6reduce18DeviceReduceKernelINS2_10policy_hubIiyN4cuda3__47maximumIiEEE10Policy1000EN6thrust24THRUST_300001_SM_1000_NS6detail15normal_iteratorINSC_10device_ptrIiEEEEyS8_iNS5_3std3__410__identityEEEvT0_PT3_T1_NS0_13GridEvenShareISO_EET2_T4_E12temp_storage+36];
	max.s32 	%r501, %r285, %r286;
$L__BB10_46:
	mov.u32 	%r464, %tid.x;
	setp.ne.s32 	%p56, %r464, 0;
	@%p56 bra 	$L__BB10_48;
	ld.param.u64 	%rd71, [_ZN3cub18CUB_300001_SM_10006detail6reduce18DeviceReduceKernelINS2_10policy_hubIiyN4cuda3__47maximumIiEEE10Policy1000EN6thrust24THRUST_300001_SM_1000_NS6detail15normal_iteratorINSC_10device_ptrIiEEEEyS8_iNS5_3std3__410__identityEEEvT0_PT3_T1_NS0_13GridEvenShareISO_EET2_T4__param_1];
	cvta.to.global.u64 	%rd68, %rd71;
	mul.wide.u32 	%rd69, %r2, 4;
	add.s64 	%rd70, %rd68, %rd69;
	st.global.u32 	[%rd70], %r501;
$L__BB10_48:
	ret;

}
	// .globl	_ZN3cub18CUB_300001_SM_10006detail6reduce28DeviceReduceSingleTileKernelINS2_10policy_hubIiyN4cuda3__47maximumIiEEE10Policy1000EPiSB_iS8_iiNS5_3std3__410__identityEEEvT0_T1_T2_T3_T4_T6_
.visible .entry _ZN3cub18CUB_300001_SM_10006detail6reduce28DeviceReduceSingleTileKernelINS2_10policy_hubIiyN4cuda3__47maximumIiEEE10Policy1000EPiSB_iS8_iiNS5_3std3__410__identityEEEvT0_T1_T2_T3_T4_T6_(
	.param .u64 .ptr .align 1 _ZN3cub18CUB_300001_SM_10006detail6reduce28DeviceReduceSingleTileKernelINS2_10policy_hubIiyN4cuda3__47maximumIiEEE10Policy1000EPiSB_iS8_iiNS5_3std3__410__identityEEEvT0_T1_T2_T3_T4_T6__param_0,
	.param .u64 .ptr .align 1 _ZN3cub18CUB_300001_SM_10006detail6reduce28DeviceReduceSingleTileKernelINS2_10policy_hubIiyN4cuda3__47maximumIiEEE10Policy1000EPiSB_iS8_iiNS5_3std3__410__identityEEEvT0_T1_T2_T3_T4_T6__param_1,
	.param .u32 _ZN3cub18CUB_300001_SM_10006detail6reduce28DeviceReduceSingleTileKernelINS2_10policy_hubIiyN4cuda3__47maximumIiEEE10Policy1000EPiSB_iS8_iiNS5_3std3__410__identityEEEvT0_T1_T2_T3_T4_T6__param_2,
	.param .align 1 .b8 _ZN3cub18CUB_300001_SM_10006detail6reduce28DeviceReduceSingleTileKernelINS2_10policy_hubIiyN4cuda3__47maximumIiEEE10Policy1000EPiSB_iS8_iiNS5_3std3__410__identityEEEvT0_T1_T2_T3_T4_T6__param_3[1],
	.param .u32 _ZN3cub18CUB_300001_SM_10006detail6reduce28DeviceReduceSingleTileKernelINS2_10policy_hubIiyN4cuda3__47maximumIiEEE10Policy1000EPiSB_iS8_iiNS5_3std3__410__identityEEEvT0_T1_T2_T3_T4_T6__param_4,
	.param .align 1 .b8 _ZN3cub18CUB_300001_SM_10006detail6reduce28DeviceReduceSingleTileKernelINS2_10policy_hubIiyN4cuda3__47maximumIiEEE10Policy1000EPiSB_iS8_iiNS5_3std3__410__identityEEEvT0_T1_T2_T3_T4_T6__param_5[1]
)
.maxntid 256
.minnctapersm 1
{
	.reg .pred 	%p<97>;
	.reg .b32 	%r<687>;
	.reg .b64 	%rd<125>;
	// demoted variable
	.shared .align 4 .b8 _ZZN3cub18CUB_300001_SM_10006detail6reduce28DeviceReduceSingleTileKernelINS2_10policy_hubIiyN4cuda3__47maximumIiEEE10Policy1000EPiSB_iS8_iiNS5_3std3__410__identityEEEvT0_T1_T2_T3_T4_T6_E12temp_storage[44];
	ld.param.u64 	%rd16, [_ZN3cub18CUB_300001_SM_10006detail6reduce28DeviceReduceSingleTileKernelINS2_10policy_hubIiyN4cuda3__47maximumIiEEE10Policy1000EPiSB_iS8_iiNS5_3std3__410__identityEEEvT0_T1_T2_T3_T4_T6__param_0];
	ld.param.u64 	%rd17, [_ZN3cub18CUB_300001_SM_10006detail6reduce28DeviceReduceSingleTileKernelINS2_10policy_hubIiyN4cuda3__47maximumIiEEE10Policy1000EPiSB_iS8_iiNS5_3std3__410__identityEEEvT0_T1_T2_T3_T4_T6__param_1];
	ld.param.u32 	%r124, [_ZN3cub18CUB_300001_SM_10006detail6reduce28DeviceReduceSingleTileKernelINS2_10policy_hubIiyN4cuda3__47maximumIiEEE10Policy1000EPiSB_iS8_iiNS5_3std3__410__identityEEEvT0_T1_T2_T3_T4_T6__param_2];
	ld.param.u32 	%r125, [_ZN3cub18CUB_300001_SM_10006detail6reduce28DeviceReduceSingleTileKernelINS2_10policy_hubIiyN4cuda3__47maximumIiEEE10Policy1000EPiSB_iS8_iiNS5_3std3__410__identityEEEvT0_T1_T2_T3_T4_T6__param_4];
	cvta.to.global.u64 	%rd1, %rd17;
	setp.ne.s32 	%p1, %r124, 0;
	@%p1 bra 	$L__BB11_3;
	mov.u32 	%r633, %tid.x;
	setp.ne.s32 	%p96, %r633, 0;
	@%p96 bra 	$L__BB11_74;
	st.global.u32 	[%rd1], %r125;
	bra.uni 	$L__BB11_74;
$L__BB11_3:
	and.b64  	%rd18, %rd16, 15;
	setp.ne.s64 	%p2, %rd18, 0;
	@%p2 bra 	$L__BB11_38;
	setp.gt.s32 	%p49, %r124, 4095;
	@%p49 bra 	$L__BB11_22;
	mov.u32 	%r1, %tid.x;
	setp.ge.s32 	%p66, %r1, %r124;
	mov.b32 	%r644, 0;
	mov.u32 	%r639, %r1;
	@%p66 bra 	$L__BB11_7;
	mul.wide.u32 	%rd113, %r1, 4;
	add.s64 	%rd112, %rd16, %rd113;
	// begin inline asm
	ld.global.nc.u32 %r644, [%rd112];
	// end inline asm
	add.s32 	%r639, %r1, 256;
$L__BB11_7:
	setp.ge.s32 	%p67, %r639, %r124;
	@%p67 bra 	$L__BB11_13;
	not.b32 	%r508, %r639;
	add.s32 	%r6, %r124, %r508;
	and.b32  	%r509, %r6, 768;
	setp.eq.s32 	%p68, %r509, 768;
	@%p68 bra 	$L__BB11_11;
	mul.wide.u32 	%rd114, %r639, 4;
	add.s64 	%rd121, %rd16, %rd114;
	shr.u32 	%r510, %r6, 8;
	add.s32 	%r511, %r510, 1;
	and.b32  	%r512, %r511, 3;
	neg.s32 	%r636, %r512;
$L__BB11_10:
	.pragma "nounroll";
	// begin inline asm
	ld.global.nc.u32 %r513, [%rd121];
	// end inline asm
	max.s32 	%r644, %r644, %r513;
	add.s32 	%r639, %r639, 256;
	add.s64 	%rd121, %rd121, 1024;
	add.s32 	%r636, %r636, 1;
	setp.ne.s32 	%p69, %r636, 0;
	@%p69 bra 	$L__BB11_10;
$L__BB11_11:
	setp.lt.u32 	%p70, %r6, 768;
	@%p70 bra 	$L__BB11_13;
$L__BB11_12:
	mul.wide.s32 	%rd120, %r639, 4;
	add.s64 	%rd116, %rd16, %rd120;
	// begin inline asm
	ld.global.nc.u32 %r514, [%rd116];
	// end inline asm
	max.s32 	%r518, %r644, %r514;
	add.s64 	%rd117, %rd116, 1024;
	// begin inline asm
	ld.global.nc.u32 %r515, [%rd117];
	// end inline asm
	max.s32 	%r519, %r518, %r515;
	add.s64 	%rd118, %rd116, 2048;
	// begin inline asm
	ld.global.nc.u32 %r516, [%rd118];
	// end inline asm
	max.s32 	%r520, %r519, %r516;
	add.s64 	%rd119, %rd116, 3072;
	// begin inline asm
	ld.global.nc.u32 %r517, [%rd119];
	// end inline asm
	max.s32 	%r644, %r520, %r517;
	add.s32 	%r639, %r639, 1024;
	setp.lt.s32 	%p71, %r639, %r124;
	@%p71 bra 	$L__BB11_12;
$L__BB11_13:
	setp.lt.s32 	%p72, %r124, 256;
	@%p72 bra 	$L__BB11_18;
	// begin inline asm
	mov.u32 %r584, %laneid;
	// end inline asm
	mov.b32 	%r587, 1;
	mov.b32 	%r608, 31;
	mov.b32 	%r609, -1;
	// begin inline asm
	shfl.sync.down.b32 %r585, %r644, %r587, %r608, %r609;
	// end inline asm
	setp.gt.s32 	%p88, %r584, 30;
	max.s32 	%r610, %r644, %r585;
	selp.b32 	%r591, %r644, %r610, %p88;
	mov.b32 	%r592, 2;
	// begin inline asm
	shfl.sync.down.b32 %r590, %r591, %r592, %r608, %r609;
	// end inline asm
	setp.gt.s32 	%p89, %r584, 29;
	max.s32 	%r611, %r591, %r590;
	selp.b32 	%r596, %r591, %r611, %p89;
	mov.b32 	%r597, 4;
	// begin inline asm
	shfl.sync.down.b32 %r595, %r596, %r597, %r608, %r609;
	// end inline asm
	setp.gt.s32 	%p90, %r584, 27;
	max.s32 	%r612, %r596, %r595;
	selp.b32 	%r601, %r596, %r612, %p90;
	mov.b32 	%r602, 8;
	// begin inline asm
	shfl.sync.down.b32 %r600, %r601, %r602, %r608, %r609;
	// end inline asm
	setp.gt.s32 	%p91, %r584, 23;
	max.s32 	%r613, %r601, %r600;
	selp.b32 	%r606, %r601, %r613, %p91;
	mov.b32 	%r607, 16;
	// begin inline asm
	shfl.sync.down.b32 %r605, %r606, %r607, %r608, %r609;
	// end inline asm
	setp.gt.s32 	%p92, %r584, 15;
	max.s32 	%r22, %r606, %r605;
	selp.b32 	%r686, %r606, %r22, %p92;
	setp.ne.s32 	%p93, %r584, 0;
	@%p93 bra 	$L__BB11_16;
	shr.u32 	%r614, %r1, 3;
	and.b32  	%r615, %r614, 124;
	mov.u32 	%r616, _ZZN3cub18CUB_300001_SM_10006detail6reduce28DeviceReduceSingleTileKernelINS2_10policy_hubIiyN4cuda3__47maximumIiEEE10Policy1000EPiSB_iS8_iiNS5_3std3__410__identityEEEvT0_T1_T2_T3_T4_T6_E12temp_storage;
	add.s32 	%r617, %r616, %r615;
	st.shared.u32 	[%r617+8], %r22;
$L__BB11_16:
	bar.sync 	0;
	setp.ne.s32 	%p94, %r1, 0;
	@%p94 bra 	$L__BB11_72;
	ld.shared.u32 	%r618, [_ZZN3cub18CUB_300001_SM_10006detail6reduce28DeviceReduceSingleTileKernelINS2_10policy_hubIiyN4cuda3__47maximumIiEEE10Policy1000EPiSB_iS8_iiNS5_3std3__410__identityEEEvT0_T1_T2_T3_T4_T6_E12temp_storage+12];
	max.s32 	%r619, %r686, %r618;
	ld.shared.u32 	%r620, [_ZZN3cub18CUB_300001_SM_10006detail6reduce28DeviceReduceSingleTileKernelINS2_10policy_hubIiyN4cuda3__47maximumIiEEE10Policy1000EPiSB_iS8_iiNS5_3std3__410__identityEEEvT0_T1_T2_T3_T4_T6_E12temp_storage+16];
	max.s32 	%r621, %r619, %r620;
	ld.shared.u32 	%r622, [_ZZN3cub18CUB_300001_SM_10006detail6reduce28DeviceReduceSingleTileKernelINS2_10policy_hubIiyN4cuda3__47maximumIiEEE10Policy1000EPiSB_iS8_iiNS5_3std3__410__identityEEEvT0_T1_T2_T3_T4_T6_E12temp_storage+20];
	max.s32 	%r623, %r621, %r622;
	ld.shared.u32 	%r624, [_ZZN3cub18CUB_300001_SM_10006detail6reduce28DeviceReduceSingleTileKernelINS2_10policy_hubIiyN4cuda3__47maximumIiEEE10Policy1000EPiSB_iS8_iiNS5_3std3__410__identityEEEvT0_T1_T2_T3_T4_T6_E12temp_storage+24];
	max.s32 	%r625, %r623, %r624;
	ld.shared.u32 	%r626, [_ZZN3cub18CUB_300001_SM_10006detail6reduce28DeviceReduceSingleTileKernelINS2_10policy_hubIiyN4cuda3__47maximumIiEEE10Policy1000EPiSB_iS8_iiNS5_3std3__410__identityEEEvT0_T1_T2_T3_T4_T6_E12temp_storage+28];
	max.s32 	%r627, %r625, %r626;
	ld.shared.u32 	%r628, [_ZZN3cub18CUB_300001_SM_10006detail6reduce28DeviceReduceSingleTileKernelINS2_10policy_hubIiyN4cuda3__47maximumIiEEE10Policy1000EPiSB_iS8_iiNS5_3std3__410__identityEEEvT0_T1_T2_T3_T4_T6_E12temp_storage+32];
	max.s32 	%r629, %r627, %r628;
	ld.shared.u32 	%r630, [_ZZN3cub18CUB_300001_SM_10006detail6reduce28DeviceReduceSingleTileKernelINS2_10policy_hubIiyN4cuda3__47maximumIiEEE10Policy1000EPiSB_iS8_iiNS5_3std3__410__identityEEEvT0_T1_T2_T3_T4_T6_E12temp_storage+36];
	max.s32 	%r686, %r629, %r630;
	bra.uni 	$L__BB11_72;
$L__BB11_18:
	// begin inline asm
	mov.u32 %r521, %laneid;
	// end inline asm
	and.b32  	%r547, %r1, 992;
	add.s32 	%r548, %r547, 32;
	setp.gt.s32 	%p73, %r548, %r124;
	not.b32 	%r549, %r547;
	add.s32 	%r550, %r124, %r549;
	selp.b32 	%r545, %r550, 31, %p73;
	mov.b32 	%r524, 1;
	mov.b32 	%r546, -1;
	// begin inline asm
	shfl.sync.down.b32 %r522, %r644, %r524, %r545, %r546;
	// end inline asm
	setp.lt.s32 	%p74, %r521, %r545;
	max.s32 	%r551, %r644, %r522;
	selp.b32 	%r528, %r551, %r644, %p74;
	mov.b32 	%r529, 2;
	// begin inline asm
	shfl.sync.down.b32 %r527, %r528, %r529, %r545, %r546;
	// end inline asm
	add.s32 	%r552, %r521, 2;
	setp.gt.s32 	%p75, %r552, %r545;
	max.s32 	%r553, %r528, %r527;
	selp.b32 	%r533, %r528, %r553, %p75;
	mov.b32 	%r534, 4;
	// begin inline asm
	shfl.sync.down.b32 %r532, %r533, %r534, %r545, %r546;
	// end inline asm
	add.s32 	%r554, %r521, 4;
	setp.gt.s32 	%p76, %r554, %r545;
	max.s32 	%r555, %r533, %r532;
	selp.b32 	%r538, %r533, %r555, %p76;
	mov.b32 	%r539, 8;
	// begin inline asm
	shfl.sync.down.b32 %r537, %r538, %r539, %r545, %r546;
	// end inline asm
	add.s32 	%r556, %r521, 8;
	setp.gt.s32 	%p77, %r556, %r545;
	max.s32 	%r557, %r538, %r537;
	selp.b32 	%r543, %r538, %r557, %p77;
	mov.b32 	%r544, 16;
	// begin inline asm
	shfl.sync.down.b32 %r542, %r543, %r544, %r545, %r546;
	// end inline asm
	add.s32 	%r558, %r521, 16;
	setp.gt.s32 	%p78, %r558, %r545;
	max.s32 	%r559, %r543, %r542;
	selp.b32 	%r686, %r543, %r559, %p78;
	setp.ne.s32 	%p79, %r521, 0;
	@%p79 bra 	$L__BB11_20;
	shr.u32 	%r560, %r1, 3;
	and.b32  	%r561, %r560, 124;
	mov.u32 	%r562, _ZZN3cub18CUB_300001_SM_10006detail6reduce28DeviceReduceSingleTileKernelINS2_10policy_hubIiyN4cuda3__47maximumIiEEE10Policy1000EPiSB_iS8_iiNS5_3std3__410__identityEEEvT0_T1_T2_T3_T4_T6_E12temp_storage;
	add.s32 	%r563, %r562, %r561;
	st.shared.u32 	[%r563+8], %r686;
$L__BB11_20:
	bar.sync 	0;
	setp.ne.s32 	%p80, %r1, 0;
	@%p80 bra 	$L__BB11_72;
	setp.gt.s32 	%p81, %r124, 32;
	ld.shared.u32 	%r564, [_ZZN3cub18CUB_300001_SM_10006detail6reduce28DeviceReduceSingleTileKernelINS2_10policy_hubIiyN4cuda3__47maximumIiEEE10Policy1000EPiSB_iS8_iiNS5_3std3__410__identityEEEvT0_T1_T2_T3_T4_T6_E12temp_storage+12];
	max.s32 	%r565, %r686, %r564;
	selp.b32 	%r566, %r565, %r686, %p81;
	setp.gt.s32 	%p82, %r124, 64;
	ld.shared.u32 	%r567, [_ZZN3cub18CUB_300001_SM_10006detail6reduce28DeviceReduceSingleTileKernelINS2_10policy_hubIiyN4cuda3__47maximumIiEEE10Policy1000EPiSB_iS8_iiNS5_3std3__410__identityEEEvT0_T1_T2_T3_T4_T6_E12temp_storage+16];
	max.s32 	%r568, %r566, %r567;
	selp.b32 	%r569, %r568, %r566, %p82;
	setp.gt.s32 	%p83, %r124, 96;
	ld.shared.u32 	%r570, [_ZZN3cub18CUB_300001_SM_10006detail6reduce28DeviceReduceSingleTileKernelINS2_10policy_hubIiyN4cuda3__47maximumIiEEE10Policy1000EPiSB_iS8_iiNS5_3std3__410__identityEEEvT0_T1_T2_T3_T4_T6_E12temp_storage+20];
	max.s32 	%r571, %r569, %r570;
	selp.b32 	%r572, %r571, %r569, %p83;
	setp.gt.s32 	%p84, %r124, 128;
	ld.shared.u32 	%r573, [_ZZN3cub18CUB_300001_SM_10006detail6reduce28DeviceReduceSingleTileKernelINS2_10policy_hubIiyN4cuda3__47maximumIiEEE10Policy1000EPiSB_iS8_iiNS5_3std3__410__identityEEEvT0_T1_T2_T3_T4_T6_E12temp_storage+24];
	max.s32 	%r574, %r572, %r573;
	selp.b32 	%r575, %r574, %r572, %p84;
	setp.gt.s32 	%p85, %r124, 160;
	ld.shared.u32 	%r576, [_ZZN3cub18CUB_300001_SM_10006detail6reduce28DeviceReduceSingleTileKernelINS2_10policy_hubIiyN4cuda3__47maximumIiEEE10Policy1000EPiSB_iS8_iiNS5_3std3__410__identityEEEvT0_T1_T2_T3_T4_T6_E12temp_storage+28];
	max.s32 	%r577, %r575, %r576;
	selp.b32 	%r578, %r577, %r575, %p85;
	setp.gt.s32 	%p86, %r124, 192;
	ld.shared.u32 	%r579, [_ZZN3cub18CUB_300001_SM_10006detail6reduce28DeviceReduceSingleTileKernelINS2_10policy_hubIiyN4cuda3__47maximumIiEEE10Policy1000EPiSB_iS8_iiNS5_3std3__410__identityEEEvT0_T1_T2_T3_T4_T6_E12temp_storage+32];
	max.s32 	%r580, %r578, %r579;
	selp.b32 	%r581, %r580, %r578, %p86;
	setp.gt.s32 	%p87, %r124, 224;
	ld.shared.u32 	%r582, [_ZZN3cub18CUB_300001_SM_10006detail6reduce28DeviceReduceSingleTileKernelINS2_10policy_hubIiyN4cuda3__47maximumIiEEE10Policy1000EPiSB_iS8_iiNS5_3std3__410__identityEEEvT0_T1_T2_T3_T4_T6_E12temp_storage+36];
	max.s32 	%r583, %r581, %r582;
	selp.b32 	%r686, %r583, %r581, %p87;
	bra.uni 	$L__BB11_72;
$L__BB11_22:
	mov.u32 	%r27, %tid.x;
	shl.b32 	%r379, %r27, 2;
	mul.wide.u32 	%rd86, %r379, 4;
	add.s64 	%rd76, %rd16, %rd86;
	// begin inline asm
	ld.global.nc.v2.u64 {%rd74, %rd75}, [%rd76];
	// end inline asm
	mov.b64 	{%r380, %r381}, %rd75;
	mov.b64 	{%r382, %r383}, %rd74;
	add.s64 	%rd79, %rd76, 4096;
	// begin inline asm
	ld.global.nc.v2.u64 {%rd77, %rd78}, [%rd79];
	// end inline asm
	mov.b64 	{%r384, %r385}, %rd78;
	mov.b64 	{%r386, %r387}, %rd77;
	add.s64 	%rd82, %rd76, 8192;
	// begin inline asm
	ld.global.nc.v2.u64 {%rd80, %rd81}, [%rd82];
	// end inline asm
	mov.b64 	{%r388, %r389}, %rd81;
	mov.b64 	{%r390, %r391}, %rd80;
	add.s64 	%rd85, %rd76, 12288;
	// begin inline asm
	ld.global.nc.v2.u64 {%rd83, %rd84}, [%rd85];
	// end inline asm
	mov.b64 	{%r392, %r393}, %rd84;
	mov.b64 	{%r394, %r395}, %rd83;
	max.s32 	%r396, %r382, %r383;
	max.s32 	%r397, %r396, %r380;
	max.s32 	%r398, %r381, %r386;
	max.s32 	%r399, %r398, %r387;
	max.s32 	%r400, %r384, %r385;
	max.s32 	%r401, %r400, %r390;
	max.s32 	%r402, %r391, %r388;
	max.s32 	%r403, %r402, %r389;
	max.s32 	%r404, %r394, %r395;
	max.s32 	%r405, %r404, %r392;
	max.s32 	%r406, %r397, %r399;
	max.s32 	%r407, %r406, %r401;
	max.s32 	%r408, %r403, %r405;
	max.s32 	%r409, %r408, %r393;
	max.s32 	%r659, %r407, %r409;
	setp.lt.u32 	%p50, %r124, 8192;
	mov.b32 	%r648, 4096;
	@%p50 bra 	$L__BB11_26;
	add.s32 	%r29, %r124, -4096;
	mov.b32 	%r648, 4096;
$L__BB11_24:
	mul.wide.s32 	%rd99, %r648, 4;
	add.s64 	%rd89, %rd76, %rd99;
	// begin inline asm
	ld.global.nc.v2.u64 {%rd87, %rd88}, [%rd89];
	// end inline asm
	mov.b64 	{%r411, %r412}, %rd88;
	mov.b64 	{%r413, %r414}, %rd87;
	add.s64 	%rd92, %rd89, 4096;
	// begin inline asm
	ld.global.nc.v2.u64 {%rd90, %rd91}, [%rd92];
	// end inline asm
	mov.b64 	{%r415, %r416}, %rd91;
	mov.b64 	{%r417, %r418}, %rd90;
	add.s64 	%rd95, %rd89, 8192;
	// begin inline asm
	ld.global.nc.v2.u64 {%rd93, %rd94}, [%rd95];
	// end inline asm
	mov.b64 	{%r419, %r420}, %rd94;
	mov.b64 	{%r421, %r422}, %rd93;
	add.s64 	%rd98, %rd89, 12288;
	// begin inline asm
	ld.global.nc.v2.u64 {%rd96, %rd97}, [%rd98];
	// end inline asm
	mov.b64 	{%r423, %r424}, %rd97;
	mov.b64 	{%r425, %r426}, %rd96;
	max.s32 	%r427, %r659, %r413;
	max.s32 	%r428, %r427, %r414;
	max.s32 	%r429, %r411, %r412;
	max.s32 	%r430, %r429, %r417;
	max.s32 	%r431, %r418, %r415;
	max.s32 	%r432, %r431, %r416;
	max.s32 	%r433, %r421, %r422;
	max.s32 	%r434, %r433, %r419;
	max.s32 	%r435, %r420, %r425;
	max.s32 	%r436, %r435, %r426;
	max.s32 	%r437, %r423, %r424;
	max.s32 	%r438, %r428, %r430;
	max.s32 	%r439, %r438, %r432;
	max.s32 	%r440, %r434, %r436;
	max.s32 	%r441, %r440, %r437;
	max.s32 	%r659, %r439, %r441;
	sub.s32 	%r442, %r124, %r648;
	setp.lt.s32 	%p51, %r442, 4096;
	@%p51 bra 	$L__BB11_34;
	add.s32 	%r648, %r648, 4096;
	setp.le.s32 	%p52, %r648, %r29;
	@%p52 bra 	$L__BB11_24;
$L__BB11_26:
	setp.le.s32 	%p53, %r124, %r648;
	@%p53 bra 	$L__BB11_34;
	sub.s32 	%r36, %r124, %r648;
	setp.ge.s32 	%p54, %r27, %r36;
	@%p54 bra 	$L__BB11_34;
	not.b32 	%r444, %r27;
	add.s32 	%r445, %r124, %r444;
	sub.s32 	%r37, %r445, %r648;
	and.b32  	%r446, %r37, 768;
	setp.eq.s32 	%p55, %r446, 768;
	mov.u32 	%r653, %r27;
	@%p55 bra 	$L__BB11_31;
	add.s32 	%r650, %r27, %r648;
	shr.u32 	%r447, %r37, 8;
	add.s32 	%r448, %r447, 1;
	and.b32  	%r449, %r448, 3;
	neg.s32 	%r649, %r449;
	mov.u32 	%r653, %r27;
$L__BB11_30:
	.pragma "nounroll";
	mul.wide.u32 	%rd101, %r650, 4;
	add.s64 	%rd100, %rd16, %rd101;
	// begin inline asm
	ld.global.nc.u32 %r450, [%rd100];
	// end inline asm
	max.s32 	%r659, %r659, %r450;
	add.s32 	%r653, %r653, 256;
	add.s32 	%r650, %r650, 256;
	add.s32 	%r649, %r649, 1;
	setp.ne.s32 	%p56, %r649, 0;
	@%p56 bra 	$L__BB11_30;
$L__BB11_31:
	setp.lt.u32 	%p57, %r37, 768;
	@%p57 bra 	$L__BB11_34;
	cvt.u64.u32 	%rd102, %r653;
	cvt.u64.u32 	%rd103, %r648;
	add.s64 	%rd104, %rd102, %rd103;
	shl.b64 	%rd105, %rd104, 2;
	add.s64 	%rd106, %rd105, %rd16;
	add.s64 	%rd122, %rd106, 2048;
	add.s32 	%r656, %r653, %r648;
$L__BB11_33:
	mul.wide.u32 	%rd111, %r656, 4;
	add.s64 	%rd107, %rd16, %rd111;
	// begin inline asm
	ld.global.nc.u32 %r451, [%rd107];
	// end inline asm
	max.s32 	%r455, %r659, %r451;
	add.s64 	%rd108, %rd122, -1024;
	// begin inline asm
	ld.global.nc.u32 %r452, [%rd108];
	// end inline asm
	max.s32 	%r456, %r455, %r452;
	// begin inline asm
	ld.global.nc.u32 %r453, [%rd122];
	// end inline asm
	max.s32 	%r457, %r456, %r453;
	add.s64 	%rd110, %rd122, 1024;
	// begin inline asm
	ld.global.nc.u32 %r454, [%rd110];
	// end inline asm
	max.s32 	%r659, %r457, %r454;
	add.s32 	%r653, %r653, 1024;
	add.s64 	%rd122, %rd122, 4096;
	add.s32 	%r656, %r656, 1024;
	setp.lt.s32 	%p58, %r653, %r36;
	@%p58 bra 	$L__BB11_33;
$L__BB11_34:
	// begin inline asm
	mov.u32 %r458, %laneid;
	// end inline asm
	mov.b32 	%r461, 1;
	mov.b32 	%r482, 31;
	mov.b32 	%r483, -1;
	// begin inline asm
	shfl.sync.down.b32 %r459, %r659, %r461, %r482, %r483;
	// end inline asm
	setp.gt.s32 	%p59, %r458, 30;
	max.s32 	%r484, %r659, %r459;
	selp.b32 	%r465, %r659, %r484, %p59;
	mov.b32 	%r466, 2;
	// begin inline asm
	shfl.sync.down.b32 %r464, %r465, %r466, %r482, %r483;
	// end inline asm
	setp.gt.s32 	%p60, %r458, 29;
	max.s32 	%r485, %r465, %r464;
	selp.b32 	%r470, %r465, %r485, %p60;
	mov.b32 	%r471, 4;
	// begin inline asm
	shfl.sync.down.b32 %r469, %r470, %r471, %r482, %r483;
	// end inline asm
	setp.gt.s32 	%p61, %r458, 27;
	max.s32 	%r486, %r470, %r469;
	selp.b32 	%r475, %r470, %r486, %p61;
	mov.b32 	%r476, 8;
	// begin inline asm
	shfl.sync.down.b32 %r474, %r475, %r476, %r482, %r483;
	// end inline asm
	setp.gt.s32 	%p62, %r458, 23;
	max.s32 	%r487, %r475, %r474;
	selp.b32 	%r480, %r475, %r487, %p62;
	mov.b32 	%r481, 16;
	// begin inline asm
	shfl.sync.down.b32 %r479, %r480, %r481, %r482, %r483;
	// end inline asm
	setp.gt.s32 	%p63, %r458, 15;
	max.s32 	%r59, %r480, %r479;
	selp.b32 	%r686, %r480, %r59, %p63;
	setp.ne.s32 	%p64, %r458, 0;
	@%p64 bra 	$L__BB11_36;
	shr.u32 	%r488, %r27, 3;
	and.b32  	%r489, %r488, 124;
	mov.u32 	%r490, _ZZN3cub18CUB_300001_SM_10006detail6reduce28DeviceReduceSingleTileKernelINS2_10policy_hubIiyN4cuda3__47maximumIiEEE10Policy1000EPiSB_iS8_iiNS5_3std3__410__identityEEEvT0_T1_T2_T3_T4_T6_E12temp_storage;
	add.s32 	%r491, %r490, %r489;
	st.shared.u32 	[%r491+8], %r59;
$L__BB11_36:
	bar.sync 	0;
	setp.ne.s32 	%p65, %r27, 0;
	@%p65 bra 	$L__BB11_72;
	ld.shared.u32 	%r492, [_ZZN3cub18CUB_300001_SM_10006detail6reduce28DeviceReduceSingleTileKernelINS2_10policy_hubIiyN4cuda3__47maximumIiEEE10Policy1000EPiSB_iS8_iiNS5_3std3__410__identityEEEvT0_T1_T2_T3_T4_T6_E12temp_storage+12];
	max.s32 	%r493, %r686, %r492;
	ld.shared.u32 	%r494, [_ZZN3cub18CUB_300001_SM_10006detail6reduce28DeviceReduceSingleTileKernelINS2_10policy_hubIiyN4cuda3__47maximumIiEEE10Policy1000EPiSB_iS8_iiNS5_3std3__410__identityEEEvT0_T1_T2_T3_T4_T6_E12temp_storage+16];
	max.s32 	%r495, %r493, %r494;
	ld.shared.u32 	%r496, [_ZZN3cub18CUB_300001_SM_10006detail6reduce28DeviceReduceSingleTileKernelINS2_10policy_hubIiyN4cuda3__47maximumIiEEE10Policy1000EPiSB_iS8_iiNS5_3std3__410__identityEEEvT0_T1_T2_T3_T4_T6_E12temp_storage+20];
	max.s32 	%r497, %r495, %r496;
	ld.shared.u32 	%r498, [_ZZN3cub18CUB_300001_SM_10006detail6reduce28DeviceReduceSingleTileKernelINS2_10policy_hubIiyN4cuda3__47maximumIiEEE10Policy1000EPiSB_iS8_iiNS5_3std3__410__identityEEEvT0_T1_T2_T3_T4_T6_E12temp_storage+24];
	max.s32 	%r499, %r497, %r498;
	ld.shared.u32 	%r500, [_ZZN3cub18CUB_300001_SM_10006detail6reduce28DeviceReduceSingleTileKernelINS2_10policy_hubIiyN4cuda3__47maximumIiEEE10Policy1000EPiSB_iS8_iiNS5_3std3__410__identityEEEvT0_T1_T2_T3_T4_T6_E12temp_storage+28];
	max.s32 	%r501, %r499, %r500;
	ld.shared.u32 	%r502, [_ZZN3cub18CUB_300001_SM_10006detail6reduce28DeviceReduceSingleTileKernelINS2_10policy_hubIiyN4cuda3__47maximumIiEEE10Policy1000EPiSB_iS8_iiNS5_3std3__410__identityEEEvT0_T1_T2_T3_T4_T6_E12temp_storage+32];
	max.s32 	%r503, %r501, %r502;
	ld.shared.u32 	%r504, [_ZZN3cub18CUB_300001_SM_10006detail6reduce28DeviceReduceSingleTileKernelINS2_10policy_hubIiyN4cuda3__47maximumIiEEE10Policy1000EPiSB_iS8_iiNS5_3std3__410__identityEEEvT0_T1_T2_T3_T4_T6_E12temp_storage+36];
	max.s32 	%r686, %r503, %r504;
	bra.uni 	$L__BB11_72;
$L__BB11_38:
	setp.gt.s32 	%p3, %r124, 4095;
	@%p3 bra 	$L__BB11_56;
	mov.u32 	%r62, %tid.x;
	setp.ge.s32 	%p20, %r62, %r124;
	mov.b32 	%r670, 0;
	mov.u32 	%r665, %r62;
	@%p20 bra 	$L__BB11_41;
	mul.wide.u32 	%rd66, %r62, 4;
	add.s64 	%rd65, %rd16, %rd66;
	// begin inline asm
	ld.global.nc.u32 %r670, [%rd65];
	// end inline asm
	add.s32 	%r665, %r62, 256;
$L__BB11_41:
	setp.ge.s32 	%p21, %r665, %r124;
	@%p21 bra 	$L__BB11_47;
	not.b32 	%r255, %r665;
	add.s32 	%r67, %r124, %r255;
	and.b32  	%r256, %r67, 768;
	setp.eq.s32 	%p22, %r256, 768;
	@%p22 bra 	$L__BB11_45;
	mul.wide.u32 	%rd67, %r665, 4;
	add.s64 	%rd123, %rd16, %rd67;
	shr.u32 	%r257, %r67, 8;
	add.s32 	%r258, %r257, 1;
	and.b32  	%r259, %r258, 3;
	neg.s32 	%r662, %r259;
$L__BB11_44:
	.pragma "nounroll";
	// begin inline asm
	ld.global.nc.u32 %r260, [%rd123];
	// end inline asm
	max.s32 	%r670, %r670, %r260;
	add.s32 	%r665, %r665, 256;
	add.s64 	%rd123, %rd123, 1024;
	add.s32 	%r662, %r662, 1;
	setp.ne.s32 	%p23, %r662, 0;
	@%p23 bra 	$L__BB11_44;
$L__BB11_45:
	setp.lt.u32 	%p24, %r67, 768;
	@%p24 bra 	$L__BB11_47;
$L__BB11_46:
	mul.wide.s32 	%rd73, %r665, 4;
	add.s64 	%rd69, %rd16, %rd73;
	// begin inline asm
	ld.global.nc.u32 %r261, [%rd69];
	// end inline asm
	max.s32 	%r265, %r670, %r261;
	add.s64 	%rd70, %rd69, 1024;
	// begin inline asm
	ld.global.nc.u32 %r262, [%rd70];
	// end inline asm
	max.s32 	%r266, %r265, %r262;
	add.s64 	%rd71, %rd69, 2048;
	// begin inline asm
	ld.global.nc.u32 %r263, [%rd71];
	// end inline asm
	max.s32 	%r267, %r266, %r263;
	add.s64 	%rd72, %rd69, 3072;
	// begin inline asm
	ld.global.nc.u32 %r264, [%rd72];
	// end inline asm
	max.s32 	%r670, %r267, %r264;
	add.s32 	%r665, %r665, 1024;
	setp.lt.s32 	%p25, %r665, %r124;
	@%p25 bra 	$L__BB11_46;
$L__BB11_47:
	setp.lt.s32 	%p26, %r124, 256;
	@%p26 bra 	$L__BB11_52;
	// begin inline asm
	mov.u32 %r331, %laneid;
	// end inline asm
	mov.b32 	%r334, 1;
	mov.b32 	%r355, 31;
	mov.b32 	%r356, -1;
	// begin inline asm
	shfl.sync.down.b32 %r332, %r670, %r334, %r355, %r356;
	// end inline asm
	setp.gt.s32 	%p42, %r331, 30;
	max.s32 	%r357, %r670, %r332;
	selp.b32 	%r338, %r670, %r357, %p42;
	mov.b32 	%r339, 2;
	// begin inline asm
	shfl.sync.down.b32 %r337, %r338, %r339, %r355, %r356;
	// end inline asm
	setp.gt.s32 	%p43, %r331, 29;
	max.s32 	%r358, %r338, %r337;
	selp.b32 	%r343, %r338, %r358, %p43;
	mov.b32 	%r344, 4;
	// begin inline asm
	shfl.sync.down.b32 %r342, %r343, %r344, %r355, %r356;
	// end inline asm
	setp.gt.s32 	%p44, %r331, 27;
	max.s32 	%r359, %r343, %r342;
	selp.b32 	%r348, %r343, %r359, %p44;
	mov.b32 	%r349, 8;
	// begin inline asm
	shfl.sync.down.b32 %r347, %r348, %r349, %r355, %r356;
	// end inline asm
	setp.gt.s32 	%p45, %r331, 23;
	max.s32 	%r360, %r348, %r347;
	selp.b32 	%r353, %r348, %r360, %p45;
	mov.b32 	%r354, 16;
	// begin inline asm
	shfl.sync.down.b32 %r352, %r353, %r354, %r355, %r356;
	// end inline asm
	setp.gt.s32 	%p46, %r331, 15;
	max.s32 	%r83, %r353, %r352;
	selp.b32 	%r686, %r353, %r83, %p46;
	setp.ne.s32 	%p47, %r331, 0;
	@%p47 bra 	$L__BB11_50;
	shr.u32 	%r361, %r62, 3;
	and.b32  	%r362, %r361, 124;
	mov.u32 	%r363, _ZZN3cub18CUB_300001_SM_10006detail6reduce28DeviceReduceSingleTileKernelINS2_10policy_hubIiyN4cuda3__47maximumIiEEE10Policy1000EPiSB_iS8_iiNS5_3std3__410__identityEEEvT0_T1_T2_T3_T4_T6_E12temp_storage;
	add.s32 	%r364, %r363, %r362;
	st.shared.u32 	[%r364+8], %r83;
$L__BB11_50:
	bar.sync 	0;
	setp.ne.s32 	%p48, %r62, 0;
	@%p48 bra 	$L__BB11_72;
	ld.shared.u32 	%r365, [_ZZN3cub18CUB_300001_SM_10006detail6reduce28DeviceReduceSingleTileKernelINS2_10policy_hubIiyN4cuda3__47maximumIiEEE10Policy1000EPiSB_iS8_iiNS5_3std3__410__identityEEEvT0_T1_T2_T3_T4_T6_E12temp_storage+12];
	max.s32 	%r366, %r686, %r365;
	ld.shared.u32 	%r367, [_ZZN3cub18CUB_300001_SM_10006detail6reduce28DeviceReduceSingleTileKernelINS2_10policy_hubIiyN4cuda3__47maximumIiEEE10Policy1000EPiSB_iS8_iiNS5_3std3__410__identityEEEvT0_T1_T2_T3_T4_T6_E12temp_storage+16];
	max.s32 	%r368, %r366, %r367;
	ld.shared.u32 	%r369, [_ZZN3cub18CUB_300001_SM_10006detail6reduce28DeviceReduceSingleTileKernelINS2_10policy_hubIiyN4cuda3__47maximumIiEEE10Policy1000EPiSB_iS8_iiNS5_3std3__410__identityEEEvT0_T1_T2_T3_T4_T6_E12temp_storage+20];
	max.s32 	%r370, %r368, %r369;
	ld.shared.u32 	%r371, [_ZZN3cub18CUB_300001_SM_10006detail6reduce28DeviceReduceSingleTileKernelINS2_10policy_hubIiyN4cuda3__47maximumIiEEE10Policy1000EPiSB_iS8_iiNS5_3std3__410__identityEEEvT0_T1_T2_T3_T4_T6_E12temp_storage+24];
	max.s32 	%r372, %r370, %r371;
	ld.shared.u32 	%r373, [_ZZN3cub18CUB_300001_SM_10006detail6reduce28DeviceReduceSingleTileKernelINS2_10policy_hubIiyN4cuda3__47maximumIiEEE10Policy1000EPiSB_iS8_iiNS5_3std3__410__identityEEEvT0_T1_T2_T3_T4_T6_E12temp_storage+28];
	max.s32 	%r374, %r372, %r373;
	ld.shared.u32 	%r375, [_ZZN3cub18CUB_300001_SM_10006detail6reduce28DeviceReduceSingleTileKernelINS2_10policy_hubIiyN4cuda3__47maximumIiEEE10Policy1000EPiSB_iS8_iiNS5_3std3__410__identityEEEvT0_T1_T2_T3_T4_T6_E12temp_storage+32];
	max.s32 	%r376, %r374, %r375;
	ld.shared.u32 	%r377, [_ZZN3cub18CUB_300001_SM_10006detail6reduce28DeviceReduceSingleTileKernelINS2_10policy_hubIiyN4cuda3__47maximumIiEEE10Policy1000EPiSB_iS8_iiNS5_3std3__410__identityEEEvT0_T1_T2_T3_T4_T6_E12temp_storage+36];
	max.s32 	%r686, %r376, %r377;
	bra.uni 	$L__BB11_72;
$L__BB11_52:
	// begin inline asm
	mov.u32 %r268, %laneid;
	// end inline asm
	and.b32  	%r294, %r62, 992;
	add.s32 	%r295, %r294, 32;
	setp.gt.s32 	%p27, %r295, %r124;
	not.b32 	%r296, %r294;
	add.s32 	%r297, %r124, %r296;
	selp.b32 	%r292, %r297, 31, %p27;
	mov.b32 	%r271, 1;
	mov.b32 	%r293, -1;
	// begin inline asm
	shfl.sync.down.b32 %r269, %r670, %r271, %r292, %r293;
	// end inline asm
	setp.lt.s32 	%p28, %r268, %r292;
	max.s32 	%r298, %r670, %r269;
	selp.b32 	%r275, %r298, %r670, %p28;
	mov.b32 	%r276, 2;
	// begin inline asm
	shfl.sync.down.b32 %r274, %r275, %r276, %r292, %r293;
	// end inline asm
	add.s32 	%r299, %r268, 2;
	setp.gt.s32 	%p29, %r299, %r292;
	max.s32 	%r300, %r275, %r274;
	selp.b32 	%r280, %r275, %r300, %p29;
	mov.b32 	%r281, 4;
	// begin inline asm
	shfl.sync.down.b32 %r279, %r280, %r281, %r292, %r293;
	// end inline asm
	add.s32 	%r301, %r268, 4;
	setp.gt.s32 	%p30, %r301, %r292;
	max.s32 	%r302, %r280, %r279;
	selp.b32 	%r285, %r280, %r302, %p30;
	mov.b32 	%r286, 8;
	// begin inline asm
	shfl.sync.down.b32 %r284, %r285, %r286, %r292, %r293;
	// end inline asm
	add.s32 	%r303, %r268, 8;
	setp.gt.s32 	%p31, %r303, %r292;
	max.s32 	%r304, %r285, %r284;
	selp.b32 	%r290, %r285, %r304, %p31;
	mov.b32 	%r291, 16;
	// begin inline asm
	shfl.sync.down.b32 %r289, %r290, %r291, %r292, %r293;
	// end inline asm
	add.s32 	%r305, %r268, 16;
	setp.gt.s32 	%p32, %r305, %r292;
	max.s32 	%r306, %r290, %r289;
	selp.b32 	%r686, %r290, %r306, %p32;
	setp.ne.s32 	%p33, %r268, 0;
	@%p33 bra 	$L__BB11_54;
	shr.u32 	%r307, %r62, 3;
	and.b32  	%r308, %r307, 124;
	mov.u32 	%r309, _ZZN3cub18CUB_300001_SM_10006detail6reduce28DeviceReduceSingleTileKernelINS2_10policy_hubIiyN4cuda3__47maximumIiEEE10Policy1000EPiSB_iS8_iiNS5_3std3__410__identityEEEvT0_T1_T2_T3_T4_T6_E12temp_storage;
	add.s32 	%r310, %r309, %r308;
	st.shared.u32 	[%r310+8], %r686;
$L__BB11_54:
	bar.sync 	0;
	setp.ne.s32 	%p34, %r62, 0;
	@%p34 bra 	$L__BB11_72;
	setp.gt.s32 	%p35, %r124, 32;
	ld.shared.u32 	%r311, [_ZZN3cub18CUB_300001_SM_10006detail6reduce28DeviceReduceSingleTileKernelINS2_10policy_hubIiyN4cuda3__47maximumIiEEE10Policy1000EPiSB_iS8_iiNS5_3std3__410__identityEEEvT0_T1_T2_T3_T4_T6_E12temp_storage+12];
	max.s32 	%r312, %r686, %r311;
	selp.b32 	%r313, %r312, %r686, %p35;
	setp.gt.s32 	%p36, %r124, 64;
	ld.shared.u32 	%r314, [_ZZN3cub18CUB_300001_SM_10006detail6reduce28DeviceReduceSingleTileKernelINS2_10policy_hubIiyN4cuda3__47maximumIiEEE10Policy1000EPiSB_iS8_iiNS5_3std3__410__identityEEEvT0_T1_T2_T3_T4_T6_E12temp_storage+16];
	max.s32 	%r315, %r313, %r314;
	selp.b32 	%r316, %r315, %r313, %p36;
	setp.gt.s32 	%p37, %r124, 96;
	ld.shared.u32 	%r317, [_ZZN3cub18CUB_300001_SM_10006detail6reduce28DeviceReduceSingleTileKernelINS2_10policy_hubIiyN4cuda3__47maximumIiEEE10Policy1000EPiSB_iS8_iiNS5_3std3__410__identityEEEvT0_T1_T2_T3_T4_T6_E12temp_storage+20];
	max.s32 	%r318, %r316, %r317;
	selp.b32 	%r319, %r318, %r316, %p37;
	setp.gt.s32 	%p38, %r124, 128;
	ld.shared.u32 	%r320, [_ZZN3cub18CUB_300001_SM_10006detail6reduce28DeviceReduceSingleTileKernelINS2_10policy_hubIiyN4cuda3__47maximumIiEEE10Policy1000EPiSB_iS8_iiNS5_3std3__410__identityEEEvT0_T1_T2_T3_T4_T6_E12temp_storage+24];
	max.s32 	%r321, %r319, %r320;
	selp.b32 	%r322, %r321, %r319, %p38;
	setp.gt.s32 	%p39, %r124, 160;
	ld.shared.u32 	%r323, [_ZZN3cub18CUB_300001_SM_10006detail6reduce28DeviceReduceSingleTileKernelINS2_10policy_hubIiyN4cuda3__47maximumIiEEE10Policy1000EPiSB_iS8_iiNS5_3std3__410__identityEEEvT0_T1_T2_T3_T4_T6_E12temp_storage+28];
	max.s32 	%r324, %r322, %r323;
	selp.b32 	%r325, %r324, %r322, %p39;
	setp.gt.s32 	%p40, %r124, 192;
	ld.shared.u32 	%r326, [_ZZN3cub18CUB_300001_SM_10006detail6reduce28DeviceReduceSingleTileKernelINS2_10policy_hubIiyN4cuda3__47maximumIiEEE10Policy1000EPiSB_iS8_iiNS5_3std3__410__identityEEEvT0_T1_T2_T3_T4_T6_E12temp_storage+32];
	max.s32 	%r327, %r325, %r326;
	selp.b32 	%r328, %r327, %r325, %p40;
	setp.gt.s32 	%p41, %r124, 224;
	ld.shared.u32 	%r329, [_ZZN3cub18CUB_300001_SM_10006detail6reduce28DeviceReduceSingleTileKernelINS2_10policy_hubIiyN4cuda3__47maximumIiEEE10Policy1000EPiSB_iS8_iiNS5_3std3__410__identityEEEvT0_T1_T2_T3_T4_T6_E12temp_storage+36];
	max.s32 	%r330, %r328, %r329;
	selp.b32 	%r686, %r330, %r328, %p41;
	bra.uni 	$L__BB11_72;
$L__BB11_56:
	mov.u32 	%r88, %tid.x;
	mul.wide.u32 	%rd35, %r88, 4;
	add.s64 	%rd19, %rd16, %rd35;
	// begin inline asm
	ld.global.nc.u32 %r126, [%rd19];
	// end inline asm
	add.s64 	%rd20, %rd19, 1024;
	// begin inline asm
	ld.global.nc.u32 %r127, [%rd20];
	// end inline asm
	add.s64 	%rd21, %rd19, 2048;
	// begin inline asm
	ld.global.nc.u32 %r128, [%rd21];
	// end inline asm
	add.s64 	%rd22, %rd19, 3072;
	// begin inline asm
	ld.global.nc.u32 %r129, [%rd22];
	// end inline asm
	add.s64 	%rd23, %rd19, 4096;
	// begin inline asm
	ld.global.nc.u32 %r130, [%rd23];
	// end inline asm
	add.s64 	%rd24, %rd19, 5120;
	// begin inline asm
	ld.global.nc.u32 %r131, [%rd24];
	// end inline asm
	add.s64 	%rd25, %rd19, 6144;
	// begin inline asm
	ld.global.nc.u32 %r132, [%rd25];
	// end inline asm
	add.s64 	%rd26, %rd19, 7168;
	// begin inline asm
	ld.global.nc.u32 %r133, [%rd26];
	// end inline asm
	add.s64 	%rd27, %rd19, 8192;
	// begin inline asm
	ld.global.nc.u32 %r134, [%rd27];
	// end inline asm
	add.s64 	%rd28, %rd19, 9216;
	// begin inline asm
	ld.global.nc.u32 %r135, [%rd28];
	// end inline asm
	add.s64 	%rd29, %rd19, 10240;
	// begin inline asm
	ld.global.nc.u32 %r136, [%rd29];
	// end inline asm
	add.s64 	%rd30, %rd19, 11264;
	// begin inline asm
	ld.global.nc.u32 %r137, [%rd30];
	// end inline asm
	add.s64 	%rd31, %rd19, 12288;
	// begin inline asm
	ld.global.nc.u32 %r138, [%rd31];
	// end inline asm
	add.s64 	%rd32, %rd19, 13312;
	// begin inline asm
	ld.global.nc.u32 %r139, [%rd32];
	// end inline asm
	add.s64 	%rd33, %rd19, 14336;
	// begin inline asm
	ld.global.nc.u32 %r140, [%rd33];
	// end inline asm
	add.s64 	%rd34, %rd19, 15360;
	// begin inline asm
	ld.global.nc.u32 %r141, [%rd34];
	// end inline asm
	max.s32 	%r143, %r126, %r127;
	max.s32 	%r144, %r143, %r128;
	max.s32 	%r145, %r129, %r130;
	max.s32 	%r146, %r145, %r131;
	max.s32 	%r147, %r132, %r133;
	max.s32 	%r148, %r147, %r134;
	max.s32 	%r149, %r135, %r136;
	max.s32 	%r150, %r149, %r137;
	max.s32 	%r151, %r138, %r139;
	max.s32 	%r152, %r151, %r140;
	max.s32 	%r153, %r144, %r146;
	max.s32 	%r154, %r153, %r148;
	max.s32 	%r155, %r150, %r152;
	max.s32 	%r156, %r155, %r141;
	max.s32 	%r685, %r154, %r156;
	setp.lt.u32 	%p4, %r124, 8192;
	mov.b32 	%r674, 4096;
	@%p4 bra 	$L__BB11_60;
	add.s32 	%r90, %r124, -4096;
	mov.b32 	%r674, 4096;
$L__BB11_58:
	mul.wide.s32 	%rd52, %r674, 4;
	add.s64 	%rd36, %rd19, %rd52;
	// begin inline asm
	ld.global.nc.u32 %r158, [%rd36];
	// end inline asm
	add.s64 	%rd37, %rd36, 1024;
	// begin inline asm
	ld.global.nc.u32 %r159, [%rd37];
	// end inline asm
	add.s64 	%rd38, %rd36, 2048;
	// begin inline asm
	ld.global.nc.u32 %r160, [%rd38];
	// end inline asm
	add.s64 	%rd39, %rd36, 3072;
	// begin inline asm
	ld.global.nc.u32 %r161, [%rd39];
	// end inline asm
	add.s64 	%rd40, %rd36, 4096;
	// begin inline asm
	ld.global.nc.u32 %r162, [%rd40];
	// end inline asm
	add.s64 	%rd41, %rd36, 5120;
	// begin inline asm
	ld.global.nc.u32 %r163, [%rd41];
	// end inline asm
	add.s64 	%rd42, %rd36, 6144;
	// begin inline asm
	ld.global.nc.u32 %r164, [%rd42];
	// end inline asm
	add.s64 	%rd43, %rd36, 7168;
	// begin inline asm
	ld.global.nc.u32 %r165, [%rd43];
	// end inline asm
	add.s64 	%rd44, %rd36, 8192;
	// begin inline asm
	ld.global.nc.u32 %r166, [%rd44];
	// end inline asm
	add.s64 	%rd45, %rd36, 9216;
	// begin inline asm
	ld.global.nc.u32 %r167, [%rd45];
	// end inline asm
	add.s64 	%rd46, %rd36, 10240;
	// begin inline asm
	ld.global.nc.u32 %r168, [%rd46];
	// end inline asm
	add.s64 	%rd47, %rd36, 11264;
	// begin inline asm
	ld.global.nc.u32 %r169, [%rd47];
	// end inline asm
	add.s64 	%rd48, %rd36, 12288;
	// begin inline asm
	ld.global.nc.u32 %r170, [%rd48];
	// end inline asm
	add.s64 	%rd49, %rd36, 13312;
	// begin inline asm
	ld.global.nc.u32 %r171, [%rd49];
	// end inline asm
	add.s64 	%rd50, %rd36, 14336;
	// begin inline asm
	ld.global.nc.u32 %r172, [%rd50];
	// end inline asm
	add.s64 	%rd51, %rd36, 15360;
	// begin inline asm
	ld.global.nc.u32 %r173, [%rd51];
	// end inline asm
	max.s32 	%r174, %r685, %r158;
	max.s32 	%r175, %r174, %r159;
	max.s32 	%r176, %r160, %r161;
	max.s32 	%r177, %r176, %r162;
	max.s32 	%r178, %r163, %r164;
	max.s32 	%r179, %r178, %r165;
	max.s32 	%r180, %r166, %r167;
	max.s32 	%r181, %r180, %r168;
	max.s32 	%r182, %r169, %r170;
	max.s32 	%r183, %r182, %r171;
	max.s32 	%r184, %r172, %r173;
	max.s32 	%r185, %r175, %r177;
	max.s32 	%r186, %r185, %r179;
	max.s32 	%r187, %r181, %r183;
	max.s32 	%r188, %r187, %r184;
	max.s32 	%r685, %r186, %r188;
	sub.s32 	%r189, %r124, %r674;
	setp.lt.s32 	%p5, %r189, 4096;
	@%p5 bra 	$L__BB11_68;
	add.s32 	%r674, %r674, 4096;
	setp.le.s32 	%p6, %r674, %r90;
	@%p6 bra 	$L__BB11_58;
$L__BB11_60:
	setp.le.s32 	%p7, %r124, %r674;
	@%p7 bra 	$L__BB11_68;
	sub.s32 	%r97, %r124, %r674;
	setp.ge.s32 	%p8, %r88, %r97;
	@%p8 bra 	$L__BB11_68;
	not.b32 	%r191, %r88;
	add.s32 	%r192, %r124, %r191;
	sub.s32 	%r98, %r192, %r674;
	and.b32  	%r193, %r98, 768;
	setp.eq.s32 	%p9, %r193, 768;
	mov.u32 	%r679, %r88;
	@%p9 bra 	$L__BB11_65;
	add.s32 	%r676, %r88, %r674;
	shr.u32 	%r194, %r98, 8;
	add.s32 	%r195, %r194, 1;
	and.b32  	%r196, %r195, 3;
	neg.s32 	%r675, %r196;
	mov.u32 	%r679, %r88;
$L__BB11_64:
	.pragma "nounroll";
	mul.wide.u32 	%rd54, %r676, 4;
	add.s64 	%rd53, %rd16, %rd54;
	// begin inline asm
	ld.global.nc.u32 %r197, [%rd53];
	// end inline asm
	max.s32 	%r685, %r685, %r197;
	add.s32 	%r679, %r679, 256;
	add.s32 	%r676, %r676, 256;
	add.s32 	%r675, %r675, 1;
	setp.ne.s32 	%p10, %r675, 0;
	@%p10 bra 	$L__BB11_64;
$L__BB11_65:
	setp.lt.u32 	%p11, %r98, 768;
	@%p11 bra 	$L__BB11_68;
	cvt.u64.u32 	%rd55, %r679;
	cvt.u64.u32 	%rd56, %r674;
	add.s64 	%rd57, %rd55, %rd56;
	shl.b64 	%rd58, %rd57, 2;
	add.s64 	%rd59, %rd58, %rd16;
	add.s64 	%rd124, %rd59, 2048;
	add.s32 	%r682, %r679, %r674;
$L__BB11_67:
	mul.wide.u32 	%rd64, %r682, 4;
	add.s64 	%rd60, %rd16, %rd64;
	// begin inline asm
	ld.global.nc.u32 %r198, [%rd60];
	// end inline asm
	max.s32 	%r202, %r685, %r198;
	add.s64 	%rd61, %rd124, -1024;
	// begin inline asm
	ld.global.nc.u32 %r199, [%rd61];
	// end inline asm
	max.s32 	%r203, %r202, %r199;
	// begin inline asm
	ld.global.nc.u32 %r200, [%rd124];
	// end inline asm
	max.s32 	%r204, %r203, %r200;
	add.s64 	%rd63, %rd124, 1024;
	// begin inline asm
	ld.global.nc.u32 %r201, [%rd63];
	// end inline asm
	max.s32 	%r685, %r204, %r201;
	add.s32 	%r679, %r679, 1024;
	add.s64 	%rd124, %rd124, 4096;
	add.s32 	%r682, %r682, 1024;
	setp.lt.s32 	%p12, %r679, %r97;
	@%p12 bra 	$L__BB11_67;
$L__BB11_68:
	// begin inline asm
	mov.u32 %r205, %laneid;
	// end inline asm
	mov.b32 	%r208, 1;
	mov.b32 	%r229, 31;
	mov.b32 	%r230, -1;
	// begin inline asm
	shfl.sync.down.b32 %r206, %r685, %r208, %r229, %r230;
	// end inline asm
	setp.gt.s32 	%p13, %r205, 30;
	max.s32 	%r231, %r685, %r206;
	selp.b32 	%r212, %r685, %r231, %p13;
	mov.b32 	%r213, 2;
	// begin inline asm
	shfl.sync.down.b32 %r211, %r212, %r213, %r229, %r230;
	// end inline asm
	setp.gt.s32 	%p14, %r205, 29;
	max.s32 	%r232, %r212, %r211;
	selp.b32 	%r217, %r212, %r232, %p14;
	mov.b32 	%r218, 4;
	// begin inline asm
	shfl.sync.down.b32 %r216, %r217, %r218, %r229, %r230;
	// end inline asm
	setp.gt.s32 	%p15, %r205, 27;
	max.s32 	%r233, %r217, %r216;
	selp.b32 	%r222, %r217, %r233, %p15;
	mov.b32 	%r223, 8;
	// begin inline asm
	shfl.sync.down.b32 %r221, %r222, %r223, %r229, %r230;
	// end inline asm
	setp.gt.s32 	%p16, %r205, 23;
	max.s32 	%r234, %r222, %r221;
	selp.b32 	%r227, %r222, %r234, %p16;
	mov.b32 	%r228, 16;
	// begin inline asm
	shfl.sync.down.b32 %r226, %r227, %r228, %r229, %r230;
	// end inline asm
	setp.gt.s32 	%p17, %r205, 15;
	max.s32 	%r120, %r227, %r226;
	selp.b32 	%r686, %r227, %r120, %p17;
	setp.ne.s32 	%p18, %r205, 0;
	@%p18 bra 	$L__BB11_70;
	shr.u32 	%r235, %r88, 3;
	and.b32  	%r236, %r235, 124;
	mov.u32 	%r237, _ZZN3cub18CUB_300001_SM_10006detail6reduce28DeviceReduceSingleTileKernelINS2_10policy_hubIiyN4cuda3__47maximumIiEEE10Policy1000EPiSB_iS8_iiNS5_3std3__410__identityEEEvT0_T1_T2_T3_T4_T6_E12temp_storage;
	add.s32 	%r238, %r237, %r236;
	st.shared.u32 	[%r238+8], %r120;
$L__BB11_70:
	bar.sync 	0;
	setp.ne.s32 	%p19, %r88, 0;
	@%p19 bra 	$L__BB11_72;
	ld.shared.u32 	%r239, [_ZZN3cub18CUB_300001_SM_10006detail6reduce28DeviceReduceSingleTileKernelINS2_10policy_hubIiyN4cuda3__47maximumIiEEE10Policy1000EPiSB_iS8_iiNS5_3std3__410__identityEEEvT0_T1_T2_T3_T4_T6_E12temp_storage+12];
	max.s32 	%r240, %r686, %r239;
	ld.shared.u32 	%r241, [_ZZN3cub18CUB_300001_SM_10006detail6reduce28DeviceReduceSingleTileKernelINS2_10policy_hubIiyN4cuda3__47maximumIiEEE10Policy1000EPiSB_iS8_iiNS5_3std3__410__identityEEEvT0_T1_T2_T3_T4_T6_E12temp_storage+16];
	max.s32 	%r242, %r240, %r241;
	ld.shared.u32 	%r243, [_ZZN3cub18CUB_300001_SM_10006detail6reduce28DeviceReduceSingleTileKernelINS2_10policy_hubIiyN4cuda3__47maximumIiEEE10Policy1000EPiSB_iS8_iiNS5_3std3__410__identityEEEvT0_T1_T2_T3_T4_T6_E12temp_storage+20];
	max.s32 	%r244, %r242, %r243;
	ld.shared.u32 	%r245, [_ZZN3cub18CUB_300001_SM_10006detail6reduce28DeviceReduceSingleTileKernelINS2_10policy_hubIiyN4cuda3__47maximumIiEEE10Policy1000EPiSB_iS8_iiNS5_3std3__410__identityEEEvT0_T1_T2_T3_T4_T6_E12temp_storage+24];
	max.s32 	%r246, %r244, %r245;
	ld.shared.u32 	%r247, [_ZZN3cub18CUB_300001_SM_10006detail6reduce28DeviceReduceSingleTileKernelINS2_10policy_hubIiyN4cuda3__47maximumIiEEE10Policy1000EPiSB_iS8_iiNS5_3std3__410__identityEEEvT0_T1_T2_T3_T4_T6_E12temp_storage+28];
	max.s32 	%r248, %r246, %r247;
	ld.shared.u32 	%r249, [_ZZN3cub18CUB_300001_SM_10006detail6reduce28DeviceReduceSingleTileKernelINS2_10policy_hubIiyN4cuda3__47maximumIiEEE10Policy1000EPiSB_iS8_iiNS5_3std3__410__identityEEEvT0_T1_T2_T3_T4_T6_E12temp_storage+32];
	max.s32 	%r250, %r248, %r249;
	ld.shared.u32 	%r251, [_ZZN3cub18CUB_300001_SM_10006detail6reduce28DeviceReduceSingleTileKernelINS2_10policy_hubIiyN4cuda3__47maximumIiEEE10Policy1000EPiSB_iS8_iiNS5_3std3__410__identityEEEvT0_T1_T2_T3_T4_T6_E12temp_storage+36];
	max.s32 	%r686, %r250, %r251;
$L__BB11_72:
	mov.u32 	%r631, %tid.x;
	setp.ne.s32 	%p95, %r631, 0;
	@%p95 bra 	$L__BB11_74;
	max.s32 	%r632, %r125, %r686;
	st.global.u32 	[%rd1], %r632;
$L__BB11_74:
	ret;

}
	// .globl	_ZN3cub18CUB_300001_SM_10006detail4scan20DeviceScanInitKernelINS0_13ScanTileStateIiLb1EEEEEvT_i
.visible .entry _ZN3cub18CUB_300001_SM_10006detail4scan20DeviceScanInitKernelINS0_13ScanTileStateIiLb1EEEEEvT_i(
	.param .align 8 .b8 _ZN3cub18CUB_300001_SM_10006detail4scan20DeviceScanInitKernelINS0_13ScanTileStateIiLb1EEEEEvT_i_param_0[8],
	.param .u32 _ZN3cub18CUB_300001_SM_10006detail4scan20DeviceScanInitKernelINS0_13ScanTileStateIiLb1EEEEEvT_i_param_1
)
{
	.reg .pred 	%p<5>;
	.reg .b32 	%r<10>;
	.reg .b64 	%rd<7>;

	ld.param.u64 	%rd2, [_ZN3cub18CUB_300001_SM_10006detail4scan20DeviceScanInitKernelINS0_13ScanTileStateIiLb1EEEEEvT_i_param_0];
	ld.param.u32 	%r4, [_ZN3cub18CUB_300001_SM_10006detail4scan20DeviceScanInitKernelINS0_13ScanTileStateIiLb1EEEEEvT_i_param_1];
	cvta.to.global.u64 	%rd1, %rd2;
	mov.u32 	%r1, %ctaid.x;
	mov.u32 	%r5, %ntid.x;
	mov.u32 	%r2, %tid.x;
	mad.lo.s32 	%r3, %r1, %r5, %r2;
	setp.ge.s32 	%p1, %r3, %r4;
	@%p1 bra 	$L__BB12_2;
	mul.wide.s32 	%rd3, %r3, 8;
	add.s64 	%rd4, %rd1, %rd3;
	mov.b32 	%r6, 0;
	mov.b32 	%r7, 99;
	st.global.v2.u32 	[%rd4+256], {%r7, %r6};
$L__BB12_2:
	setp.ne.s32 	%p2, %r1, 0;
	setp.gt.u32 	%p3, %r2, 31;
	or.pred  	%p4, %p2, %p3;
	@%p4 bra 	$L__BB12_4;
	mul.wide.u32 	%rd5, %r2, 8;
	add.s64 	%rd6, %rd1, %rd5;
	mov.b32 	%r9, 0;
	st.global.v2.u32 	[%rd6], {%r9, %r9};
$L__BB12_4:
	ret;

}
	// .globl	_ZN3cub18CUB_300001_SM_10006detail4scan16DeviceScanKernelINS2_10policy_hubIiiij12compare_leftE10Policy1000EN6thrust24THRUST_300001_SM_1000_NS6detail15normal_iteratorINS9_10device_ptrIiEEEESE_NS0_13ScanTileStateIiLb1EEES5_NS0_8NullTypeEjiLb0ESH_EEvT0_T1_T2_iT3_T4_T5_
.visible .entry _ZN3cub18CUB_300001_SM_10006detail4scan16DeviceScanKernelINS2_10policy_hubIiiij12compare_leftE10Policy1000EN6thrust24THRUST_300001_SM_1000_NS6detail15normal_iteratorINS9_10device_ptrIiEEEESE_NS0_13ScanTileStateIiLb1EEES5_NS0_8NullTypeEjiLb0ESH_EEvT0_T1_T2_iT3_T4_T5_(
	.param .align 8 .b8 _ZN3cub18CUB_300001_SM_10006detail4scan16DeviceScanKernelINS2_10policy_hubIiiij12compare_leftE10Policy1000EN6thrust24THRUST_300001_SM_1000_NS6detail15normal_iteratorINS9_10device_ptrIiEEEESE_NS0_13ScanTileStateIiLb1EEES5_NS0_8NullTypeEjiLb0ESH_EEvT0_T1_T2_iT3_T4_T5__param_0[8],
	.param .align 8 .b8 _ZN3cub18CUB_300001_SM_10006detail4scan16DeviceScanKernelINS2_10policy_hubIiiij12compare_leftE10Policy1000EN6thrust24THRUST_300001_SM_1000_NS6detail15normal_iteratorINS9_10device_ptrIiEEEESE_NS0_13ScanTileStateIiLb1EEES5_NS0_8NullTypeEjiLb0ESH_EEvT0_T1_T2_iT3_T4_T5__param_1[8],
	.param .align 8 .b8 _ZN3cub18CUB_300001_SM_10006detail4scan16DeviceScanKernelINS2_10policy_hubIiiij12compare_leftE10Policy1000EN6thrust24THRUST_300001_SM_1000_NS6detail15normal_iteratorINS9_10device_ptrIiEEEESE_NS0_13ScanTileStateIiLb1EEES5_NS0_8NullTypeEjiLb0ESH_EEvT0_T1_T2_iT3_T4_T5__param_2[8],
	.param .u32 _ZN3cub18CUB_300001_SM_10006detail4scan16DeviceScanKernelINS2_10policy_hubIiiij12compare_leftE10Policy1000EN6thrust24THRUST_300001_SM_1000_NS6detail15normal_iteratorINS9_10device_ptrIiEEEESE_NS0_13ScanTileStateIiLb1EEES5_NS0_8NullTypeEjiLb0ESH_EEvT0_T1_T2_iT3_T4_T5__param_3,
	.param .align 1 .b8 _ZN3cub18CUB_300001_SM_10006detail4scan16DeviceScanKernelINS2_10policy_hubIiiij12compare_leftE10Policy1000EN6thrust24THRUST_300001_SM_1000_NS6detail15normal_iteratorINS9_10device_ptrIiEEEESE_NS0_13ScanTileStateIiLb1EEES5_NS0_8NullTypeEjiLb0ESH_EEvT0_T1_T2_iT3_T4_T5__param_4[1],
	.param .align 1 .b8 _ZN3cub18CUB_300001_SM_10006detail4scan16DeviceScanKernelINS2_10policy_hubIiiij12compare_leftE10Policy1000EN6thrust24THRUST_300001_SM_1000_NS6detail15normal_iteratorINS9_10device_ptrIiEEEESE_NS0_13ScanTileStateIiLb1EEES5_NS0_8NullTypeEjiLb0ESH_EEvT0_T1_T2_iT3_T4_T5__param_5[1],
	.param .u32 _ZN3cub18CUB_300001_SM_10006detail4scan16DeviceScanKernelINS2_10policy_hubIiiij12compare_leftE10Policy1000EN6thrust24THRUST_300001_SM_1000_NS6detail15normal_iteratorINS9_10device_ptrIiEEEESE_NS0_13ScanTileStateIiLb1EEES5_NS0_8NullTypeEjiLb0ESH_EEvT0_T1_T2_iT3_T4_T5__param_6
)
.maxntid 128
{
	.reg .pred 	%p<1555>;
	.reg .b32 	%r<1586>;
	.reg .b64 	%rd<53>;
	// demoted variable
	.shared .align 16 .b8 _ZZN3cub18CUB_300001_SM_10006detail4scan16DeviceScanKernelINS2_10policy_hubIiiij12compare_leftE10Policy1000EN6thrust24THRUST_300001_SM_1000_NS6detail15normal_iteratorINS9_10device_ptrIiEEEESE_NS0_13ScanTileStateIiLb1EEES5_NS0_8NullTypeEjiLb0ESH_EEvT0_T1_T2_iT3_T4_T5_E12temp_storage[7696];
	ld.param.u64 	%rd1, [_ZN3cub18CUB_300001_SM_10006detail4scan16DeviceScanKernelINS2_10policy_hubIiiij12compare_leftE10Policy1000EN6thrust24THRUST_300001_SM_1000_NS6detail15normal_iteratorINS9_10device_ptrIiEEEESE_NS0_13ScanTileStateIiLb1EEES5_NS0_8NullTypeEjiLb0ESH_EEvT0_T1_T2_iT3_T4_T5__param_2];
	ld.param.u64 	%rd16, [_ZN3cub18CUB_300001_SM_10006detail4scan16DeviceScanKernelINS2_10policy_hubIiiij12compare_leftE10Policy1000EN6thrust24THRUST_300001_SM_1000_NS6detail15normal_iteratorINS9_10device_ptrIiEEEESE_NS0_13ScanTileStateIiLb1EEES5_NS0_8NullTypeEjiLb0ESH_EEvT0_T1_T2_iT3_T4_T5__param_1];
	ld.param.u64 	%rd17, [_ZN3cub18CUB_300001_SM_10006detail4scan16DeviceScanKernelINS2_10policy_hubIiiij12compare_leftE10Policy1000EN6thrust24THRUST_300001_SM_1000_NS6detail15normal_iteratorINS9_10device_ptrIiEEEESE_NS0_13ScanTileStateIiLb1EEES5_NS0_8NullTypeEjiLb0ESH_EEvT0_T1_T2_iT3_T4_T5__param_0];
	ld.param.u32 	%r806, [_ZN3cub18CUB_300001_SM_10006detail4scan16DeviceScanKernelINS2_10policy_hubIiiij12compare_leftE10Policy1000EN6thrust24THRUST_300001_SM_1000_NS6detail15normal_iteratorINS9_10device_ptrIiEEEESE_NS0_13ScanTileStateIiLb1EEES5_NS0_8NullTypeEjiLb0ESH_EEvT0_T1_T2_iT3_T4_T5__param_3];
	ld.param.u32 	%r807, [_ZN3cub18CUB_300001_SM_10006detail4scan16DeviceScanKernelINS2_10policy_hubIiiij12compare_leftE10Policy1000EN6thrust24THRUST_300001_SM_1000_NS6detail15normal_iteratorINS9_10device_ptrIiEEEESE_NS0_13ScanTileStateIiLb1EEES5_NS0_8NullTypeEjiLb0ESH_EEvT0_T1_T2_iT3_T4_T5__param_6];
	cvta.to.global.u64 	%rd2, %rd17;
	cvta.to.global.u64 	%rd3, %rd16;
	mov.u32 	%r808, %ctaid.x;
	add.s32 	%r1, %r806, %r808;
	mul.lo.s32 	%r2, %r1, 1920;
	sub.s32 	%r3, %r807, %r2;
	setp.lt.u32 	%p1, %r3, 1921;
	@%p1 bra 	$L__BB13_315;
	cvt.u64.u32 	%rd35, %r2;
	mov.u32 	%r4, %tid.x;
	and.b32  	%r1070, %r4, 31;
	and.b32  	%r1071, %r4, 992;
	mul.lo.s32 	%r1072, %r1071, 15;
	or.b32  	%r1073, %r1072, %r1070;
	cvt.u64.u32 	%rd36, %r1073;
	add.s64 	%rd4, %rd36, %rd35;
	shl.b64 	%rd37, %rd4, 2;
	add.s64 	%rd38, %rd2, %rd37;
	ld.global.u32 	%r1074, [%rd38];
	ld.global.u32 	%r1075, [%rd38+128];
	ld.global.u32 	%r1076, [%rd38+256];
	ld.global.u32 	%r1077, [%rd38+384];
	ld.global.u32 	%r1078, [%rd38+512];
	ld.global.u32 	%r1079, [%rd38+640];
	ld.global.u32 	%r1080, [%rd38+768];
	ld.global.u32 	%r1081, [%rd38+896];
	ld.global.u32 	%r1082, [%rd38+1024];
	ld.global.u32 	%r1083, [%rd38+1152];
	ld.global.u32 	%r1084, [%rd38+1280];
	ld.global.u32 	%r1085, [%rd38+1408];
	ld.global.u32 	%r1086, [%rd38+1536];
	ld.global.u32 	%r1087, [%rd38+1664];
	ld.global.u32 	%r1088, [%rd38+1792];
	// begin inline asm
	mov.u32 %r1069, %laneid;
	// end inline asm
	shr.u32 	%r6, %r4, 5;
	mad.lo.s32 	%r1089, %r6, 480, %r1069;
	shl.b32 	%r1090, %r1089, 2;
	mov.u32 	%r1091, _ZZN3cub18CUB_300001_SM_10006detail4scan16DeviceScanKernelINS2_10policy_hubIiiij12compare_leftE10Policy1000EN6thrust24THRUST_300001_SM_1000_NS6detail15normal_iteratorINS9_10device_ptrIiEEEESE_NS0_13ScanTileStateIiLb1EEES5_NS0_8NullTypeEjiLb0ESH_EEvT0_T1_T2_iT3_T4_T5_E12temp_storage;
	add.s32 	%r7, %r1091, %r1090;
	st.shared.u32 	[%r7], %r1074;
	st.shared.u32 	[%r7+128], %r1075;
	st.shared.u32 	[%r7+256], %r1076;
	st.shared.u32 	[%r7+384], %r1077;
	st.shared.u32 	[%r7+512], %r1078;
	st.shared.u32 	[%r7+640], %r1079;
	st.shared.u32 	[%r7+768], %r1080;
	st.shared.u32 	[%r7+896], %r1081;
	st.shared.u32 	[%r7+1024], %r1082;
	st.shared.u32 	[%r7+1152], %r1083;
	st.shared.u32 	[%r7+1280], %r1084;
	st.shared.u32 	[%r7+1408], %r1085;
	st.shared.u32 	[%r7+1536], %r1086;
	st.shared.u32 	[%r7+1664], %r1087;
	st.shared.u32 	[%r7+1792], %r1088;
	bar.warp.sync 	-1;
	mad.lo.s32 	%r8, %r1069, 56, %r7;
	ld.shared.u32 	%r9, [%r8];
	ld.shared.u32 	%r10, [%r8+4];
	ld.shared.u32 	%r11, [%r8+8];
	ld.shared.u32 	%r12, [%r8+12];
	ld.shared.u32 	%r13, [%r8+16];
	ld.shared.u32 	%r14, [%r8+20];
	ld.shared.u32 	%r15, [%r8+24];
	ld.shared.u32 	%r16, [%r8+28];
	ld.shared.u32 	%r17, [%r8+32];
	ld.shared.u32 	%r18, [%r8+36];
	ld.shared.u32 	%r19, [%r8+40];
	ld.shared.u32 	%r20, [%r8+44];
	ld.shared.u32 	%r21, [%r8+48];
	ld.shared.u32 	%r22, [%r8+52];
	ld.shared.u32 	%r23, [%r8+56];
	bar.sync 	0;
	setp.ne.s32 	%p790, %r1, 0;
	@%p790 bra 	$L__BB13_123;
	add.s32 	%r24, %r9, -1;
	setp.ge.s32 	%p1239, %r10, %r9;
	setp.gt.s32 	%p1240, %r10, 0;
	and.pred  	%p1241, %p1239, %p1240;
	mov.u32 	%r1351, %r10;
	@%p1241 bra 	$L__BB13_5;
	setp.gt.s32 	%p1242, %r24, %r10;
	setp.gt.s32 	%p1243, %r9, 1;
	and.pred  	%p1244, %p1243, %p1242;
	mov.u32 	%r1351, %r24;
	@%p1244 bra 	$L__BB13_5;
	setp.gt.s32 	%p1245, %r9, 1;
	setp.eq.s32 	%p1246, %r24, %r10;
	selp.b32 	%r1262, %r24, 0, %p1246;
	selp.b32 	%r1351, %r1262, 0, %p1245;
$L__BB13_5:
	add.s32 	%r27, %r1351, -1;
	setp.ge.s32 	%p1247, %r11, %r1351;
	setp.gt.s32 	%p1248, %r11, 0;
	and.pred  	%p1249, %p1247, %p1248;
	mov.u32 	%r1352, %r11;
	@%p1249 bra 	$L__BB13_8;
	setp.gt.s32 	%p1250, %r27, %r11;
	setp.gt.s32 	%p1251, %r1351, 1;
	and.pred  	%p1252, %p1251, %p1250;
	mov.u32 	%r1352, %r27;
	@%p1252 bra 	$L__BB13_8;
	setp.gt.s32 	%p1253, %r1351, 1;
	setp.eq.s32 	%p1254, %r27, %r11;
	selp.b32 	%r1263, %r27, 0, %p1254;
	selp.b32 	%r1352, %r1263, 0, %p1253;
$L__BB13_8:
	add.s32 	%r30, %r1352, -1;
	setp.ge.s32 	%p1255, %r12, %r1352;
	setp.gt.s32 	%p1256, %r12, 0;
	and.pred  	%p1257, %p1255, %p1256;
	mov.u32 	%r1353, %r12;
	@%p1257 bra 	$L__BB13_11;
	setp.gt.s32 	%p1258, %r30, %r12;
	setp.gt.s32 	%p1259, %r1352, 1;
	and.pred  	%p1260, %p1259, %p1258;
	mov.u32 	%r1353, %r30;
	@%p1260 bra 	$L__BB13_11;
	setp.gt.s32 	%p1261, %r1352, 1;
	setp.eq.s32 	%p1262, %r30, %r12;
	selp.b32 	%r1264, %r30, 0, %p1262;
	selp.b32 	%r1353, %r1264, 0, %p1261;
$L__BB13_11:
	add.s32 	%r33, %r1353, -1;
	setp.ge.s32 	%p1263, %r13, %r1353;
	setp.gt.s32 	%p1264, %r13, 0;
	and.pred  	%p1265, %p1263, %p1264;
	mov.u32 	%r1354, %r13;
	@%p1265 bra 	$L__BB13_14;
	setp.gt.s32 	%p1266, %r33, %r13;
	setp.gt.s32 	%p1267, %r1353, 1;
	and.pred  	%p1268, %p1267, %p1266;
	mov.u32 	%r1354, %r33;
	@%p1268 bra 	$L__BB13_14;
	setp.gt.s32 	%p1269, %r1353, 1;
	setp.eq.s32 	%p1270, %r33, %r13;
	selp.b32 	%r1265, %r33, 0, %p1270;
	selp.b32 	%r1354, %r1265, 0, %p1269;
$L__BB13_14:
	add.s32 	%r36, %r1354, -1;
	setp.ge.s32 	%p1271, %r14, %r1354;
	setp.gt.s32 	%p1272, %r14, 0;
	and.pred  	%p1273, %p1271, %p1272;
	mov.u32 	%r1355, %r14;
	@%p1273 bra 	$L__BB13_17;
	setp.gt.s32 	%p1274, %r36, %r14;
	setp.gt.s32 	%p1275, %r1354, 1;
	and.pred  	%p1276, %p1275, %p1274;
	mov.u32 	%r1355, %r36;
	@%p1276 bra 	$L__BB13_17;
	setp.gt.s32 	%p1277, %r1354, 1;
	setp.eq.s32 	%p1278, %r36, %r14;
	selp.b32 	%r1266, %r36, 0, %p1278;
	selp.b32 	%r1355, %r1266, 0, %p1277;
$L__BB13_17:
	add.s32 	%r39, %r1355, -1;
	setp.ge.s32 	%p1279, %r15, %r1355;
	setp.gt.s32 	%p1280, %r15, 0;
	and.pred  	%p1281, %p1279, %p1280;
	mov.u32 	%r1356, %r15;
	@%p1281 bra 	$L__BB13_20;
	setp.gt.s32 	%p1282, %r39, %r15;
	setp.gt.s32 	%p1283, %r1355, 1;
	and.pred  	%p1284, %p1283, %p1282;
	mov.u32 	%r1356, %r39;
	@%p1284 bra 	$L__BB13_20;
	setp.gt.s32 	%p1285, %r1355, 1;
	setp.eq.s32 	%p1286, %r39, %r15;
	selp.b32 	%r1267, %r39, 0, %p1286;
	selp.b32 	%r1356, %r1267, 0, %p1285;
$L__BB13_20:
	add.s32 	%r42, %r1356, -1;
	setp.ge.s32 	%p1287, %r16, %r1356;
	setp.gt.s32 	%p1288, %r16, 0;
	and.pred  	%p1289, %p1287, %p1288;
	mov.u32 	%r1357, %r16;
	@%p1289 bra 	$L__BB13_23;
	setp.gt.s32 	%p1290, %r42, %r16;
	setp.gt.s32 	%p1291, %r1356, 1;
	and.pred  	%p1292, %p1291, %p1290;
	mov.u32 	%r1357, %r42;
	@%p1292 bra 	$L__BB13_23;
	setp.gt.s32 	%p1293, %r1356, 1;
	setp.eq.s32 	%p1294, %r42, %r16;
	selp.b32 	%r1268, %r42, 0, %p1294;
	selp.b32 	%r1357, %r1268, 0, %p1293;
$L__BB13_23:
	add.s32 	%r45, %r1357, -1;
	setp.ge.s32 	%p1295, %r17, %r1357;
	setp.gt.s32 	%p1296, %r17, 0;
	and.pred  	%p1297, %p1295, %p1296;
	mov.u32 	%r1358, %r17;
	@%p1297 bra 	$L__BB13_26;
	setp.gt.s32 	%p1298, %r45, %r17;
	setp.gt.s32 	%p1299, %r1357, 1;
	and.pred  	%p1300, %p1299, %p1298;
	mov.u32 	%r1358, %r45;
	@%p1300 bra 	$L__BB13_26;
	setp.gt.s32 	%p1301, %r1357, 1;
	setp.eq.s32 	%p1302, %r45, %r17;
	selp.b32 	%r1269, %r45, 0, %p1302;
	selp.b32 	%r1358, %r1269, 0, %p1301;
$L__BB13_26:
	add.s32 	%r48, %r1358, -1;
	setp.ge.s32 	%p1303, %r18, %r1358;
	setp.gt.s32 	%p1304, %r18, 0;
	and.pred  	%p1305, %p1303, %p1304;
	mov.u32 	%r1359, %r18;
	@%p1305 bra 	$L__BB13_29;
	setp.gt.s32 	%p1306, %r48, %r18;
	setp.gt.s32 	%p1307, %r1358, 1;
	and.pred  	%p1308, %p1307, %p1306;
	mov.u32 	%r1359, %r48;
	@%p1308 bra 	$L__BB13_29;
	setp.gt.s32 	%p1309, %r1358, 1;
	setp.eq.s32 	%p1310, %r48, %r18;
	selp.b32 	%r1270, %r48, 0, %p1310;
	selp.b32 	%r1359, %r1270, 0, %p1309;
$L__BB13_29:
	add.s32 	%r51, %r1359, -1;
	setp.ge.s32 	%p1311, %r19, %r1359;
	setp.gt.s32 	%p1312, %r19, 0;
	and.pred  	%p1313, %p1311, %p1312;
	mov.u32 	%r1360, %r19;
	@%p1313 bra 	$L__BB13_32;
	setp.gt.s32 	%p1314, %r51, %r19;
	setp.gt.s32 	%p1315, %r1359, 1;
	and.pred  	%p1316, %p1315, %p1314;
	mov.u32 	%r1360, %r51;
	@%p1316 bra 	$L__BB13_32;
	setp.gt.s32 	%p1317, %r1359, 1;
	setp.eq.s32 	%p1318, %r51, %r19;
	selp.b32 	%r1271, %r51, 0, %p1318;
	selp.b32 	%r1360, %r1271, 0, %p1317;
$L__BB13_32:
	add.s32 	%r54, %r1360, -1;
	setp.ge.s32 	%p1319, %r20, %r1360;
	setp.gt.s32 	%p1320, %r20, 0;
	and.pred  	%p1321, %p1319, %p1320;
	mov.u32 	%r1361, %r20;
	@%p1321 bra 	$L__BB13_35;
	setp.gt.s32 	%p1322, %r54, %r20;
	setp.gt.s32 	%p1323, %r1360, 1;
	and.pred  	%p1324, %p1323, %p1322;
	mov.u32 	%r1361, %r54;
	@%p1324 bra 	$L__BB13_35;
	setp.gt.s32 	%p1325, %r1360, 1;
	setp.eq.s32 	%p1326, %r54, %r20;
	selp.b32 	%r1272, %r54, 0, %p1326;
	selp.b32 	%r1361, %r1272, 0, %p1325;
$L__BB13_35:
	add.s32 	%r57, %r1361, -1;
	setp.ge.s32 	%p1327, %r21, %r1361;
	setp.gt.s32 	%p1328, %r21, 0;
	and.pred  	%p1329, %p1327, %p1328;
	mov.u32 	%r1362, %r21;
	@%p1329 bra 	$L__BB13_38;
	setp.gt.s32 	%p1330, %r57, %r21;
	setp.gt.s32 	%p1331, %r1361, 1;
	and.pred  	%p1332, %p1331, %p1330;
	mov.u32 	%r1362, %r57;
	@%p1332 bra 	$L__BB13_38;
	setp.gt.s32 	%p1333, %r1361, 1;
	setp.eq.s32 	%p1334, %r57, %r21;
	selp.b32 	%r1273, %r57, 0, %p1334;
	selp.b32 	%r1362, %r1273, 0, %p1333;
$L__BB13_38:
	add.s32 	%r60, %r1362, -1;
	setp.ge.s32 	%p1335, %r22, %r1362;
	setp.gt.s32 	%p1336, %r22, 0;
	and.pred  	%p1337, %p1335, %p1336;
	mov.u32 	%r1363, %r22;
	@%p1337 bra 	$L__BB13_41;
	setp.gt.s32 	%p1338, %r60, %r22;
	setp.gt.s32 	%p1339, %r1362, 1;
	and.pred  	%p1340, %p1339, %p1338;
	mov.u32 	%r1363, %r60;
	@%p1340 bra 	$L__BB13_41;
	setp.gt.s32 	%p1341, %r1362, 1;
	setp.eq.s32 	%p1342, %r60, %r22;
	selp.b32 	%r1274, %r60, 0, %p1342;
	selp.b32 	%r1363, %r1274, 0, %p1341;
$L__BB13_41:
	add.s32 	%r63, %r1363, -1;
	setp.ge.s32 	%p1343, %r23, %r1363;
	setp.gt.s32 	%p1344, %r23, 0;
	and.pred  	%p1345, %p1343, %p1344;
	mov.u32 	%r1364, %r23;
	@%p1345 bra 	$L__BB13_44;
	setp.gt.s32 	%p1346, %r63, %r23;
	setp.gt.s32 	%p1347, %r1363, 1;
	and.pred  	%p1348, %p1347, %p1346;
	mov.u32 	%r1364, %r63;
	@%p1348 bra 	$L__BB13_44;
	setp.gt.s32 	%p1349, %r1363, 1;
	setp.eq.s32 	%p1350, %r63, %r23;
	selp.b32 	%r1275, %r63, 0, %p1350;
	selp.b32 	%r1364, %r1275, 0, %p1349;
$L__BB13_44:
	mov.b32 	%r1278, 1;
	mov.b32 	%r1279, 0;
	mov.b32 	%r1280, -1;
	// begin inline asm
	shfl.sync.up.b32 %r1276, %r1364, %r1278, %r1279, %r1280;
	// end inline asm
	add.s32 	%r67, %r1276, -1;
	setp.ge.s32 	%p1351, %r1364, %r1276;
	setp.gt.s32 	%p1352, %r1364, 0;
	and.pred  	%p1353, %p1352, %p1351;
	mov.u32 	%r1365, %r1364;
	@%p1353 bra 	$L__BB13_47;
	setp.gt.s32 	%p1354, %r67, %r1364;
	setp.gt.s32 	%p1355, %r1276, 1;
	and.pred  	%p1356, %p1355, %p1354;
	mov.u32 	%r1365, %r67;
	@%p1356 bra 	$L__BB13_47;
	setp.gt.s32 	%p1357, %r1276, 1;
	setp.eq.s32 	%p1358, %r67, %r1364;
	selp.b32 	%r1281, %r67, 0, %p1358;
	selp.b32 	%r1365, %r1281, 0, %p1357;
$L__BB13_47:
	setp.lt.s32 	%p1359, %r1069, 1;
	selp.b32 	%r1283, %r1364, %r1365, %p1359;
	mov.b32 	%r1284, 2;
	mov.b32 	%r1285, 0;
	mov.b32 	%r1286, -1;
	// begin inline asm
	shfl.sync.up.b32 %r1282, %r1283, %r1284, %r1285, %r1286;
	// end inline asm
	add.s32 	%r72, %r1282, -1;
	setp.ge.s32 	%p1360, %r1283, %r1282;
	setp.gt.s32 	%p1361, %r1283, 0;
	and.pred  	%p1362, %p1361, %p1360;
	mov.u32 	%r1366, %r1283;
	@%p1362 bra 	$L__BB13_50;
	setp.gt.s32 	%p1363, %r72, %r1283;
	setp.gt.s32 	%p1364, %r1282, 1;
	and.pred  	%p1365, %p1364, %p1363;
	mov.u32 	%r1366, %r72;
	@%p1365 bra 	$L__BB13_50;
	setp.gt.s32 	%p1366, %r1282, 1;
	setp.eq.s32 	%p1367, %r72, %r1283;
	selp.b32 	%r1287, %r72, 0, %p1367;
	selp.b32 	%r1366, %r1287, 0, %p1366;
$L__BB13_50:
	setp.lt.s32 	%p1368, %r1069, 2;
	selp.b32 	%r1289, %r1283, %r1366, %p1368;
	mov.b32 	%r1290, 4;
	mov.b32 	%r1291, 0;
	mov.b32 	%r1292, -1;
	// begin inline asm
	shfl.sync.up.b32 %r1288, %r1289, %r1290, %r1291, %r1292;
	// end inline asm
	add.s32 	%r77, %r1288, -1;
	setp.ge.s32 	%p1369, %r1289, %r1288;
	setp.gt.s32 	%p1370, %r1289, 0;
	and.pred  	%p1371, %p1370, %p1369;
	mov.u32 	%r1367, %r1289;
	@%p1371 bra 	$L__BB13_53;
	setp.gt.s32 	%p1372, %r77, %r1289;
	setp.gt.s32 	%p1373, %r1288, 1;
	and.pred  	%p1374, %p1373, %p1372;
	mov.u32 	%r1367, %r77;
	@%p1374 bra 	$L__BB13_53;
	setp.gt.s32 	%p1375, %r1288, 1;
	setp.eq.s32 	%p1376, %r77, %r1289;
	selp.b32 	%r1293, %r77, 0, %p1376;
	selp.b32 	%r1367, %r1293, 0, %p1375;
$L__BB13_53:
	setp.lt.s32 	%p1377, %r1069, 4;
	selp.b32 	%r1295, %r1289, %r1367, %p1377;
	mov.b32 	%r1296, 8;
	mov.b32 	%r1297, 0;
	mov.b32 	%r1298, -1;
	// begin inline asm
	shfl.sync.up.b32 %r1294, %r1295, %r1296, %r1297, %r1298;
	// end inline asm
	add.s32 	%r82, %r1294, -1;
	setp.ge.s32 	%p1378, %r1295, %r1294;
	setp.gt.s32 	%p1379, %r1295, 0;
	and.pred  	%p1380, %p1379, %p1378;
	mov.u32 	%r1368, %r1295;
	@%p1380 bra 	$L__BB13_56;
	setp.gt.s32 	%p1381, %r82, %r1295;
	setp.gt.s32 	%p1382, %r1294, 1;
	and.pred  	%p1383, %p1382, %p1381;
	mov.u32 	%r1368, %r82;
	@%p1383 bra 	$L__BB13_56;
	setp.gt.s32 	%p1384, %r1294, 1;
	setp.eq.s32 	%p1385, %r82, %r1295;
	selp.b32 	%r1299, %r82, 0, %p1385;
	selp.b32 	%r1368, %r1299, 0, %p1384;
$L__BB13_56:
	setp.lt.s32 	%p1386, %r1069, 8;
	selp.b32 	%r1301, %r1295, %r1368, %p1386;
	mov.b32 	%r1302, 16;
	mov.b32 	%r1303, 0;
	mov.b32 	%r1304, -1;
	// begin inline asm
	shfl.sync.up.b32 %r1300, %r1301, %r1302, %r1303, %r1304;
	// end inline asm
	add.s32 	%r87, %r1300, -1;
	setp.ge.s32 	%p1387, %r1301, %r1300;
	setp.gt.s32 	%p1388, %r1301, 0;
	and.pred  	%p1389, %p1388, %p1387;
	mov.u32 	%r1369, %r1301;
	@%p1389 bra 	$L__BB13_59;
	setp.gt.s32 	%p1390, %r87, %r1301;
	setp.gt.s32 	%p1391, %r1300, 1;
	and.pred  	%p1392, %p1391, %p1390;
	mov.u32 	%r1369, %r87;
	@%p1392 bra 	$L__BB13_59;
	setp.gt.s32 	%p1393, %r1300, 1;
	setp.eq.s32 	%p1394, %r87, %r1301;
	selp.b32 	%r1305, %r87, 0, %p1394;
	selp.b32 	%r1369, %r1305, 0, %p1393;
$L__BB13_59:
	setp.lt.s32 	%p1395, %r1069, 16;
	selp.b32 	%r1307, %r1301, %r1369, %p1395;
	mov.b32 	%r1308, 1;
	mov.b32 	%r1309, 0;
	mov.b32 	%r1310, -1;
	// begin inline asm
	shfl.sync.up.b32 %r1374, %r1307, %r1308, %r1309, %r1310;
	// end inline asm
	setp.ne.s32 	%p1396, %r1069, 31;
	@%p1396 bra 	$L__BB13_61;
	shl.b32 	%r1311, %r6, 2;
	add.s32 	%r1313, %r1091, %r1311;
	st.shared.u32 	[%r1313+16], %r1369;
$L__BB13_61:
	bar.sync 	0;
	ld.shared.v2.u32 	{%r91, %r92}, [_ZZN3cub18CUB_300001_SM_10006detail4scan16DeviceScanKernelINS2_10policy_hubIiiij12compare_leftE10Policy1000EN6thrust24THRUST_300001_SM_1000_NS6detail15normal_iteratorINS9_10device_ptrIiEEEESE_NS0_13ScanTileStateIiLb1EEES5_NS0_8NullTypeEjiLb0ESH_EEvT0_T1_T2_iT3_T4_T5_E12temp_storage+16];
	add.s32 	%r93, %r91, -1;
	setp.ge.s32 	%p1397, %r92, %r91;
	setp.gt.s32 	%p1398, %r92, 0;
	and.pred  	%p1399, %p1397, %p1398;
	mov.u32 	%r1370, %r92;
	@%p1399 bra 	$L__BB13_64;
	setp.gt.s32 	%p1400, %r93, %r92;
	setp.gt.s32 	%p1401, %r91, 1;
	and.pred  	%p1402, %p1401, %p1400;
	mov.u32 	%r1370, %r93;
	@%p1402 bra 	$L__BB13_64;
	setp.gt.s32 	%p1403, %r91, 1;
	setp.eq.s32 	%p1404, %r93, %r92;
	selp.b32 	%r1314, %r93, 0, %p1404;
	selp.b32 	%r1370, %r1314, 0, %p1403;
$L__BB13_64:
	ld.shared.u32 	%r96, [_ZZN3cub18CUB_300001_SM_10006detail4scan16DeviceScanKernelINS2_10policy_hubIiiij12compare_leftE10Policy1000EN6thrust24THRUST_300001_SM_1000_NS6detail15normal_iteratorINS9_10device_ptrIiEEEESE_NS0_13ScanTileStateIiLb1EEES5_NS0_8NullTypeEjiLb0ESH_EEvT0_T1_T2_iT3_T4_T5_E12temp_storage+24];
	add.s32 	%r97, %r1370, -1;
	setp.ge.s32 	%p1405, %r96, %r1370;
	setp.gt.s32 	%p1406, %r96, 0;
	and.pred  	%p1407, %p1405, %p1406;
	mov.u32 	%r1371, %r96;
	@%p1407 bra 	$L__BB13_67;
	setp.gt.s32 	%p1408, %r97, %r96;
	setp.gt.s32 	%p1409, %r1370, 1;
	and.pred  	%p1410, %p1409, %p1408;
	mov.u32 	%r1371, %r97;
	@%p1410 bra 	$L__BB13_67;
	setp.gt.s32 	%p1411, %r1370, 1;
	setp.eq.s32 	%p1412, %r97, %r96;
	selp.b32 	%r1315, %r97, 0, %p1412;
	selp.b32 	%r1371, %r1315, 0, %p1411;
$L__BB13_67:
	setp.eq.s32 	%p1413, %r6, 3;
	setp.eq.s32 	%p1414, %r6, 2;
	selp.b32 	%r1316, %r1370, %r91, %p1414;
	selp.b32 	%r100, %r1371, %r1316, %p1413;
	ld.shared.u32 	%r101, [_ZZN3cub18CUB_300001_SM_10006detail4scan16DeviceScanKernelINS2_10policy_hubIiiij12compare_leftE10Policy1000EN6thrust24THRUST_300001_SM_1000_NS6detail15normal_iteratorINS9_10device_ptrIiEEEESE_NS0_13ScanTileStateIiLb1EEES5_NS0_8NullTypeEjiLb0ESH_EEvT0_T1_T2_iT3_T4_T5_E12temp_storage+28];
	add.s32 	%r102, %r1371, -1;
	setp.ge.s32 	%p1415, %r101, %r1371;
	setp.gt.s32 	%p1416, %r101, 0;
	and.pred  	%p1417, %p1415, %p1416;
	mov.u32 	%r1372, %r101;
	@%p1417 bra 	$L__BB13_70;
	setp.gt.s32 	%p1418, %r102, %r101;
	setp.gt.s32 	%p1419, %r1371, 1;
	and.pred  	%p1420, %p1419, %p1418;
	mov.u32 	%r1372, %r102;
	@%p1420 bra 	$L__BB13_70;
	setp.gt.s32 	%p1421, %r1371, 1;
	setp.eq.s32 	%p1422, %r102, %r101;
	selp.b32 	%r1317, %r102, 0, %p1422;
	selp.b32 	%r1372, %r1317, 0, %p1421;
$L__BB13_70:
	setp.lt.u32 	%p1423, %r4, 32;
	@%p1423 bra 	$L__BB13_75;
	add.s32 	%r105, %r100, -1;
	setp.ge.s32 	%p1424, %r1374, %r100;
	setp.gt.s32 	%p1425, %r1374, 0;
	and.pred  	%p1426, %p1425, %p1424;
	mov.u32 	%r1373, %r1374;
	@%p1426 bra 	$L__BB13_74;
	setp.gt.s32 	%p1427, %r105, %r1374;
	setp.gt.s32 	%p1428, %r100, 1;
	and.pred  	%p1429, %p1428, %p1427;
	mov.u32 	%r1373, %r105;
	@%p1429 bra 	$L__BB13_74;
	setp.gt.s32 	%p1430, %r100, 1;
	setp.eq.s32 	%p1431, %r105, %r1374;
	selp.b32 	%r1318, %r105, 0, %p1431;
	selp.b32 	%r1373, %r1318, 0, %p1430;
$L__BB13_74:
	setp.eq.s32 	%p1432, %r1069, 0;
	selp.b32 	%r1374, %r100, %r1373, %p1432;
$L__BB13_75:
	setp.eq.s32 	%p1433, %r4, 0;
	mov.u32 	%r1461, %r9;
	@%p1433 bra 	$L__BB13_79;
	add.s32 	%r110, %r1374, -1;
	setp.ge.s32 	%p1434, %r9, %r1374;
	setp.gt.s32 	%p1435, %r9, 0;
	and.pred  	%p1436, %p1434, %p1435;
	mov.u32 	%r1461, %r9;
	@%p1436 bra 	$L__BB13_79;
	setp.gt.s32 	%p1437, %r110, %r9;
	setp.gt.s32 	%p1438, %r1374, 1;
	and.pred  	%p1439, %p1438, %p1437;
	mov.u32 	%r1461, %r110;
	@%p1439 bra 	$L__BB13_79;
	setp.gt.s32 	%p1440, %r1374, 1;
	setp.eq.s32 	%p1441, %r110, %r9;
	selp.b32 	%r1319, %r110, 0, %p1441;
	selp.b32 	%r1461, %r1319, 0, %p1440;
$L__BB13_79:
	setp.gt.s32 	%p1442, %r10, 0;
	add.s32 	%r113, %r1461, -1;
	setp.ge.s32 	%p1443, %r10, %r1461;
	and.pred  	%p1444, %p1443, %p1442;
	mov.u32 	%r1460, %r10;
	@%p1444 bra 	$L__BB13_82;
	setp.gt.s32 	%p1445, %r113, %r10;
	setp.gt.s32 	%p1446, %r1461, 1;
	and.pred  	%p1447, %p1446, %p1445;
	mov.u32 	%r1460, %r113;
	@%p1447 bra 	$L__BB13_82;
	setp.gt.s32 	%p1448, %r1461, 1;
	setp.eq.s32 	%p1449, %r113, %r10;
	selp.b32 	%r1320, %r113, 0, %p1449;
	selp.b32 	%r1460, %r1320, 0, %p1448;
$L__BB13_82:
	setp.gt.s32 	%p1450, %r11, 0;
	add.s32 	%r116, %r1460, -1;
	setp.ge.s32 	%p1451, %r11, %r1460;
	and.pred  	%p1452, %p1451, %p1450;
	mov.u32 	%r1459, %r11;
	@%p1452 bra 	$L__BB13_85;
	setp.gt.s32 	%p1453, %r116, %r11;
	setp.gt.s32 	%p1454, %r1460, 1;
	and.pred  	%p1455, %p1454, %p1453;
	mov.u32 	%r1459, %r116;
	@%p1455 bra 	$L__BB13_85;
	setp.gt.s32 	%p1456, %r1460, 1;
	setp.eq.s32 	%p1457, %r116, %r11;
	selp.b32 	%r1321, %r116, 0, %p1457;
	selp.b32 	%r1459, %r1321, 0, %p1456;
$L__BB13_85:
	setp.gt.s32 	%p1458, %r12, 0;
	add.s32 	%r119, %r1459, -1;
	setp.ge.s32 	%p1459, %r12, %r1459;
	and.pred  	%p1460, %p1459, %p1458;
	mov.u32 	%r1458, %r12;
	@%p1460 bra 	$L__BB13_88;
	setp.gt.s32 	%p1461, %r119, %r12;
	setp.gt.s32 	%p1462, %r1459, 1;
	and.pred  	%p1463, %p1462, %p1461;
	mov.u32 	%r1458, %r119;
	@%p1463 bra 	$L__BB13_88;
	setp.gt.s32 	%p1464, %r1459, 1;
	setp.eq.s32 	%p1465, %r119, %r12;
	selp.b32 	%r1322, %r119, 0, %p1465;
	selp.b32 	%r1458, %r1322, 0, %p1464;
$L__BB13_88:
	setp.gt.s32 	%p1466, %r13, 0;
	add.s32 	%r122, %r1458, -1;
	setp.ge.s32 	%p1467, %r13, %r1458;
	and.pred  	%p1468, %p1467, %p1466;
	mov.u32 	%r1457, %r13;
	@%p1468 bra 	$L__BB13_91;
	setp.gt.s32 	%p1469, %r122, %r13;
	setp.gt.s32 	%p1470, %r1458, 1;
	and.pred  	%p1471, %p1470, %p1469;
	mov.u32 	%r1457, %r122;
	@%p1471 bra 	$L__BB13_91;
	setp.gt.s32 	%p1472, %r1458, 1;
	setp.eq.s32 	%p1473, %r122, %r13;
	selp.b32 	%r1323, %r122, 0, %p1473;
	selp.b32 	%r1457, %r1323, 0, %p1472;
$L__BB13_91:
	setp.gt.s32 	%p1474, %r14, 0;
	add.s32 	%r125, %r1457, -1;
	setp.ge.s32 	%p1475, %r14, %r1457;
	and.pred  	%p1476, %p1475, %p1474;
	mov.u32 	%r1456, %r14;
	@%p1476 bra 	$L__BB13_94;
	setp.gt.s32 	%p1477, %r125, %r14;
	setp.gt.s32 	%p1478, %r1457, 1;
	and.pred  	%p1479, %p1478, %p1477;
	mov.u32 	%r1456, %r125;
	@%p1479 bra 	$L__BB13_94;
	setp.gt.s32 	%p1480, %r1457, 1;
	setp.eq.s32 	%p1481, %r125, %r14;
	selp.b32 	%r1324, %r125, 0, %p1481;
	selp.b32 	%r1456, %r1324, 0, %p1480;
$L__BB13_94:
	setp.gt.s32 	%p1482, %r15, 0;
	add.s32 	%r128, %r1456, -1;
	setp.ge.s32 	%p1483, %r15, %r1456;
	and.pred  	%p1484, %p1483, %p1482;
	mov.u32 	%r1455, %r15;
	@%p1484 bra 	$L__BB13_97;
	setp.gt.s32 	%p1485, %r128, %r15;
	setp.gt.s32 	%p1486, %r1456, 1;
	and.pred  	%p1487, %p1486, %p1485;
	mov.u32 	%r1455, %r128;
	@%p1487 bra 	$L__BB13_97;
	setp.gt.s32 	%p1488, %r1456, 1;
	setp.eq.s32 	%p1489, %r128, %r15;
	selp.b32 	%r1325, %r128, 0, %p1489;
	selp.b32 	%r1455, %r1325, 0, %p1488;
$L__BB13_97:
	setp.gt.s32 	%p1490, %r16, 0;
	add.s32 	%r131, %r1455, -1;
	setp.ge.s32 	%p1491, %r16, %r1455;
	and.pred  	%p1492, %p1491, %p1490;
	mov.u32 	%r1454, %r16;
	@%p1492 bra 	$L__BB13_100;
	setp.gt.s32 	%p1493, %r131, %r16;
	setp.gt.s32 	%p1494, %r1455, 1;
	and.pred  	%p1495, %p1494, %p1493;
	mov.u32 	%r1454, %r131;
	@%p1495 bra 	$L__BB13_100;
	setp.gt.s32 	%p1496, %r1455, 1;
	setp.eq.s32 	%p1497, %r131, %r16;
	selp.b32 	%r1326, %r131, 0, %p1497;
	selp.b32 	%r1454, %r1326, 0, %p1496;
$L__BB13_100:
	setp.gt.s32 	%p1498, %r17, 0;
	add.s32 	%r134, %r1454, -1;
	setp.ge.s32 	%p1499, %r17, %r1454;
	and.pred  	%p1500, %p1499, %p1498;
	mov.u32 	%r1453, %r17;
	@%p1500 bra 	$L__BB13_103;
	setp.gt.s32 	%p1501, %r134, %r17;
	setp.gt.s32 	%p1502, %r1454, 1;
	and.pred  	%p1503, %p1502, %p1501;
	mov.u32 	%r1453, %r134;
	@%p1503 bra 	$L__BB13_103;
	setp.gt.s32 	%p1504, %r1454, 1;
	setp.eq.s32 	%p1505, %r134, %r17;
	selp.b32 	%r1327, %r134, 0, %p1505;
	selp.b32 	%r1453, %r1327, 0, %p1504;
$L__BB13_103:
	setp.gt.s32 	%p1506, %r18, 0;
	add.s32 	%r137, %r1453, -1;
	setp.ge.s32 	%p1507, %r18, %r1453;
	and.pred  	%p1508, %p1507, %p1506;
	mov.u32 	%r1452, %r18;
	@%p1508 bra 	$L__BB13_106;
	setp.gt.s32 	%p1509, %r137, %r18;
	setp.gt.s32 	%p1510, %r1453, 1;
	and.pred  	%p1511, %p1510, %p1509;
	mov.u32 	%r1452, %r137;
	@%p1511 bra 	$L__BB13_106;
	setp.gt.s32 	%p1512, %r1453, 1;
	setp.eq.s32 	%p1513, %r137, %r18;
	selp.b32 	%r1328, %r137, 0, %p1513;
	selp.b32 	%r1452, %r1328, 0, %p1512;
$L__BB13_106:
	setp.gt.s32 	%p1514, %r19, 0;
	add.s32 	%r140, %r1452, -1;
	setp.ge.s32 	%p1515, %r19, %r1452;
	and.pred  	%p1516, %p1515, %p1514;
	mov.u32 	%r1451, %r19;
	@%p1516 bra 	$L__BB13_109;
	setp.gt.s32 	%p1517, %r140, %r19;
	setp.gt.s32 	%p1518, %r1452, 1;
	and.pred  	%p1519, %p1518, %p1517;
	mov.u32 	%r1451, %r140;
	@%p1519 bra 	$L__BB13_109;
	setp.gt.s32 	%p1520, %r1452, 1;
	setp.eq.s32 	%p1521, %r140, %r19;
	selp.b32 	%r1329, %r140, 0, %p1521;
	selp.b32 	%r1451, %r1329, 0, %p1520;
$L__BB13_109:
	setp.gt.s32 	%p1522, %r20, 0;
	add.s32 	%r143, %r1451, -1;
	setp.ge.s32 	%p1523, %r20, %r1451;
	and.pred  	%p1524, %p1523, %p1522;
	mov.u32 	%r1450, %r20;
	@%p1524 bra 	$L__BB13_112;
	setp.gt.s32 	%p1525, %r143, %r20;
	setp.gt.s32 	%p1526, %r1451, 1;
	and.pred  	%p1527, %p1526, %p1525;
	mov.u32 	%r1450, %r143;
	@%p1527 bra 	$L__BB13_112;
	setp.gt.s32 	%p1528, %r1451, 1;
	setp.eq.s32 	%p1529, %r143, %r20;
	selp.b32 	%r1330, %r143, 0, %p1529;
	selp.b32 	%r1450, %r1330, 0, %p1528;
$L__BB13_112:
	setp.gt.s32 	%p1530, %r21, 0;
	add.s32 	%r146, %r1450, -1;
	setp.ge.s32 	%p1531, %r21, %r1450;
	and.pred  	%p1532, %p1531, %p1530;
	mov.u32 	%r1449, %r21;
	@%p1532 bra 	$L__BB13_115;
	setp.gt.s32 	%p1533, %r146, %r21;
	setp.gt.s32 	%p1534, %r1450, 1;
	and.pred  	%p1535, %p1534, %p1533;
	mov.u32 	%r1449, %r146;
	@%p1535 bra 	$L__BB13_115;
	setp.gt.s32 	%p1536, %r1450, 1;
	setp.eq.s32 	%p1537, %r146, %r21;
	selp.b32 	%r1331, %r146, 0, %p1537;
	selp.b32 	%r1449, %r1331, 0, %p1536;
$L__BB13_115:
	setp.gt.s32 	%p1538, %r22, 0;
	add.s32 	%r149, %r1449, -1;
	setp.ge.s32 	%p1539, %r22, %r1449;
	and.pred  	%p1540, %p1539, %p1538;
	mov.u32 	%r1448, %r22;
	@%p1540 bra 	$L__BB13_118;
	setp.gt.s32 	%p1541, %r149, %r22;
	setp.gt.s32 	%p1542, %r1449, 1;
	and.pred  	%p1543, %p1542, %p1541;
	mov.u32 	%r1448, %r149;
	@%p1543 bra 	$L__BB13_118;
	setp.gt.s32 	%p1544, %r1449, 1;
	setp.eq.s32 	%p1545, %r149, %r22;
	selp.b32 	%r1332, %r149, 0, %p1545;
	selp.b32 	%r1448, %r1332, 0, %p1544;
$L__BB13_118:
	setp.gt.s32 	%p1546, %r23, 0;
	add.s32 	%r152, %r1448, -1;
	setp.ge.s32 	%p1547, %r23, %r1448;
	and.pred  	%p1548, %p1547, %p1546;
	mov.u32 	%r1447, %r23;
	@%p1548 bra 	$L__BB13_121;
	setp.gt.s32 	%p1549, %r152, %r23;
	setp.gt.s32 	%p1550, %r1448, 1;
	and.pred  	%p1551, %p1550, %p1549;
	mov.u32 	%r1447, %r152;
	@%p1551 bra 	$L__BB13_121;
	setp.gt.s32 	%p1552, %r1448, 1;
	setp.eq.s32 	%p1553, %r152, %r23;
	selp.b32 	%r1333, %r152, 0, %p1553;
	selp.b32 	%r1447, %r1333, 0, %p1552;
$L__BB13_121:
	setp.ne.s32 	%p1554, %r4, 0;
	@%p1554 bra 	$L__BB13_314;
	add.s64 	%rd50, %rd1, 256;
	mov.b32 	%r1334, 101;
	// begin inline asm
	st.relaxed.gpu.v2.u32 [%rd50], {%r1334, %r1372};
	// end inline asm
	bra.uni 	$L__BB13_314;
$L__BB13_123:
	add.s32 	%r155, %r9, -1;
	setp.ge.s32 	%p791, %r10, %r9;
	setp.gt.s32 	%p792, %r10, 0;
	and.pred  	%p793, %p791, %p792;
	mov.u32 	%r1390, %r10;
	@%p793 bra 	$L__BB13_126;
	setp.gt.s32 	%p794, %r155, %r10;
	setp.gt.s32 	%p795, %r9, 1;
	and.pred  	%p796, %p795, %p794;
	mov.u32 	%r1390, %r155;
	@%p796 bra 	$L__BB13_126;
	setp.gt.s32 	%p797, %r9, 1;
	setp.eq.s32 	%p798, %r155, %r10;
	selp.b32 	%r1092, %r155, 0, %p798;
	selp.b32 	%r1390, %r1092, 0, %p797;
$L__BB13_126:
	add.s32 	%r158, %r1390, -1;
	setp.ge.s32 	%p799, %r11, %r1390;
	setp.gt.s32 	%p800, %r11, 0;
	and.pred  	%p801, %p799, %p800;
	mov.u32 	%r1391, %r11;
	@%p801 bra 	$L__BB13_129;
	setp.gt.s32 	%p802, %r158, %r11;
	setp.gt.s32 	%p803, %r1390, 1;
	and.pred  	%p804, %p803, %p802;
	mov.u32 	%r1391, %r158;
	@%p804 bra 	$L__BB13_129;
	setp.gt.s32 	%p805, %r1390, 1;
	setp.eq.s32 	%p806, %r158, %r11;
	selp.b32 	%r1093, %r158, 0, %p806;
	selp.b32 	%r1391, %r1093, 0, %p805;
$L__BB13_129:
	add.s32 	%r161, %r1391, -1;
	setp.ge.s32 	%p807, %r12, %r1391;
	setp.gt.s32 	%p808, %r12, 0;
	and.pred  	%p809, %p807, %p808;
	mov.u32 	%r1392, %r12;
	@%p809 bra 	$L__BB13_132;
	setp.gt.s32 	%p810, %r161, %r12;
	setp.gt.s32 	%p811, %r1391, 1;
	and.pred  	%p812, %p811, %p810;
	mov.u32 	%r1392, %r161;
	@%p812 bra 	$L__BB13_132;
	setp.gt.s32 	%p813, %r1391, 1;
	setp.eq.s32 	%p814, %r161, %r12;
	selp.b32 	%r1094, %r161, 0, %p814;
	selp.b32 	%r1392, %r1094, 0, %p813;
$L__BB13_132:
	add.s32 	%r164, %r1392, -1;
	setp.ge.s32 	%p815, %r13, %r1392;
	setp.gt.s32 	%p816, %r13, 0;
	and.pred  	%p817, %p815, %p816;
	mov.u32 	%r1393, %r13;
	@%p817 bra 	$L__BB13_135;
	setp.gt.s32 	%p818, %r164, %r13;
	setp.gt.s32 	%p819, %r1392, 1;
	and.pred  	%p820, %p819, %p818;
	mov.u32 	%r1393, %r164;
	@%p820 bra 	$L__BB13_135;
	setp.gt.s32 	%p821, %r1392, 1;
	setp.eq.s32 	%p822, %r164, %r13;
	selp.b32 	%r1095, %r164, 0, %p822;
	selp.b32 	%r1393, %r1095, 0, %p821;
$L__BB13_135:
	add.s32 	%r167, %r1393, -1;
	setp.ge.s32 	%p823, %r14, %r1393;
	setp.gt.s32 	%p824, %r14, 0;
	and.pred  	%p825, %p823, %p824;
	mov.u32 	%r1394, %r14;
	@%p825 bra 	$L__BB13_138;
	setp.gt.s32 	%p826, %r167, %r14;
	setp.gt.s32 	%p827, %r1393, 1;
	and.pred  	%p828, %p827, %p826;
	mov.u32 	%r1394, %r167;
	@%p828 bra 	$L__BB13_138;
	setp.gt.s32 	%p829, %r1393, 1;
	setp.eq.s32 	%p830, %r167, %r14;
	selp.b32 	%r1096, %r167, 0, %p830;
	selp.b32 	%r1394, %r1096, 0, %p829;
$L__BB13_138:
	add.s32 	%r170, %r1394, -1;
	setp.ge.s32 	%p831, %r15, %r1394;
	setp.gt.s32 	%p832, %r15, 0;
	and.pred  	%p833, %p831, %p832;
	mov.u32 	%r1395, %r15;
	@%p833 bra 	$L__BB13_141;
	setp.gt.s32 	%p834, %r170, %r15;
	setp.gt.s32 	%p835, %r1394, 1;
	and.pred  	%p836, %p835, %p834;
	mov.u32 	%r1395, %r170;
	@%p836 bra 	$L__BB13_141;
	setp.gt.s32 	%p837, %r1394, 1;
	setp.eq.s32 	%p838, %r170, %r15;
	selp.b32 	%r1097, %r170, 0, %p838;
	selp.b32 	%r1395, %r1097, 0, %p837;
$L__BB13_141:
	add.s32 	%r173, %r1395, -1;
	setp.ge.s32 	%p839, %r16, %r1395;
	setp.gt.s32 	%p840, %r16, 0;
	and.pred  	%p841, %p839, %p840;
	mov.u32 	%r1396, %r16;
	@%p841 bra 	$L__BB13_144;
	setp.gt.s32 	%p842, %r173, %r16;
	setp.gt.s32 	%p843, %r1395, 1;
	and.pred  	%p844, %p843, %p842;
	mov.u32 	%r1396, %r173;
	@%p844 bra 	$L__BB13_144;
	setp.gt.s32 	%p845, %r1395, 1;
	setp.eq.s32 	%p846, %r173, %r16;
	selp.b32 	%r1098, %r173, 0, %p846;
	selp.b32 	%r1396, %r1098, 0, %p845;
$L__BB13_144:
	add.s32 	%r176, %r1396, -1;
	setp.ge.s32 	%p847, %r17, %r1396;
	setp.gt.s32 	%p848, %r17, 0;
	and.pred  	%p849, %p847, %p848;
	mov.u32 	%r1397, %r17;
	@%p849 bra 	$L__BB13_147;
	setp.gt.s32 	%p850, %r176, %r17;
	setp.gt.s32 	%p851, %r1396, 1;
	and.pred  	%p852, %p851, %p850;
	mov.u32 	%r1397, %r176;
	@%p852 bra 	$L__BB13_147;
	setp.gt.s32 	%p853, %r1396, 1;
	setp.eq.s32 	%p854, %r176, %r17;
	selp.b32 	%r1099, %r176, 0, %p854;
	selp.b32 	%r1397, %r1099, 0, %p853;
$L__BB13_147:
	add.s32 	%r179, %r1397, -1;
	setp.ge.s32 	%p855, %r18, %r1397;
	setp.gt.s32 	%p856, %r18, 0;
	and.pred  	%p857, %p855, %p856;
	mov.u32 	%r1398, %r18;
	@%p857 bra 	$L__BB13_150;
	setp.gt.s32 	%p858, %r179, %r18;
	setp.gt.s32 	%p859, %r1397, 1;
	and.pred  	%p860, %p859, %p858;
	mov.u32 	%r1398, %r179;
	@%p860 bra 	$L__BB13_150;
	setp.gt.s32 	%p861, %r1397, 1;
	setp.eq.s32 	%p862, %r179, %r18;
	selp.b32 	%r1100, %r179, 0, %p862;
	selp.b32 	%r1398, %r1100, 0, %p861;
$L__BB13_150:
	add.s32 	%r182, %r1398, -1;
	setp.ge.s32 	%p863, %r19, %r1398;
	setp.gt.s32 	%p864, %r19, 0;
	and.pred  	%p865, %p863, %p864;
	mov.u32 	%r1399, %r19;
	@%p865 bra 	$L__BB13_153;
	setp.gt.s32 	%p866, %r182, %r19;
	setp.gt.s32 	%p867, %r1398, 1;
	and.pred  	%p868, %p867, %p866;
	mov.u32 	%r1399, %r182;
	@%p868 bra 	$L__BB13_153;
	setp.gt.s32 	%p869, %r1398, 1;
	setp.eq.s32 	%p870, %r182, %r19;
	selp.b32 	%r1101, %r182, 0, %p870;
	selp.b32 	%r1399, %r1101, 0, %p869;
$L__BB13_153:
	add.s32 	%r185, %r1399, -1;
	setp.ge.s32 	%p871, %r20, %r1399;
	setp.gt.s32 	%p872, %r20, 0;
	and.pred  	%p873, %p871, %p872;
	mov.u32 	%r1400, %r20;
	@%p873 bra 	$L__BB13_156;
	setp.gt.s32 	%p874, %r185, %r20;
	setp.gt.s32 	%p875, %r1399, 1;
	and.pred  	%p876, %p875, %p874;
	mov.u32 	%r1400, %r185;
	@%p876 bra 	$L__BB13_156;
	setp.gt.s32 	%p877, %r1399, 1;
	setp.eq.s32 	%p878, %r185, %r20;
	selp.b32 	%r1102, %r185, 0, %p878;
	selp.b32 	%r1400, %r1102, 0, %p877;
$L__BB13_156:
	add.s32 	%r188, %r1400, -1;
	setp.ge.s32 	%p879, %r21, %r1400;
	setp.gt.s32 	%p880, %r21, 0;
	and.pred  	%p881, %p879, %p880;
	mov.u32 	%r1401, %r21;
	@%p881 bra 	$L__BB13_159;
	setp.gt.s32 	%p882, %r188, %r21;
	setp.gt.s32 	%p883, %r1400, 1;
	and.pred  	%p884, %p883, %p882;
	mov.u32 	%r1401, %r188;
	@%p884 bra 	$L__BB13_159;
	setp.gt.s32 	%p885, %r1400, 1;
	setp.eq.s32 	%p886, %r188, %r21;
	selp.b32 	%r1103, %r188, 0, %p886;
	selp.b32 	%r1401, %r1103, 0, %p885;
$L__BB13_159:
	add.s32 	%r191, %r1401, -1;
	setp.ge.s32 	%p887, %r22, %r1401;
	setp.gt.s32 	%p888, %r22, 0;
	and.pred  	%p889, %p887, %p888;
	mov.u32 	%r1402, %r22;
	@%p889 bra 	$L__BB13_162;
	setp.gt.s32 	%p890, %r191, %r22;
	setp.gt.s32 	%p891, %r1401, 1;
	and.pred  	%p892, %p891, %p890;
	mov.u32 	%r1402, %r191;
	@%p892 bra 	$L__BB13_162;
	setp.gt.s32 	%p893, %r1401, 1;
	setp.eq.s32 	%p894, %r191, %r22;
	selp.b32 	%r1104, %r191, 0, %p894;
	selp.b32 	%r1402, %r1104, 0, %p893;
$L__BB13_162:
	add.s32 	%r194, %r1402, -1;
	setp.ge.s32 	%p895, %r23, %r1402;
	setp.gt.s32 	%p896, %r23, 0;
	and.pred  	%p897, %p895, %p896;
	mov.u32 	%r1403, %r23;
	@%p897 bra 	$L__BB13_165;
	setp.gt.s32 	%p898, %r194, %r23;
	setp.gt.s32 	%p899, %r1402, 1;
	and.pred  	%p900, %p899, %p898;
	mov.u32 	%r1403, %r194;
	@%p900 bra 	$L__BB13_165;
	setp.gt.s32 	%p901, %r1402, 1;
	setp.eq.s32 	%p902, %r194, %r23;
	selp.b32 	%r1105, %r194, 0, %p902;
	selp.b32 	%r1403, %r1105, 0, %p901;
$L__BB13_165:
	mov.b32 	%r1108, 1;
	mov.b32 	%r1109, 0;
	mov.b32 	%r1110, -1;
	// begin inline asm
	shfl.sync.up.b32 %r1106, %r1403, %r1108, %r1109, %r1110;
	// end inline asm
	add.s32 	%r198, %r1106, -1;
	setp.ge.s32 	%p903, %r1403, %r1106;
	setp.gt.s32 	%p904, %r1403, 0;
	and.pred  	%p905, %p904, %p903;
	mov.u32 	%r1404, %r1403;
	@%p905 bra 	$L__BB13_168;
	setp.gt.s32 	%p906, %r198, %r1403;
	setp.gt.s32 	%p907, %r1106, 1;
	and.pred  	%p908, %p907, %p906;
	mov.u32 	%r1404, %r198;
	@%p908 bra 	$L__BB13_168;
	setp.gt.s32 	%p909, %r1106, 1;
	setp.eq.s32 	%p910, %r198, %r1403;
	selp.b32 	%r1111, %r198, 0, %p910;
	selp.b32 	%r1404, %r1111, 0, %p909;
$L__BB13_168:
	setp.lt.s32 	%p911, %r1069, 1;
	selp.b32 	%r1113, %r1403, %r1404, %p911;
	mov.b32 	%r1114, 2;
	mov.b32 	%r1115, 0;
	mov.b32 	%r1116, -1;
	// begin inline asm
	shfl.sync.up.b32 %r1112, %r1113, %r1114, %r1115, %r1116;
	// end inline asm
	add.s32 	%r203, %r1112, -1;
	setp.ge.s32 	%p912, %r1113, %r1112;
	setp.gt.s32 	%p913, %r1113, 0;
	and.pred  	%p914, %p913, %p912;
	mov.u32 	%r1405, %r1113;
	@%p914 bra 	$L__BB13_171;
	setp.gt.s32 	%p915, %r203, %r1113;
	setp.gt.s32 	%p916, %r1112, 1;
	and.pred  	%p917, %p916, %p915;
	mov.u32 	%r1405, %r203;
	@%p917 bra 	$L__BB13_171;
	setp.gt.s32 	%p918, %r1112, 1;
	setp.eq.s32 	%p919, %r203, %r1113;
	selp.b32 	%r1117, %r203, 0, %p919;
	selp.b32 	%r1405, %r1117, 0, %p918;
$L__BB13_171:
	setp.lt.s32 	%p920, %r1069, 2;
	selp.b32 	%r1119, %r1113, %r1405, %p920;
	mov.b32 	%r1120, 4;
	mov.b32 	%r1121, 0;
	mov.b32 	%r1122, -1;
	// begin inline asm
	shfl.sync.up.b32 %r1118, %r1119, %r1120, %r1121, %r1122;
	// end inline asm
	add.s32 	%r208, %r1118, -1;
	setp.ge.s32 	%p921, %r1119, %r1118;
	setp.gt.s32 	%p922, %r1119, 0;
	and.pred  	%p923, %p922, %p921;
	mov.u32 	%r1406, %r1119;
	@%p923 bra 	$L__BB13_174;
	setp.gt.s32 	%p924, %r208, %r1119;
	setp.gt.s32 	%p925, %r1118, 1;
	and.pred  	%p926, %p925, %p924;
	mov.u32 	%r1406, %r208;
	@%p926 bra 	$L__BB13_174;
	setp.gt.s32 	%p927, %r1118, 1;
	setp.eq.s32 	%p928, %r208, %r1119;
	selp.b32 	%r1123, %r208, 0, %p928;
	selp.b32 	%r1406, %r1123, 0, %p927;
$L__BB13_174:
	setp.lt.s32 	%p929, %r1069, 4;
	selp.b32 	%r1125, %r1119, %r1406, %p929;
	mov.b32 	%r1126, 8;
	mov.b32 	%r1127, 0;
	mov.b32 	%r1128, -1;
	// begin inline asm
	shfl.sync.up.b32 %r1124, %r1125, %r1126, %r1127, %r1128;
	// end inline asm
	add.s32 	%r213, %r1124, -1;
	setp.ge.s32 	%p930, %r1125, %r1124;
	setp.gt.s32 	%p931, %r1125, 0;
	and.pred  	%p932, %p931, %p930;
	mov.u32 	%r1407, %r1125;
	@%p932 bra 	$L__BB13_177;
	setp.gt.s32 	%p933, %r213, %r1125;
	setp.gt.s32 	%p934, %r1124, 1;
	and.pred  	%p935, %p934, %p933;
	mov.u32 	%r1407, %r213;
	@%p935 bra 	$L__BB13_177;
	setp.gt.s32 	%p936, %r1124, 1;
	setp.eq.s32 	%p937, %r213, %r1125;
	selp.b32 	%r1129, %r213, 0, %p937;
	selp.b32 	%r1407, %r1129, 0, %p936;
$L__BB13_177:
	setp.lt.s32 	%p938, %r1069, 8;
	selp.b32 	%r1131, %r1125, %r1407, %p938;
	mov.b32 	%r1132, 16;
	mov.b32 	%r1133, 0;
	mov.b32 	%r1134, -1;
	// begin inline asm
	shfl.sync.up.b32 %r1130, %r1131, %r1132, %r1133, %r1134;
	// end inline asm
	add.s32 	%r218, %r1130, -1;
	setp.ge.s32 	%p939, %r1131, %r1130;
	setp.gt.s32 	%p940, %r1131, 0;
	and.pred  	%p941, %p940, %p939;
	mov.u32 	%r1408, %r1131;
	@%p941 bra 	$L__BB13_180;
	setp.gt.s32 	%p942, %r218, %r1131;
	setp.gt.s32 	%p943, %r1130, 1;
	and.pred  	%p944, %p943, %p942;
	mov.u32 	%r1408, %r218;
	@%p944 bra 	$L__BB13_180;
	setp.gt.s32 	%p945, %r1130, 1;
	setp.eq.s32 	%p946, %r218, %r1131;
	selp.b32 	%r1135, %r218, 0, %p946;
	selp.b32 	%r1408, %r1135, 0, %p945;
$L__BB13_180:
	setp.lt.s32 	%p947, %r1069, 16;
	selp.b32 	%r1137, %r1131, %r1408, %p947;
	mov.b32 	%r1138, 1;
	mov.b32 	%r1139, 0;
	mov.b32 	%r1140, -1;
	// begin inline asm
	shfl.sync.up.b32 %r1431, %r1137, %r1138, %r1139, %r1140;
	// end inline asm
	setp.ne.s32 	%p948, %r1069, 31;
	@%p948 bra 	$L__BB13_182;
	shl.b32 	%r1141, %r6, 2;
	add.s32 	%r1143, %r1091, %r1141;
	st.shared.u32 	[%r1143+16], %r1408;
$L__BB13_182:
	bar.sync 	0;
	ld.shared.v2.u32 	{%r222, %r223}, [_ZZN3cub18CUB_300001_SM_10006detail4scan16DeviceScanKernelINS2_10policy_hubIiiij12compare_leftE10Policy1000EN6thrust24THRUST_300001_SM_1000_NS6detail15normal_iteratorINS9_10device_ptrIiEEEESE_NS0_13ScanTileStateIiLb1EEES5_NS0_8NullTypeEjiLb0ESH_EEvT0_T1_T2_iT3_T4_T5_E12temp_storage+16];
	add.s32 	%r224, %r222, -1;
	setp.ge.s32 	%p949, %r223, %r222;
	setp.gt.s32 	%p950, %r223, 0;
	and.pred  	%p951, %p949, %p950;
	mov.u32 	%r1409, %r223;
	@%p951 bra 	$L__BB13_185;
	setp.gt.s32 	%p952, %r224, %r223;
	setp.gt.s32 	%p953, %r222, 1;
	and.pred  	%p954, %p953, %p952;
	mov.u32 	%r1409, %r224;
	@%p954 bra 	$L__BB13_185;
	setp.gt.s32 	%p955, %r222, 1;
	setp.eq.s32 	%p956, %r224, %r223;
	selp.b32 	%r1144, %r224, 0, %p956;
	selp.b32 	%r1409, %r1144, 0, %p955;
$L__BB13_185:
	ld.shared.u32 	%r227, [_ZZN3cub18CUB_300001_SM_10006detail4scan16DeviceScanKernelINS2_10policy_hubIiiij12compare_leftE10Policy1000EN6thrust24THRUST_300001_SM_1000_NS6detail15normal_iteratorINS9_10device_ptrIiEEEESE_NS0_13ScanTileStateIiLb1EEES5_NS0_8NullTypeEjiLb0ESH_EEvT0_T1_T2_iT3_T4_T5_E12temp_storage+24];
	add.s32 	%r228, %r1409, -1;
	setp.ge.s32 	%p957, %r227, %r1409;
	setp.gt.s32 	%p958, %r227, 0;
	and.pred  	%p959, %p957, %p958;
	mov.u32 	%r1410, %r227;
	@%p959 bra 	$L__BB13_188;
	setp.gt.s32 	%p960, %r228, %r227;
	setp.gt.s32 	%p961, %r1409, 1;
	and.pred  	%p962, %p961, %p960;
	mov.u32 	%r1410, %r228;
	@%p962 bra 	$L__BB13_188;
	setp.gt.s32 	%p963, %r1409, 1;
	setp.eq.s32 	%p964, %r228, %r227;
	selp.b32 	%r1145, %r228, 0, %p964;
	selp.b32 	%r1410, %r1145, 0, %p963;
$L__BB13_188:
	setp.eq.s32 	%p965, %r6, 3;
	setp.eq.s32 	%p966, %r6, 2;
	selp.b32 	%r1146, %r1409, %r222, %p966;
	selp.b32 	%r231, %r1410, %r1146, %p965;
	ld.shared.u32 	%r232, [_ZZN3cub18CUB_300001_SM_10006detail4scan16DeviceScanKernelINS2_10policy_hubIiiij12compare_leftE10Policy1000EN6thrust24THRUST_300001_SM_1000_NS6detail15normal_iteratorINS9_10device_ptrIiEEEESE_NS0_13ScanTileStateIiLb1EEES5_NS0_8NullTypeEjiLb0ESH_EEvT0_T1_T2_iT3_T4_T5_E12temp_storage+28];
	add.s32 	%r233, %r1410, -1;
	setp.ge.s32 	%p967, %r232, %r1410;
	setp.gt.s32 	%p968, %r232, 0;
	and.pred  	%p969, %p967, %p968;
	mov.u32 	%r1411, %r232;
	@%p969 bra 	$L__BB13_191;
	setp.gt.s32 	%p970, %r233, %r232;
	setp.gt.s32 	%p971, %r1410, 1;
	and.pred  	%p972, %p971, %p970;
	mov.u32 	%r1411, %r233;
	@%p972 bra 	$L__BB13_191;
	setp.gt.s32 	%p973, %r1410, 1;
	setp.eq.s32 	%p974, %r233, %r232;
	selp.b32 	%r1147, %r233, 0, %p974;
	selp.b32 	%r1411, %r1147, 0, %p973;
$L__BB13_191:
	setp.lt.u32 	%p975, %r4, 32;
	@%p975 bra 	$L__BB13_196;
	add.s32 	%r236, %r231, -1;
	setp.ge.s32 	%p976, %r1431, %r231;
	setp.gt.s32 	%p977, %r1431, 0;
	and.pred  	%p978, %p977, %p976;
	mov.u32 	%r1412, %r1431;
	@%p978 bra 	$L__BB13_195;
	setp.gt.s32 	%p979, %r236, %r1431;
	setp.gt.s32 	%p980, %r231, 1;
	and.pred  	%p981, %p980, %p979;
	mov.u32 	%r1412, %r236;
	@%p981 bra 	$L__BB13_195;
	setp.gt.s32 	%p982, %r231, 1;
	setp.eq.s32 	%p983, %r236, %r1431;
	selp.b32 	%r1148, %r236, 0, %p983;
	selp.b32 	%r1412, %r1148, 0, %p982;
$L__BB13_195:
	setp.eq.s32 	%p984, %r1069, 0;
	selp.b32 	%r1431, %r231, %r1412, %p984;
	bra.uni 	$L__BB13_265;
$L__BB13_196:
	setp.ne.s32 	%p985, %r4, 0;
	mul.wide.s32 	%rd39, %r1, 8;
	add.s64 	%rd5, %rd1, %rd39;
	@%p985 bra 	$L__BB13_198;
	st.shared.u32 	[_ZZN3cub18CUB_300001_SM_10006detail4scan16DeviceScanKernelINS2_10policy_hubIiiij12compare_leftE10Policy1000EN6thrust24THRUST_300001_SM_1000_NS6detail15normal_iteratorINS9_10device_ptrIiEEEESE_NS0_13ScanTileStateIiLb1EEES5_NS0_8NullTypeEjiLb0ESH_EEvT0_T1_T2_iT3_T4_T5_E12temp_storage+12], %r1411;
	add.s64 	%rd40, %rd5, 256;
	mov.b32 	%r1149, 100;
	// begin inline asm
	st.relaxed.gpu.v2.u32 [%rd40], {%r1149, %r1411};
	// end inline asm
$L__BB13_198:
	not.b32 	%r1151, %r4;
	add.s32 	%r1421, %r1, %r1151;
	mov.u32 	%r241, %nctaid.x;
	setp.gt.u32 	%p986, %r241, 499;
	@%p986 bra 	$L__BB13_200;
	membar.cta;
	bra.uni 	$L__BB13_201;
$L__BB13_200:
	mov.b32 	%r1152, 450;
	// begin inline asm
	nanosleep.u32 %r1152;
	// end inline asm
$L__BB13_201:
	mul.wide.s32 	%rd42, %r1421, 8;
	add.s64 	%rd43, %rd1, %rd42;
	add.s64 	%rd41, %rd43, 256;
	// begin inline asm
	ld.relaxed.gpu.v2.u32 {%r1420, %r1414}, [%rd41];
	// end inline asm
$L__BB13_202:
	setp.eq.s32 	%p987, %r1420, 99;
	mov.b32 	%r1155, -1;
	vote.sync.any.pred 	%p988, %p987, %r1155;
	not.pred 	%p989, %p988;
	@%p989 bra 	$L__BB13_207;
	setp.gt.u32 	%p1238, %r241, 499;
	@%p1238 bra 	$L__BB13_205;
	membar.cta;
	bra.uni 	$L__BB13_206;
$L__BB13_205:
	mov.b32 	%r1259, 350;
	// begin inline asm
	nanosleep.u32 %r1259;
	// end inline asm
$L__BB13_206:
	// begin inline asm
	ld.relaxed.gpu.v2.u32 {%r1420, %r1414}, [%rd41];
	// end inline asm
	bra.uni 	$L__BB13_202;
$L__BB13_207:
	setp.eq.s32 	%p990, %r1420, 101;
	mov.b32 	%r1162, -1;
	vote.sync.ballot.b32 	%r1163, %p990, %r1162;
	// begin inline asm
	mov.u32 %r1157, %lanemask_ge;
	// end inline asm
	and.b32  	%r1164, %r1163, %r1157;
	or.b32  	%r1165, %r1164, -2147483648;
	add.s32 	%r1166, %r1165, -1;
	not.b32 	%r1167, %r1165;
	and.b32  	%r1168, %r1167, %r1166;
	popc.b32 	%r251, %r1168;
	mov.b32 	%r1160, 1;
	// begin inline asm
	shfl.sync.down.b32 %r1158, %r1414, %r1160, %r251, %r1162;
	// end inline asm
	setp.ge.s32 	%p992, %r1069, %r251;
	mov.u32 	%r1415, %r1414;
	@%p992 bra 	$L__BB13_211;
	add.s32 	%r253, %r1158, -1;
	setp.ge.s32 	%p993, %r1414, %r1158;
	setp.gt.s32 	%p994, %r1414, 0;
	and.pred  	%p995, %p994, %p993;
	mov.u32 	%r1415, %r1414;
	@%p995 bra 	$L__BB13_211;
	setp.gt.s32 	%p996, %r253, %r1414;
	setp.gt.s32 	%p997, %r1158, 1;
	and.pred  	%p998, %p997, %p996;
	mov.u32 	%r1415, %r253;
	@%p998 bra 	$L__BB13_211;
	setp.gt.s32 	%p999, %r1158, 1;
	setp.eq.s32 	%p1000, %r253, %r1414;
	selp.b32 	%r1169, %r253, 0, %p1000;
	selp.b32 	%r1415, %r1169, 0, %p999;
$L__BB13_211:
	mov.b32 	%r1172, 2;
	mov.b32 	%r1174, -1;
	// begin inline asm
	shfl.sync.down.b32 %r1170, %r1415, %r1172, %r251, %r1174;
	// end inline asm
	add.s32 	%r257, %r1069, 2;
	setp.gt.s32 	%p1001, %r257, %r251;
	mov.u32 	%r1416, %r1415;
	@%p1001 bra 	$L__BB13_215;
	add.s32 	%r258, %r1170, -1;
	setp.ge.s32 	%p1002, %r1415, %r1170;
	setp.gt.s32 	%p1003, %r1415, 0;
	and.pred  	%p1004, %p1003, %p1002;
	mov.u32 	%r1416, %r1415;
	@%p1004 bra 	$L__BB13_215;
	setp.gt.s32 	%p1005, %r258, %r1415;
	setp.gt.s32 	%p1006, %r1170, 1;
	and.pred  	%p1007, %p1006, %p1005;
	mov.u32 	%r1416, %r258;
	@%p1007 bra 	$L__BB13_215;
	setp.gt.s32 	%p1008, %r1170, 1;
	setp.eq.s32 	%p1009, %r258, %r1415;
	selp.b32 	%r1175, %r258, 0, %p1009;
	selp.b32 	%r1416, %r1175, 0, %p1008;
$L__BB13_215:
	mov.b32 	%r1178, 4;
	mov.b32 	%r1180, -1;
	// begin inline asm
	shfl.sync.down.b32 %r1176, %r1416, %r1178, %r251, %r1180;
	// end inline asm
	add.s32 	%r262, %r1069, 4;
	setp.gt.s32 	%p1010, %r262, %r251;
	mov.u32 	%r1417, %r1416;
	@%p1010 bra 	$L__BB13_219;
	add.s32 	%r263, %r1176, -1;
	setp.ge.s32 	%p1011, %r1416, %r1176;
	setp.gt.s32 	%p1012, %r1416, 0;
	and.pred  	%p1013, %p1012, %p1011;
	mov.u32 	%r1417, %r1416;
	@%p1013 bra 	$L__BB13_219;
	setp.gt.s32 	%p1014, %r263, %r1416;
	setp.gt.s32 	%p1015, %r1176, 1;
	and.pred  	%p1016, %p1015, %p1014;
	mov.u32 	%r1417, %r263;
	@%p1016 bra 	$L__BB13_219;
	setp.eq.s32 	%p1018, %r263, %r1416;
	selp.b32 	%r1181, %r263, 0, %p1018;
	selp.b32 	%r1417, %r1181, 0, %p1015;
$L__BB13_219:
	mov.b32 	%r1184, 8;
	mov.b32 	%r1186, -1;
	// begin inline asm
	shfl.sync.down.b32 %r1182, %r1417, %r1184, %r251, %r1186;
	// end inline asm
	add.s32 	%r267, %r1069, 8;
	setp.gt.s32 	%p1019, %r267, %r251;
	mov.u32 	%r1418, %r1417;
	@%p1019 bra 	$L__BB13_223;
	add.s32 	%r268, %r1182, -1;
	setp.ge.s32 	%p1020, %r1417, %r1182;
	setp.gt.s32 	%p1021, %r1417, 0;
	and.pred  	%p1022, %p1021, %p1020;
	mov.u32 	%r1418, %r1417;
	@%p1022 bra 	$L__BB13_223;
	setp.gt.s32 	%p1023, %r268, %r1417;
	setp.gt.s32 	%p1024, %r1182, 1;
	and.pred  	%p1025, %p1024, %p1023;
	mov.u32 	%r1418, %r268;
	@%p1025 bra 	$L__BB13_223;
	setp.eq.s32 	%p1027, %r268, %r1417;
	selp.b32 	%r1187, %r268, 0, %p1027;
	selp.b32 	%r1418, %r1187, 0, %p1024;
$L__BB13_223:
	mov.b32 	%r1190, 16;
	mov.b32 	%r1192, -1;
	// begin inline asm
	shfl.sync.down.b32 %r1188, %r1418, %r1190, %r251, %r1192;
	// end inline asm
	add.s32 	%r272, %r1069, 16;
	setp.gt.s32 	%p1028, %r272, %r251;
	mov.u32 	%r1422, %r1418;
	@%p1028 bra 	$L__BB13_227;
	add.s32 	%r273, %r1188, -1;
	setp.ge.s32 	%p1029, %r1418, %r1188;
	setp.gt.s32 	%p1030, %r1418, 0;
	and.pred  	%p1031, %p1030, %p1029;
	mov.u32 	%r1422, %r1418;
	@%p1031 bra 	$L__BB13_227;
	setp.gt.s32 	%p1032, %r273, %r1418;
	setp.gt.s32 	%p1033, %r1188, 1;
	and.pred  	%p1034, %p1033, %p1032;
	mov.u32 	%r1422, %r273;
	@%p1034 bra 	$L__BB13_227;
	setp.eq.s32 	%p1036, %r273, %r1418;
	selp.b32 	%r1193, %r273, 0, %p1036;
	selp.b32 	%r1422, %r1193, 0, %p1033;
$L__BB13_227:
	add.s64 	%rd7, %rd1, 256;
$L__BB13_228:
	mov.u32 	%r277, %r1422;
	setp.ne.s32 	%p1037, %r1420, 101;
	mov.b32 	%r1194, -1;
	vote.sync.all.pred 	%p1038, %p1037, %r1194;
	not.pred 	%p1039, %p1038;
	@%p1039 bra 	$L__BB13_258;
	mul.wide.s32 	%rd46, %r1421, 8;
	add.s64 	%rd47, %rd7, %rd46;
	add.s64 	%rd45, %rd47, -256;
	// begin inline asm
	ld.relaxed.gpu.v2.u32 {%r1420, %r1424}, [%rd45];
	// end inline asm
$L__BB13_230:
	setp.eq.s32 	%p1179, %r1420, 99;
	mov.b32 	%r1217, -1;
	vote.sync.any.pred 	%p1180, %p1179, %r1217;
	not.pred 	%p1181, %p1180;
	@%p1181 bra 	$L__BB13_235;
	setp.gt.u32 	%p1237, %r241, 499;
	@%p1237 bra 	$L__BB13_233;
	membar.cta;
	bra.uni 	$L__BB13_234;
$L__BB13_233:
	mov.b32 	%r1256, 350;
	// begin inline asm
	nanosleep.u32 %r1256;
	// end inline asm
$L__BB13_234:
	// begin inline asm
	ld.relaxed.gpu.v2.u32 {%r1420, %r1424}, [%rd45];
	// end inline asm
	bra.uni 	$L__BB13_230;
$L__BB13_235:
	setp.eq.s32 	%p1182, %r1420, 101;
	mov.b32 	%r1223, -1;
	vote.sync.ballot.b32 	%r1224, %p1182, %r1223;
	and.b32  	%r1225, %r1224, %r1157;
	or.b32  	%r1226, %r1225, -2147483648;
	add.s32 	%r1227, %r1226, -1;
	not.b32 	%r1228, %r1226;
	and.b32  	%r1229, %r1228, %r1227;
	popc.b32 	%r287, %r1229;
	mov.b32 	%r1221, 1;
	// begin inline asm
	shfl.sync.down.b32 %r1219, %r1424, %r1221, %r287, %r1223;
	// end inline asm
	setp.ge.s32 	%p1184, %r1069, %r287;
	mov.u32 	%r1425, %r1424;
	@%p1184 bra 	$L__BB13_239;
	add.s32 	%r289, %r1219, -1;
	setp.ge.s32 	%p1185, %r1424, %r1219;
	setp.gt.s32 	%p1186, %r1424, 0;
	and.pred  	%p1187, %p1186, %p1185;
	mov.u32 	%r1425, %r1424;
	@%p1187 bra 	$L__BB13_239;
	setp.gt.s32 	%p1188, %r289, %r1424;
	setp.gt.s32 	%p1189, %r1219, 1;
	and.pred  	%p1190, %p1189, %p1188;
	mov.u32 	%r1425, %r289;
	@%p1190 bra 	$L__BB13_239;
	setp.eq.s32 	%p1192, %r289, %r1424;
	selp.b32 	%r1230, %r289, 0, %p1192;
	selp.b32 	%r1425, %r1230, 0, %p1189;
$L__BB13_239:
	mov.b32 	%r1233, 2;
	mov.b32 	%r1235, -1;
	// begin inline asm
	shfl.sync.down.b32 %r1231, %r1425, %r1233, %r287, %r1235;
	// end inline asm
	setp.gt.s32 	%p1193, %r257, %r287;
	mov.u32 	%r1426, %r1425;
	@%p1193 bra 	$L__BB13_243;
	add.s32 	%r293, %r1231, -1;
	setp.ge.s32 	%p1194, %r1425, %r1231;
	setp.gt.s32 	%p1195, %r1425, 0;
	and.pred  	%p1196, %p1195, %p1194;
	mov.u32 	%r1426, %r1425;
	@%p1196 bra 	$L__BB13_243;
	setp.gt.s32 	%p1197, %r293, %r1425;
	setp.gt.s32 	%p1198, %r1231, 1;
	and.pred  	%p1199, %p1198, %p1197;
	mov.u32 	%r1426, %r293;
	@%p1199 bra 	$L__BB13_243;
	setp.eq.s32 	%p1201, %r293, %r1425;
	selp.b32 	%r1236, %r293, 0, %p1201;
	selp.b32 	%r1426, %r1236, 0, %p1198;
$L__BB13_243:
	mov.b32 	%r1239, 4;
	mov.b32 	%r1241, -1;
	// begin inline asm
	shfl.sync.down.b32 %r1237, %r1426, %r1239, %r287, %r1241;
	// end inline asm
	setp.gt.s32 	%p1202, %r262, %r287;
	mov.u32 	%r1427, %r1426;
	@%p1202 bra 	$L__BB13_247;
	add.s32 	%r297, %r1237, -1;
	setp.ge.s32 	%p1203, %r1426, %r1237;
	setp.gt.s32 	%p1204, %r1426, 0;
	and.pred  	%p1205, %p1204, %p1203;
	mov.u32 	%r1427, %r1426;
	@%p1205 bra 	$L__BB13_247;
	setp.gt.s32 	%p1206, %r297, %r1426;
	setp.gt.s32 	%p1207, %r1237, 1;
	and.pred  	%p1208, %p1207, %p1206;
	mov.u32 	%r1427, %r297;
	@%p1208 bra 	$L__BB13_247;
	setp.eq.s32 	%p1210, %r297, %r1426;
	selp.b32 	%r1242, %r297, 0, %p1210;
	selp.b32 	%r1427, %r1242, 0, %p1207;
$L__BB13_247:
	mov.b32 	%r1245, 8;
	mov.b32 	%r1247, -1;
	// begin inline asm
	shfl.sync.down.b32 %r1243, %r1427, %r1245, %r287, %r1247;
	// end inline asm
	setp.gt.s32 	%p1211, %r267, %r287;
	mov.u32 	%r1428, %r1427;
	@%p1211 bra 	$L__BB13_251;
	add.s32 	%r301, %r1243, -1;
	setp.ge.s32 	%p1212, %r1427, %r1243;
	setp.gt.s32 	%p1213, %r1427, 0;
	and.pred  	%p1214, %p1213, %p1212;
	mov.u32 	%r1428, %r1427;
	@%p1214 bra 	$L__BB13_251;
	setp.gt.s32 	%p1215, %r301, %r1427;
	setp.gt.s32 	%p1216, %r1243, 1;
	and.pred  	%p1217, %p1216, %p1215;
	mov.u32 	%r1428, %r301;
	@%p1217 bra 	$L__BB13_251;
	setp.eq.s32 	%p1219, %r301, %r1427;
	selp.b32 	%r1248, %r301, 0, %p1219;
	selp.b32 	%r1428, %r1248, 0, %p1216;
$L__BB13_251:
	mov.b32 	%r1251, 16;
	mov.b32 	%r1253, -1;
	// begin inline asm
	shfl.sync.down.b32 %r1249, %r1428, %r1251, %r287, %r1253;
	// end inline asm
	setp.gt.s32 	%p1220, %r272, %r287;
	mov.u32 	%r1429, %r1428;
	@%p1220 bra 	$L__BB13_255;
	add.s32 	%r305, %r1249, -1;
	setp.ge.s32 	%p1221, %r1428, %r1249;
	setp.gt.s32 	%p1222, %r1428, 0;
	and.pred  	%p1223, %p1222, %p1221;
	mov.u32 	%r1429, %r1428;
	@%p1223 bra 	$L__BB13_255;
	setp.gt.s32 	%p1224, %r305, %r1428;
	setp.gt.s32 	%p1225, %r1249, 1;
	and.pred  	%p1226, %p1225, %p1224;
	mov.u32 	%r1429, %r305;
	@%p1226 bra 	$L__BB13_255;
	setp.eq.s32 	%p1228, %r305, %r1428;
	selp.b32 	%r1254, %r305, 0, %p1228;
	selp.b32 	%r1429, %r1254, 0, %p1225;
$L__BB13_255:
	add.s32 	%r1421, %r1421, -32;
	add.s32 	%r309, %r1429, -1;
	setp.ge.s32 	%p1229, %r277, %r1429;
	setp.gt.s32 	%p1230, %r277, 0;
	and.pred  	%p1231, %p1230, %p1229;
	mov.u32 	%r1422, %r277;
	@%p1231 bra 	$L__BB13_228;
	setp.gt.s32 	%p1232, %r309, %r277;
	setp.gt.s32 	%p1233, %r1429, 1;
	and.pred  	%p1234, %p1233, %p1232;
	mov.u32 	%r1422, %r309;
	@%p1234 bra 	$L__BB13_228;
	setp.eq.s32 	%p1236, %r309, %r277;
	selp.b32 	%r1255, %r309, 0, %p1236;
	selp.b32 	%r1422, %r1255, 0, %p1233;
	bra.uni 	$L__BB13_228;
$L__BB13_258:
	setp.ne.s32 	%p1040, %r4, 0;
	@%p1040 bra 	$L__BB13_263;
	add.s32 	%r311, %r277, -1;
	setp.ge.s32 	%p1041, %r1411, %r277;
	setp.gt.s32 	%p1042, %r1411, 0;
	and.pred  	%p1043, %p1042, %p1041;
	mov.u32 	%r1430, %r1411;
	@%p1043 bra 	$L__BB13_262;
	setp.gt.s32 	%p1044, %r311, %r1411;
	setp.gt.s32 	%p1045, %r277, 1;
	and.pred  	%p1046, %p1045, %p1044;
	mov.u32 	%r1430, %r311;
	@%p1046 bra 	$L__BB13_262;
	setp.gt.s32 	%p1047, %r277, 1;
	setp.eq.s32 	%p1048, %r311, %r1411;
	selp.b32 	%r1196, %r311, 0, %p1048;
	selp.b32 	%r1430, %r1196, 0, %p1047;
$L__BB13_262:
	add.s64 	%rd44, %rd5, 256;
	mov.b32 	%r1197, 101;
	// begin inline asm
	st.relaxed.gpu.v2.u32 [%rd44], {%r1197, %r1430};
	// end inline asm
	st.shared.u32 	[_ZZN3cub18CUB_300001_SM_10006detail4scan16DeviceScanKernelINS2_10policy_hubIiiij12compare_leftE10Policy1000EN6thrust24THRUST_300001_SM_1000_NS6detail15normal_iteratorINS9_10device_ptrIiEEEESE_NS0_13ScanTileStateIiLb1EEES5_NS0_8NullTypeEjiLb0ESH_EEvT0_T1_T2_iT3_T4_T5_E12temp_storage+4], %r277;
	st.shared.u32 	[_ZZN3cub18CUB_300001_SM_10006detail4scan16DeviceScanKernelINS2_10policy_hubIiiij12compare_leftE10Policy1000EN6thrust24THRUST_300001_SM_1000_NS6detail15normal_iteratorINS9_10device_ptrIiEEEESE_NS0_13ScanTileStateIiLb1EEES5_NS0_8NullTypeEjiLb0ESH_EEvT0_T1_T2_iT3_T4_T5_E12temp_storage+8], %r1430;
$L__BB13_263:
	setp.ne.s32 	%p1049, %r1069, 0;
	@%p1049 bra 	$L__BB13_265;
	st.shared.u32 	[_ZZN3cub18CUB_300001_SM_10006detail4scan16DeviceScanKernelINS2_10policy_hubIiiij12compare_leftE10Policy1000EN6thrust24THRUST_300001_SM_1000_NS6detail15normal_iteratorINS9_10device_ptrIiEEEESE_NS0_13ScanTileStateIiLb1EEES5_NS0_8NullTypeEjiLb0ESH_EEvT0_T1_T2_iT3_T4_T5_E12temp_storage+36], %r277;
	mov.u32 	%r1431, %r277;
$L__BB13_265:
	bar.sync 	0;
	ld.shared.u32 	%r315, [_ZZN3cub18CUB_300001_SM_10006detail4scan16DeviceScanKernelINS2_10policy_hubIiiij12compare_leftE10Policy1000EN6thrust24THRUST_300001_SM_1000_NS6detail15normal_iteratorINS9_10device_ptrIiEEEESE_NS0_13ScanTileStateIiLb1EEES5_NS0_8NullTypeEjiLb0ESH_EEvT0_T1_T2_iT3_T4_T5_E12temp_storage+36];
	setp.eq.s32 	%p1050, %r4, 0;
	mov.u32 	%r1432, %r1431;
	@%p1050 bra 	$L__BB13_269;
	add.s32 	%r316, %r315, -1;
	setp.ge.s32 	%p1051, %r1431, %r315;
	setp.gt.s32 	%p1052, %r1431, 0;
	and.pred  	%p1053, %p1052, %p1051;
	mov.u32 	%r1432, %r1431;
	@%p1053 bra 	$L__BB13_269;
	setp.gt.s32 	%p1054, %r316, %r1431;
	setp.gt.s32 	%p1055, %r315, 1;
	and.pred  	%p1056, %p1055, %p1054;
	mov.u32 	%r1432, %r316;
	@%p1056 bra 	$L__BB13_269;
	setp.gt.s32 	%p1057, %r315, 1;
	setp.eq.s32 	%p1058, %r316, %r1431;
	selp.b32 	%r1199, %r316, 0, %p1058;
	selp.b32 	%r1432, %r1199, 0, %p1057;
$L__BB13_269:
	add.s32 	%r319, %r1432, -1;
	setp.ge.s32 	%p1059, %r9, %r1432;
	setp.gt.s32 	%p1060, %r9, 0;
	and.pred  	%p1061, %p1059, %p1060;
	mov.u32 	%r1461, %r9;
	@%p1061 bra 	$L__BB13_272;
	setp.gt.s32 	%p1062, %r319, %r9;
	setp.gt.s32 	%p1063, %r1432, 1;
	and.pred  	%p1064, %p1063, %p1062;
	mov.u32 	%r1461, %r319;
	@%p1064 bra 	$L__BB13_272;
	setp.gt.s32 	%p1065, %r1432, 1;
	setp.eq.s32 	%p1066, %r319, %r9;
	selp.b32 	%r1200, %r319, 0, %p1066;
	selp.b32 	%r1461, %r1200, 0, %p1065;
$L__BB13_272:
	setp.gt.s32 	%p1067, %r10, 0;
	add.s32 	%r322, %r1461, -1;
	setp.ge.s32 	%p1068, %r10, %r1461;
	and.pred  	%p1069, %p1068, %p1067;
	mov.u32 	%r1460, %r10;
	@%p1069 bra 	$L__BB13_275;
	setp.gt.s32 	%p1070, %r322, %r10;
	setp.gt.s32 	%p1071, %r1461, 1;
	and.pred  	%p1072, %p1071, %p1070;
	mov.u32 	%r1460, %r322;
	@%p1072 bra 	$L__BB13_275;
	setp.gt.s32 	%p1073, %r1461, 1;
	setp.eq.s32 	%p1074, %r322, %r10;
	selp.b32 	%r1201, %r322, 0, %p1074;
	selp.b32 	%r1460, %r1201, 0, %p1073;
$L__BB13_275:
	setp.gt.s32 	%p1075, %r11, 0;
	add.s32 	%r325, %r1460, -1;
	setp.ge.s32 	%p1076, %r11, %r1460;
	and.pred  	%p1077, %p1076, %p1075;
	mov.u32 	%r1459, %r11;
	@%p1077 bra 	$L__BB13_278;
	setp.gt.s32 	%p1078, %r325, %r11;
	setp.gt.s32 	%p1079, %r1460, 1;
	and.pred  	%p1080, %p1079, %p1078;
	mov.u32 	%r1459, %r325;
	@%p1080 bra 	$L__BB13_278;
	setp.gt.s32 	%p1081, %r1460, 1;
	setp.eq.s32 	%p1082, %r325, %r11;
	selp.b32 	%r1202, %r325, 0, %p1082;
	selp.b32 	%r1459, %r1202, 0, %p1081;
$L__BB13_278:
	setp.gt.s32 	%p1083, %r12, 0;
	add.s32 	%r328, %r1459, -1;
	setp.ge.s32 	%p1084, %r12, %r1459;
	and.pred  	%p1085, %p1084, %p1083;
	mov.u32 	%r1458, %r12;
	@%p1085 bra 	$L__BB13_281;
	setp.gt.s32 	%p1086, %r328, %r12;
	setp.gt.s32 	%p1087, %r1459, 1;
	and.pred  	%p1088, %p1087, %p1086;
	mov.u32 	%r1458, %r328;
	@%p1088 bra 	$L__BB13_281;
	setp.gt.s32 	%p1089, %r1459, 1;
	setp.eq.s32 	%p1090, %r328, %r12;
	selp.b32 	%r1203, %r328, 0, %p1090;
	selp.b32 	%r1458, %r1203, 0, %p1089;
$L__BB13_281:
	setp.gt.s32 	%p1091, %r13, 0;
	add.s32 	%r331, %r1458, -1;
	setp.ge.s32 	%p1092, %r13, %r1458;
	and.pred  	%p1093, %p1092, %p1091;
	mov.u32 	%r1457, %r13;
	@%p1093 bra 	$L__BB13_284;
	setp.gt.s32 	%p1094, %r331, %r13;
	setp.gt.s32 	%p1095, %r1458, 1;
	and.pred  	%p1096, %p1095, %p1094;
	mov.u32 	%r1457, %r331;
	@%p1096 bra 	$L__BB13_284;
	setp.gt.s32 	%p1097, %r1458, 1;
	setp.eq.s32 	%p1098, %r331, %r13;
	selp.b32 	%r1204, %r331, 0, %p1098;
	selp.b32 	%r1457, %r1204, 0, %p1097;
$L__BB13_284:
	setp.gt.s32 	%p1099, %r14, 0;
	add.s32 	%r334, %r1457, -1;
	setp.ge.s32 	%p1100, %r14, %r1457;
	and.pred  	%p1101, %p1100, %p1099;
	mov.u32 	%r1456, %r14;
	@%p1101 bra 	$L__BB13_287;
	setp.gt.s32 	%p1102, %r334, %r14;
	setp.gt.s32 	%p1103, %r1457, 1;
	and.pred  	%p1104, %p1103, %p1102;
	mov.u32 	%r1456, %r334;
	@%p1104 bra 	$L__BB13_287;
	setp.gt.s32 	%p1105, %r1457, 1;
	setp.eq.s32 	%p1106, %r334, %r14;
	selp.b32 	%r1205, %r334, 0, %p1106;
	selp.b32 	%r1456, %r1205, 0, %p1105;
$L__BB13_287:
	setp.gt.s32 	%p1107, %r15, 0;
	add.s32 	%r337, %r1456, -1;
	setp.ge.s32 	%p1108, %r15, %r1456;
	and.pred  	%p1109, %p1108, %p1107;
	mov.u32 	%r1455, %r15;
	@%p1109 bra 	$L__BB13_290;
	setp.gt.s32 	%p1110, %r337, %r15;
	setp.gt.s32 	%p1111, %r1456, 1;
	and.pred  	%p1112, %p1111, %p1110;
	mov.u32 	%r1455, %r337;
	@%p1112 bra 	$L__BB13_290;
	setp.gt.s32 	%p1113, %r1456, 1;
	setp.eq.s32 	%p1114, %r337, %r15;
	selp.b32 	%r1206, %r337, 0, %p1114;
	selp.b32 	%r1455, %r1206, 0, %p1113;
$L__BB13_290:
	setp.gt.s32 	%p1115, %r16, 0;
	add.s32 	%r340, %r1455, -1;
	setp.ge.s32 	%p1116, %r16, %r1455;
	and.pred  	%p1117, %p1116, %p1115;
	mov.u32 	%r1454, %r16;
	@%p1117 bra 	$L__BB13_293;
	setp.gt.s32 	%p1118, %r340, %r16;
	setp.gt.s32 	%p1119, %r1455, 1;
	and.pred  	%p1120, %p1119, %p1118;
	mov.u32 	%r1454, %r340;
	@%p1120 bra 	$L__BB13_293;
	setp.gt.s32 	%p1121, %r1455, 1;
	setp.eq.s32 	%p1122, %r340, %r16;
	selp.b32 	%r1207, %r340, 0, %p1122;
	selp.b32 	%r1454, %r1207, 0, %p1121;
$L__BB13_293:
	setp.gt.s32 	%p1123, %r17, 0;
	add.s32 	%r343, %r1454, -1;
	setp.ge.s32 	%p1124, %r17, %r1454;
	and.pred  	%p1125, %p1124, %p1123;
	mov.u32 	%r1453, %r17;
	@%p1125 bra 	$L__BB13_296;
	setp.gt.s32 	%p1126, %r343, %r17;
	setp.gt.s32 	%p1127, %r1454, 1;
	and.pred  	%p1128, %p1127, %p1126;
	mov.u32 	%r1453, %r343;
	@%p1128 bra 	$L__BB13_296;
	setp.gt.s32 	%p1129, %r1454, 1;
	setp.eq.s32 	%p1130, %r343, %r17;
	selp.b32 	%r1208, %r343, 0, %p1130;
	selp.b32 	%r1453, %r1208, 0, %p1129;
$L__BB13_296:
	setp.gt.s32 	%p1131, %r18, 0;
	add.s32 	%r346, %r1453, -1;
	setp.ge.s32 	%p1132, %r18, %r1453;
	and.pred  	%p1133, %p1132, %p1131;
	mov.u32 	%r1452, %r18;
	@%p1133 bra 	$L__BB13_299;
	setp.gt.s32 	%p1134, %r346, %r18;
	setp.gt.s32 	%p1135, %r1453, 1;
	and.pred  	%p1136, %p1135, %p1134;
	mov.u32 	%r1452, %r346;
	@%p1136 bra 	$L__BB13_299;
	setp.gt.s32 	%p1137, %r1453, 1;
	setp.eq.s32 	%p1138, %r346, %r18;
	selp.b32 	%r1209, %r346, 0, %p1138;
	selp.b32 	%r1452, %r1209, 0, %p1137;
$L__BB13_299:
	setp.gt.s32 	%p1139, %r19, 0;
	add.s32 	%r349, %r1452, -1;
	setp.ge.s32 	%p1140, %r19, %r1452;
	and.pred  	%p1141, %p1140, %p1139;
	mov.u32 	%r1451, %r19;
	@%p1141 bra 	$L__BB13_302;
	setp.gt.s32 	%p1142, %r349, %r19;
	setp.gt.s32 	%p1143, %r1452, 1;
	and.pred  	%p1144, %p1143, %p1142;
	mov.u32 	%r1451, %r349;
	@%p1144 bra 	$L__BB13_302;
	setp.gt.s32 	%p1145, %r1452, 1;
	setp.eq.s32 	%p1146, %r349, %r19;
	selp.b32 	%r1210, %r349, 0, %p1146;
	selp.b32 	%r1451, %r1210, 0, %p1145;
$L__BB13_302:
	setp.gt.s32 	%p1147, %r20, 0;
	add.s32 	%r352, %r1451, -1;
	setp.ge.s32 	%p1148, %r20, %r1451;
	and.pred  	%p1149, %p1148, %p1147;
	mov.u32 	%r1450, %r20;
	@%p1149 bra 	$L__BB13_305;
	setp.gt.s32 	%p1150, %r352, %r20;
	setp.gt.s32 	%p1151, %r1451, 1;
	and.pred  	%p1152, %p1151, %p1150;
	mov.u32 	%r1450, %r352;
	@%p1152 bra 	$L__BB13_305;
	setp.gt.s32 	%p1153, %r1451, 1;
	setp.eq.s32 	%p1154, %r352, %r20;
	selp.b32 	%r1211, %r352, 0, %p1154;
	selp.b32 	%r1450, %r1211, 0, %p1153;
$L__BB13_305:
	setp.gt.s32 	%p1155, %r21, 0;
	add.s32 	%r355, %r1450, -1;
	setp.ge.s32 	%p1156, %r21, %r1450;
	and.pred  	%p1157, %p1156, %p1155;
	mov.u32 	%r1449, %r21;
	@%p1157 bra 	$L__BB13_308;
	setp.gt.s32 	%p1158, %r355, %r21;
	setp.gt.s32 	%p1159, %r1450, 1;
	and.pred  	%p1160, %p1159, %p1158;
	mov.u32 	%r1449, %r355;
	@%p1160 bra 	$L__BB13_308;
	setp.gt.s32 	%p1161, %r1450, 1;
	setp.eq.s32 	%p1162, %r355, %r21;
	selp.b32 	%r1212, %r355, 0, %p1162;
	selp.b32 	%r1449, %r1212, 0, %p1161;
$L__BB13_308:
	setp.gt.s32 	%p1163, %r22, 0;
	add.s32 	%r358, %r1449, -1;
	setp.ge.s32 	%p1164, %r22, %r1449;
	and.pred  	%p1165, %p1164, %p1163;
	mov.u32 	%r1448, %r22;
	@%p1165 bra 	$L__BB13_311;
	setp.gt.s32 	%p1166, %r358, %r22;
	setp.gt.s32 	%p1167, %r1449, 1;
	and.pred  	%p1168, %p1167, %p1166;
	mov.u32 	%r1448, %r358;
	@%p1168 bra 	$L__BB13_311;
	setp.gt.s32 	%p1169, %r1449, 1;
	setp.eq.s32 	%p1170, %r358, %r22;
	selp.b32 	%r1213, %r358, 0, %p1170;
	selp.b32 	%r1448, %r1213, 0, %p1169;
$L__BB13_311:
	setp.gt.s32 	%p1171, %r23, 0;
	add.s32 	%r361, %r1448, -1;
	setp.ge.s32 	%p1172, %r23, %r1448;
	and.pred  	%p1173, %p1172, %p1171;
	mov.u32 	%r1447, %r23;
	@%p1173 bra 	$L__BB13_314;
	setp.gt.s32 	%p1174, %r361, %r23;
	setp.gt.s32 	%p1175, %r1448, 1;
	and.pred  	%p1176, %p1175, %p1174;
	mov.u32 	%r1447, %r361;
	@%p1176 bra 	$L__BB13_314;
	setp.gt.s32 	%p1177, %r1448, 1;
	setp.eq.s32 	%p1178, %r361, %r23;
	selp.b32 	%r1214, %r361, 0, %p1178;
	selp.b32 	%r1447, %r1214, 0, %p1177;
$L__BB13_314:
	bar.sync 	0;
	st.shared.u32 	[%r8], %r1461;
	st.shared.u32 	[%r8+4], %r1460;
	st.shared.u32 	[%r8+8], %r1459;
	st.shared.u32 	[%r8+12], %r1458;
	st.shared.u32 	[%r8+16], %r1457;
	st.shared.u32 	[%r8+20], %r1456;
	st.shared.u32 	[%r8+24], %r1455;
	st.shared.u32 	[%r8+28], %r1454;
	st.shared.u32 	[%r8+32], %r1453;
	st.shared.u32 	[%r8+36], %r1452;
	st.shared.u32 	[%r8+40], %r1451;
	st.shared.u32 	[%r8+44], %r1450;
	st.shared.u32 	[%r8+48], %r1449;
	st.shared.u32 	[%r8+52], %r1448;
	st.shared.u32 	[%r8+56], %r1447;
	bar.warp.sync 	-1;
	ld.shared.u32 	%r1336, [%r7];
	ld.shared.u32 	%r1337, [%r7+128];
	ld.shared.u32 	%r1338, [%r7+256];
	ld.shared.u32 	%r1339, [%r7+384];
	ld.shared.u32 	%r1340, [%r7+512];
	ld.shared.u32 	%r1341, [%r7+640];
	ld.shared.u32 	%r1342, [%r7+768];
	ld.shared.u32 	%r1343, [%r7+896];
	ld.shared.u32 	%r1344, [%r7+1024];
	ld.shared.u32 	%r1345, [%r7+1152];
	ld.shared.u32 	%r1346, [%r7+1280];
	ld.shared.u32 	%r1347, [%r7+1408];
	ld.shared.u32 	%r1348, [%r7+1536];
	ld.shared.u32 	%r1349, [%r7+1664];
	ld.shared.u32 	%r1350, [%r7+1792];
	add.s64 	%rd52, %rd3, %rd37;
	st.global.u32 	[%rd52], %r1336;
	st.global.u32 	[%rd52+128], %r1337;
	st.global.u32 	[%rd52+256], %r1338;
	st.global.u32 	[%rd52+384], %r1339;
	st.global.u32 	[%rd52+512], %r1340;
	st.global.u32 	[%rd52+640], %r1341;
	st.global.u32 	[%rd52+768], %r1342;
	st.global.u32 	[%rd52+896], %r1343;
	st.global.u32 	[%rd52+1024], %r1344;
	st.global.u32 	[%rd52+1152], %r1345;
	st.global.u32 	[%rd52+1280], %r1346;
	st.global.u32 	[%rd52+1408], %r1347;
	st.global.u32 	[%rd52+1536], %r1348;
	st.global.u32 	[%rd52+1664], %r1349;
	st.global.u32 	[%rd52+1792], %r1350;
	bra.uni 	$L__BB13_686;
$L__BB13_315:
	setp.eq.s32 	%p2, %r3, 0;
	@%p2 bra 	$L__BB13_686;
	cvt.u64.u32 	%rd9, %r2;
	mul.wide.u32 	%rd18, %r2, 4;
	add.s64 	%rd19, %rd2, %rd18;
	mov.u32 	%r378, %tid.x;
	ld.global.u32 	%r1476, [%rd19];
	and.b32  	%r809, %r378, 31;
	and.b32  	%r810, %r378, 992;
	mul.lo.s32 	%r811, %r810, 15;
	or.b32  	%r380, %r811, %r809;
	setp.ge.u32 	%p3, %r380, %r3;
	shl.b32 	%r812, %r380, 2;
	cvt.u64.u32 	%rd20, %r812;
	add.s64 	%rd10, %rd19, %rd20;
	mov.u32 	%r1462, %r1476;
	@%p3 bra 	$L__BB13_318;
	ld.global.u32 	%r1462, [%rd10];
$L__BB13_318:
	add.s32 	%r383, %r380, 32;
	setp.ge.u32 	%p4, %r383, %r3;
	mov.u32 	%r1463, %r1476;
	@%p4 bra 	$L__BB13_320;
	ld.global.u32 	%r1463, [%rd10+128];
$L__BB13_320:
	add.s32 	%r386, %r380, 64;
	setp.ge.u32 	%p5, %r386, %r3;
	mov.u32 	%r1464, %r1476;
	@%p5 bra 	$L__BB13_322;
	ld.global.u32 	%r1464, [%rd10+256];
$L__BB13_322:
	add.s32 	%r389, %r380, 96;
	setp.ge.u32 	%p6, %r389, %r3;
	mov.u32 	%r1465, %r1476;
	@%p6 bra 	$L__BB13_324;
	ld.global.u32 	%r1465, [%rd10+384];
$L__BB13_324:
	add.s32 	%r392, %r380, 128;
	setp.ge.u32 	%p7, %r392, %r3;
	mov.u32 	%r1466, %r1476;
	@%p7 bra 	$L__BB13_326;
	ld.global.u32 	%r1466, [%rd10+512];
$L__BB13_326:
	add.s32 	%r395, %r380, 160;
	setp.ge.u32 	%p8, %r395, %r3;
	mov.u32 	%r1467, %r1476;
	@%p8 bra 	$L__BB13_328;
	ld.global.u32 	%r1467, [%rd10+640];
$L__BB13_328:
	add.s32 	%r398, %r380, 192;
	setp.ge.u32 	%p9, %r398, %r3;
	mov.u32 	%r1468, %r1476;
	@%p9 bra 	$L__BB13_330;
	ld.global.u32 	%r1468, [%rd10+768];
$L__BB13_330:
	add.s32 	%r401, %r380, 224;
	setp.ge.u32 	%p10, %r401, %r3;
	mov.u32 	%r1469, %r1476;
	@%p10 bra 	$L__BB13_332;
	ld.global.u32 	%r1469, [%rd10+896];
$L__BB13_332:
	add.s32 	%r404, %r380, 256;
	setp.ge.u32 	%p11, %r404, %r3;
	mov.u32 	%r1470, %r1476;
	@%p11 bra 	$L__BB13_334;
	ld.global.u32 	%r1470, [%rd10+1024];
$L__BB13_334:
	add.s32 	%r407, %r380, 288;
	setp.ge.u32 	%p12, %r407, %r3;
	mov.u32 	%r1471, %r1476;
	@%p12 bra 	$L__BB13_336;
	ld.global.u32 	%r1471, [%rd10+1152];
$L__BB13_336:
	add.s32 	%r410, %r380, 320;
	setp.ge.u32 	%p13, %r410, %r3;
	mov.u32 	%r1472, %r1476;
	@%p13 bra 	$L__BB13_338;
	ld.global.u32 	%r1472, [%rd10+1280];
$L__BB13_338:
	add.s32 	%r413, %r380, 352;
	setp.ge.u32 	%p14, %r413, %r3;
	mov.u32 	%r1473, %r1476;
	@%p14 bra 	$L__BB13_340;
	ld.global.u32 	%r1473, [%rd10+1408];
$L__BB13_340:
	add.s32 	%r416, %r380, 384;
	setp.ge.u32 	%p15, %r416, %r3;
	mov.u32 	%r1474, %r1476;
	@%p15 bra 	$L__BB13_342;
	ld.global.u32 	%r1474, [%rd10+1536];
$L__BB13_342:
	add.s32 	%r419, %r380, 416;
	setp.ge.u32 	%p16, %r419, %r3;
	mov.u32 	%r1475, %r1476;
	@%p16 bra 	$L__BB13_344;
	ld.global.u32 	%r1475, [%rd10+1664];
$L__BB13_344:
	add.s32 	%r422, %r380, 448;
	setp.ge.u32 	%p17, %r422, %r3;
	@%p17 bra 	$L__BB13_346;
	ld.global.u32 	%r1476, [%rd10+1792];
$L__BB13_346:
	// begin inline asm
	mov.u32 %r813, %laneid;
	// end inline asm
	shr.u32 	%r426, %r378, 5;
	mad.lo.s32 	%r814, %r426, 480, %r813;
	shl.b32 	%r815, %r814, 2;
	mov.u32 	%r816, _ZZN3cub18CUB_300001_SM_10006detail4scan16DeviceScanKernelINS2_10policy_hubIiiij12compare_leftE10Policy1000EN6thrust24THRUST_300001_SM_1000_NS6detail15normal_iteratorINS9_10device_ptrIiEEEESE_NS0_13ScanTileStateIiLb1EEES5_NS0_8NullTypeEjiLb0ESH_EEvT0_T1_T2_iT3_T4_T5_E12temp_storage;
	add.s32 	%r427, %r816, %r815;
	st.shared.u32 	[%r427], %r1462;
	st.shared.u32 	[%r427+128], %r1463;
	st.shared.u32 	[%r427+256], %r1464;
	st.shared.u32 	[%r427+384], %r1465;
	st.shared.u32 	[%r427+512], %r1466;
	st.shared.u32 	[%r427+640], %r1467;
	st.shared.u32 	[%r427+768], %r1468;
	st.shared.u32 	[%r427+896], %r1469;
	st.shared.u32 	[%r427+1024], %r1470;
	st.shared.u32 	[%r427+1152], %r1471;
	st.shared.u32 	[%r427+1280], %r1472;
	st.shared.u32 	[%r427+1408], %r1473;
	st.shared.u32 	[%r427+1536], %r1474;
	st.shared.u32 	[%r427+1664], %r1475;
	st.shared.u32 	[%r427+1792], %r1476;
	bar.warp.sync 	-1;
	mad.lo.s32 	%r428, %r813, 56, %r427;
	ld.shared.u32 	%r429, [%r428];
	ld.shared.u32 	%r430, [%r428+4];
	ld.shared.u32 	%r431, [%r428+8];
	ld.shared.u32 	%r432, [%r428+12];
	ld.shared.u32 	%r433, [%r428+16];
	ld.shared.u32 	%r434, [%r428+20];
	ld.shared.u32 	%r435, [%r428+24];
	ld.shared.u32 	%r436, [%r428+28];
	ld.shared.u32 	%r437, [%r428+32];
	ld.shared.u32 	%r438, [%r428+36];
	ld.shared.u32 	%r439, [%r428+40];
	ld.shared.u32 	%r440, [%r428+44];
	ld.shared.u32 	%r441, [%r428+48];
	ld.shared.u32 	%r442, [%r428+52];
	ld.shared.u32 	%r443, [%r428+56];
	bar.sync 	0;
	setp.ne.s32 	%p18, %r1, 0;
	@%p18 bra 	$L__BB13_463;
	add.s32 	%r444, %r429, -1;
	setp.ge.s32 	%p467, %r430, %r429;
	setp.gt.s32 	%p468, %r430, 0;
	and.pred  	%p469, %p467, %p468;
	mov.u32 	%r1477, %r430;
	@%p469 bra 	$L__BB13_350;
	setp.gt.s32 	%p470, %r444, %r430;
	setp.gt.s32 	%p471, %r429, 1;
	and.pred  	%p472, %p471, %p470;
	mov.u32 	%r1477, %r444;
	@%p472 bra 	$L__BB13_350;
	setp.eq.s32 	%p474, %r444, %r430;
	selp.b32 	%r998, %r444, 0, %p474;
	selp.b32 	%r1477, %r998, 0, %p471;
$L__BB13_350:
	add.s32 	%r447, %r1477, -1;
	setp.ge.s32 	%p475, %r431, %r1477;
	setp.gt.s32 	%p476, %r431, 0;
	and.pred  	%p477, %p475, %p476;
	mov.u32 	%r1478, %r431;
	@%p477 bra 	$L__BB13_353;
	setp.gt.s32 	%p478, %r447, %r431;
	setp.gt.s32 	%p479, %r1477, 1;
	and.pred  	%p480, %p479, %p478;
	mov.u32 	%r1478, %r447;
	@%p480 bra 	$L__BB13_353;
	setp.eq.s32 	%p482, %r447, %r431;
	selp.b32 	%r999, %r447, 0, %p482;
	selp.b32 	%r1478, %r999, 0, %p479;
$L__BB13_353:
	add.s32 	%r450, %r1478, -1;
	setp.ge.s32 	%p483, %r432, %r1478;
	setp.gt.s32 	%p484, %r432, 0;
	and.pred  	%p485, %p483, %p484;
	mov.u32 	%r1479, %r432;
	@%p485 bra 	$L__BB13_356;
	setp.gt.s32 	%p486, %r450, %r432;
	setp.gt.s32 	%p487, %r1478, 1;
	and.pred  	%p488, %p487, %p486;
	mov.u32 	%r1479, %r450;
	@%p488 bra 	$L__BB13_356;
	setp.eq.s32 	%p490, %r450, %r432;
	selp.b32 	%r1000, %r450, 0, %p490;
	selp.b32 	%r1479, %r1000, 0, %p487;
$L__BB13_356:
	add.s32 	%r453, %r1479, -1;
	setp.ge.s32 	%p491, %r433, %r1479;
	setp.gt.s32 	%p492, %r433, 0;
	and.pred  	%p493, %p491, %p492;
	mov.u32 	%r1480, %r433;
	@%p493 bra 	$L__BB13_359;
	setp.gt.s32 	%p494, %r453, %r433;
	setp.gt.s32 	%p495, %r1479, 1;
	and.pred  	%p496, %p495, %p494;
	mov.u32 	%r1480, %r453;
	@%p496 bra 	$L__BB13_359;
	setp.eq.s32 	%p498, %r453, %r433;
	selp.b32 	%r1001, %r453, 0, %p498;
	selp.b32 	%r1480, %r1001, 0, %p495;
$L__BB13_359:
	add.s32 	%r456, %r1480, -1;
	setp.ge.s32 	%p499, %r434, %r1480;
	setp.gt.s32 	%p500, %r434, 0;
	and.pred  	%p501, %p499, %p500;
	mov.u32 	%r1481, %r434;
	@%p501 bra 	$L__BB13_362;
	setp.gt.s32 	%p502, %r456, %r434;
	setp.gt.s32 	%p503, %r1480, 1;
	and.pred  	%p504, %p503, %p502;
	mov.u32 	%r1481, %r456;
	@%p504 bra 	$L__BB13_362;
	setp.eq.s32 	%p506, %r456, %r434;
	selp.b32 	%r1002, %r456, 0, %p506;
	selp.b32 	%r1481, %r1002, 0, %p503;
$L__BB13_362:
	add.s32 	%r459, %r1481, -1;
	setp.ge.s32 	%p507, %r435, %r1481;
	setp.gt.s32 	%p508, %r435, 0;
	and.pred  	%p509, %p507, %p508;
	mov.u32 	%r1482, %r435;
	@%p509 bra 	$L__BB13_365;
	setp.gt.s32 	%p510, %r459, %r435;
	setp.gt.s32 	%p511, %r1481, 1;
	and.pred  	%p512, %p511, %p510;
	mov.u32 	%r1482, %r459;
	@%p512 bra 	$L__BB13_365;
	setp.eq.s32 	%p514, %r459, %r435;
	selp.b32 	%r1003, %r459, 0, %p514;
	selp.b32 	%r1482, %r1003, 0, %p511;
$L__BB13_365:
	add.s32 	%r462, %r1482, -1;
	setp.ge.s32 	%p515, %r436, %r1482;
	setp.gt.s32 	%p516, %r436, 0;
	and.pred  	%p517, %p515, %p516;
	mov.u32 	%r1483, %r436;
	@%p517 bra 	$L__BB13_368;
	setp.gt.s32 	%p518, %r462, %r436;
	setp.gt.s32 	%p519, %r1482, 1;
	and.pred  	%p520, %p519, %p518;
	mov.u32 	%r1483, %r462;
	@%p520 bra 	$L__BB13_368;
	setp.eq.s32 	%p522, %r462, %r436;
	selp.b32 	%r1004, %r462, 0, %p522;
	selp.b32 	%r1483, %r1004, 0, %p519;
$L__BB13_368:
	add.s32 	%r465, %r1483, -1;
	setp.ge.s32 	%p523, %r437, %r1483;
	setp.gt.s32 	%p524, %r437, 0;
	and.pred  	%p525, %p523, %p524;
	mov.u32 	%r1484, %r437;
	@%p525 bra 	$L__BB13_371;
	setp.gt.s32 	%p526, %r465, %r437;
	setp.gt.s32 	%p527, %r1483, 1;
	and.pred  	%p528, %p527, %p526;
	mov.u32 	%r1484, %r465;
	@%p528 bra 	$L__BB13_371;
	setp.eq.s32 	%p530, %r465, %r437;
	selp.b32 	%r1005, %r465, 0, %p530;
	selp.b32 	%r1484, %r1005, 0, %p527;
$L__BB13_371:
	add.s32 	%r468, %r1484, -1;
	setp.ge.s32 	%p531, %r438, %r1484;
	setp.gt.s32 	%p532, %r438, 0;
	and.pred  	%p533, %p531, %p532;
	mov.u32 	%r1485, %r438;
	@%p533 bra 	$L__BB13_374;
	setp.gt.s32 	%p534, %r468, %r438;
	setp.gt.s32 	%p535, %r1484, 1;
	and.pred  	%p536, %p535, %p534;
	mov.u32 	%r1485, %r468;
	@%p536 bra 	$L__BB13_374;
	setp.eq.s32 	%p538, %r468, %r438;
	selp.b32 	%r1006, %r468, 0, %p538;
	selp.b32 	%r1485, %r1006, 0, %p535;
$L__BB13_374:
	add.s32 	%r471, %r1485, -1;
	setp.ge.s32 	%p539, %r439, %r1485;
	setp.gt.s32 	%p540, %r439, 0;
	and.pred  	%p541, %p539, %p540;
	mov.u32 	%r1486, %r439;
	@%p541 bra 	$L__BB13_377;
	setp.gt.s32 	%p542, %r471, %r439;
	setp.gt.s32 	%p543, %r1485, 1;
	and.pred  	%p544, %p543, %p542;
	mov.u32 	%r1486, %r471;
	@%p544 bra 	$L__BB13_377;
	setp.eq.s32 	%p546, %r471, %r439;
	selp.b32 	%r1007, %r471, 0, %p546;
	selp.b32 	%r1486, %r1007, 0, %p543;
$L__BB13_377:
	add.s32 	%r474, %r1486, -1;
	setp.ge.s32 	%p547, %r440, %r1486;
	setp.gt.s32 	%p548, %r440, 0;
	and.pred  	%p549, %p547, %p548;
	mov.u32 	%r1487, %r440;
	@%p549 bra 	$L__BB13_380;
	setp.gt.s32 	%p550, %r474, %r440;
	setp.gt.s32 	%p551, %r1486, 1;
	and.pred  	%p552, %p551, %p550;
	mov.u32 	%r1487, %r474;
	@%p552 bra 	$L__BB13_380;
	setp.eq.s32 	%p554, %r474, %r440;
	selp.b32 	%r1008, %r474, 0, %p554;
	selp.b32 	%r1487, %r1008, 0, %p551;
$L__BB13_380:
	add.s32 	%r477, %r1487, -1;
	setp.ge.s32 	%p555, %r441, %r1487;
	setp.gt.s32 	%p556, %r441, 0;
	and.pred  	%p557, %p555, %p556;
	mov.u32 	%r1488, %r441;
	@%p557 bra 	$L__BB13_383;
	setp.gt.s32 	%p558, %r477, %r441;
	setp.gt.s32 	%p559, %r1487, 1;
	and.pred  	%p560, %p559, %p558;
	mov.u32 	%r1488, %r477;
	@%p560 bra 	$L__BB13_383;
	setp.eq.s32 	%p562, %r477, %r441;
	selp.b32 	%r1009, %r477, 0, %p562;
	selp.b32 	%r1488, %r1009, 0, %p559;
$L__BB13_383:
	add.s32 	%r480, %r1488, -1;
	setp.ge.s32 	%p563, %r442, %r1488;
	setp.gt.s32 	%p564, %r442, 0;
	and.pred  	%p565, %p563, %p564;
	mov.u32 	%r1489, %r442;
	@%p565 bra 	$L__BB13_386;
	setp.gt.s32 	%p566, %r480, %r442;
	setp.gt.s32 	%p567, %r1488, 1;
	and.pred  	%p568, %p567, %p566;
	mov.u32 	%r1489, %r480;
	@%p568 bra 	$L__BB13_386;
	setp.eq.s32 	%p570, %r480, %r442;
	selp.b32 	%r1010, %r480, 0, %p570;
	selp.b32 	%r1489, %r1010, 0, %p567;
$L__BB13_386:
	add.s32 	%r483, %r1489, -1;
	setp.ge.s32 	%p571, %r443, %r1489;
	setp.gt.s32 	%p572, %r443, 0;
	and.pred  	%p573, %p571, %p572;
	mov.u32 	%r1490, %r443;
	@%p573 bra 	$L__BB13_389;
	setp.gt.s32 	%p574, %r483, %r443;
	setp.gt.s32 	%p575, %r1489, 1;
	and.pred  	%p576, %p575, %p574;
	mov.u32 	%r1490, %r483;
	@%p576 bra 	$L__BB13_389;
	setp.eq.s32 	%p578, %r483, %r443;
	selp.b32 	%r1011, %r483, 0, %p578;
	selp.b32 	%r1490, %r1011, 0, %p575;
$L__BB13_389:
	mov.b32 	%r1014, 1;
	mov.b32 	%r1015, 0;
	mov.b32 	%r1016, -1;
	// begin inline asm
	shfl.sync.up.b32 %r1012, %r1490, %r1014, %r1015, %r1016;
	// end inline asm
	add.s32 	%r487, %r1012, -1;
	setp.ge.s32 	%p579, %r1490, %r1012;
	setp.gt.s32 	%p580, %r1490, 0;
	and.pred  	%p581, %p580, %p579;
	mov.u32 	%r1491, %r1490;
	@%p581 bra 	$L__BB13_392;
	setp.gt.s32 	%p582, %r487, %r1490;
	setp.gt.s32 	%p583, %r1012, 1;
	and.pred  	%p584, %p583, %p582;
	mov.u32 	%r1491, %r487;
	@%p584 bra 	$L__BB13_392;
	setp.eq.s32 	%p586, %r487, %r1490;
	selp.b32 	%r1017, %r487, 0, %p586;
	selp.b32 	%r1491, %r1017, 0, %p583;
$L__BB13_392:
	setp.lt.s32 	%p587, %r813, 1;
	selp.b32 	%r1019, %r1490, %r1491, %p587;
	mov.b32 	%r1020, 2;
	mov.b32 	%r1021, 0;
	mov.b32 	%r1022, -1;
	// begin inline asm
	shfl.sync.up.b32 %r1018, %r1019, %r1020, %r1021, %r1022;
	// end inline asm
	add.s32 	%r492, %r1018, -1;
	setp.ge.s32 	%p588, %r1019, %r1018;
	setp.gt.s32 	%p589, %r1019, 0;
	and.pred  	%p590, %p589, %p588;
	mov.u32 	%r1492, %r1019;
	@%p590 bra 	$L__BB13_395;
	setp.gt.s32 	%p591, %r492, %r1019;
	setp.gt.s32 	%p592, %r1018, 1;
	and.pred  	%p593, %p592, %p591;
	mov.u32 	%r1492, %r492;
	@%p593 bra 	$L__BB13_395;
	setp.eq.s32 	%p595, %r492, %r1019;
	selp.b32 	%r1023, %r492, 0, %p595;
	selp.b32 	%r1492, %r1023, 0, %p592;
$L__BB13_395:
	setp.lt.s32 	%p596, %r813, 2;
	selp.b32 	%r1025, %r1019, %r1492, %p596;
	mov.b32 	%r1026, 4;
	mov.b32 	%r1027, 0;
	mov.b32 	%r1028, -1;
	// begin inline asm
	shfl.sync.up.b32 %r1024, %r1025, %r1026, %r1027, %r1028;
	// end inline asm
	add.s32 	%r497, %r1024, -1;
	setp.ge.s32 	%p597, %r1025, %r1024;
	setp.gt.s32 	%p598, %r1025, 0;
	and.pred  	%p599, %p598, %p597;
	mov.u32 	%r1493, %r1025;
	@%p599 bra 	$L__BB13_398;
	setp.gt.s32 	%p600, %r497, %r1025;
	setp.gt.s32 	%p601, %r1024, 1;
	and.pred  	%p602, %p601, %p600;
	mov.u32 	%r1493, %r497;
	@%p602 bra 	$L__BB13_398;
	setp.eq.s32 	%p604, %r497, %r1025;
	selp.b32 	%r1029, %r497, 0, %p604;
	selp.b32 	%r1493, %r1029, 0, %p601;
$L__BB13_398:
	setp.lt.s32 	%p605, %r813, 4;
	selp.b32 	%r1031, %r1025, %r1493, %p605;
	mov.b32 	%r1032, 8;
	mov.b32 	%r1033, 0;
	mov.b32 	%r1034, -1;
	// begin inline asm
	shfl.sync.up.b32 %r1030, %r1031, %r1032, %r1033, %r1034;
	// end inline asm
	add.s32 	%r502, %r1030, -1;
	setp.ge.s32 	%p606, %r1031, %r1030;
	setp.gt.s32 	%p607, %r1031, 0;
	and.pred  	%p608, %p607, %p606;
	mov.u32 	%r1494, %r1031;
	@%p608 bra 	$L__BB13_401;
	setp.gt.s32 	%p609, %r502, %r1031;
	setp.gt.s32 	%p610, %r1030, 1;
	and.pred  	%p611, %p610, %p609;
	mov.u32 	%r1494, %r502;
	@%p611 bra 	$L__BB13_401;
	setp.eq.s32 	%p613, %r502, %r1031;
	selp.b32 	%r1035, %r502, 0, %p613;
	selp.b32 	%r1494, %r1035, 0, %p610;
$L__BB13_401:
	setp.lt.s32 	%p614, %r813, 8;
	selp.b32 	%r1037, %r1031, %r1494, %p614;
	mov.b32 	%r1038, 16;
	mov.b32 	%r1039, 0;
	mov.b32 	%r1040, -1;
	// begin inline asm
	shfl.sync.up.b32 %r1036, %r1037, %r1038, %r1039, %r1040;
	// end inline asm
	add.s32 	%r507, %r1036, -1;
	setp.ge.s32 	%p615, %r1037, %r1036;
	setp.gt.s32 	%p616, %r1037, 0;
	and.pred  	%p617, %p616, %p615;
	mov.u32 	%r1495, %r1037;
	@%p617 bra 	$L__BB13_404;
	setp.gt.s32 	%p618, %r507, %r1037;
	setp.gt.s32 	%p619, %r1036, 1;
	and.pred  	%p620, %p619, %p618;
	mov.u32 	%r1495, %r507;
	@%p620 bra 	$L__BB13_404;
	setp.eq.s32 	%p622, %r507, %r1037;
	selp.b32 	%r1041, %r507, 0, %p622;
	selp.b32 	%r1495, %r1041, 0, %p619;
$L__BB13_404:
	setp.lt.s32 	%p623, %r813, 16;
	selp.b32 	%r1043, %r1037, %r1495, %p623;
	mov.b32 	%r1044, 1;
	mov.b32 	%r1045, 0;
	mov.b32 	%r1046, -1;
	// begin inline asm
	shfl.sync.up.b32 %r1499, %r1043, %r1044, %r1045, %r1046;
	// end inline asm
	setp.ne.s32 	%p624, %r813, 31;
	@%p624 bra 	$L__BB13_406;
	shl.b32 	%r1047, %r426, 2;
	add.s32 	%r1049, %r816, %r1047;
	st.shared.u32 	[%r1049+16], %r1495;
$L__BB13_406:
	bar.sync 	0;
	ld.shared.v2.u32 	{%r511, %r512}, [_ZZN3cub18CUB_300001_SM_10006detail4scan16DeviceScanKernelINS2_10policy_hubIiiij12compare_leftE10Policy1000EN6thrust24THRUST_300001_SM_1000_NS6detail15normal_iteratorINS9_10device_ptrIiEEEESE_NS0_13ScanTileStateIiLb1EEES5_NS0_8NullTypeEjiLb0ESH_EEvT0_T1_T2_iT3_T4_T5_E12temp_storage+16];
	add.s32 	%r513, %r511, -1;
	setp.ge.s32 	%p625, %r512, %r511;
	setp.gt.s32 	%p626, %r512, 0;
	and.pred  	%p627, %p625, %p626;
	mov.u32 	%r1496, %r512;
	@%p627 bra 	$L__BB13_409;
	setp.gt.s32 	%p628, %r513, %r512;
	setp.gt.s32 	%p629, %r511, 1;
	and.pred  	%p630, %p629, %p628;
	mov.u32 	%r1496, %r513;
	@%p630 bra 	$L__BB13_409;
	setp.eq.s32 	%p632, %r513, %r512;
	selp.b32 	%r1050, %r513, 0, %p632;
	selp.b32 	%r1496, %r1050, 0, %p629;
$L__BB13_409:
	ld.shared.u32 	%r516, [_ZZN3cub18CUB_300001_SM_10006detail4scan16DeviceScanKernelINS2_10policy_hubIiiij12compare_leftE10Policy1000EN6thrust24THRUST_300001_SM_1000_NS6detail15normal_iteratorINS9_10device_ptrIiEEEESE_NS0_13ScanTileStateIiLb1EEES5_NS0_8NullTypeEjiLb0ESH_EEvT0_T1_T2_iT3_T4_T5_E12temp_storage+24];
	add.s32 	%r517, %r1496, -1;
	setp.ge.s32 	%p633, %r516, %r1496;
	setp.gt.s32 	%p634, %r516, 0;
	and.pred  	%p635, %p633, %p634;
	mov.u32 	%r1497, %r516;
	@%p635 bra 	$L__BB13_412;
	setp.gt.s32 	%p636, %r517, %r516;
	setp.gt.s32 	%p637, %r1496, 1;
	and.pred  	%p638, %p637, %p636;
	mov.u32 	%r1497, %r517;
	@%p638 bra 	$L__BB13_412;
	setp.eq.s32 	%p640, %r517, %r516;
	selp.b32 	%r1051, %r517, 0, %p640;
	selp.b32 	%r1497, %r1051, 0, %p637;
$L__BB13_412:
	setp.eq.s32 	%p641, %r426, 3;
	setp.eq.s32 	%p642, %r426, 2;
	selp.b32 	%r1052, %r1496, %r511, %p642;
	selp.b32 	%r520, %r1497, %r1052, %p641;
	setp.lt.u32 	%p643, %r378, 32;
	@%p643 bra 	$L__BB13_417;
	add.s32 	%r521, %r520, -1;
	setp.ge.s32 	%p644, %r1499, %r520;
	setp.gt.s32 	%p645, %r1499, 0;
	and.pred  	%p646, %p645, %p644;
	mov.u32 	%r1498, %r1499;
	@%p646 bra 	$L__BB13_416;
	setp.gt.s32 	%p647, %r521, %r1499;
	setp.gt.s32 	%p648, %r520, 1;
	and.pred  	%p649, %p648, %p647;
	mov.u32 	%r1498, %r521;
	@%p649 bra 	$L__BB13_416;
	setp.eq.s32 	%p651, %r521, %r1499;
	selp.b32 	%r1053, %r521, 0, %p651;
	selp.b32 	%r1498, %r1053, 0, %p648;
$L__BB13_416:
	setp.eq.s32 	%p652, %r813, 0;
	selp.b32 	%r1499, %r520, %r1498, %p652;
$L__BB13_417:
	setp.eq.s32 	%p653, %r378, 0;
	mov.u32 	%r1585, %r429;
	@%p653 bra 	$L__BB13_421;
	add.s32 	%r526, %r1499, -1;
	setp.ge.s32 	%p654, %r429, %r1499;
	setp.gt.s32 	%p655, %r429, 0;
	and.pred  	%p656, %p654, %p655;
	mov.u32 	%r1585, %r429;
	@%p656 bra 	$L__BB13_421;
	setp.gt.s32 	%p657, %r526, %r429;
	setp.gt.s32 	%p658, %r1499, 1;
	and.pred  	%p659, %p658, %p657;
	mov.u32 	%r1585, %r526;
	@%p659 bra 	$L__BB13_421;
	setp.eq.s32 	%p661, %r526, %r429;
	selp.b32 	%r1054, %r526, 0, %p661;
	selp.b32 	%r1585, %r1054, 0, %p658;
$L__BB13_421:
	add.s32 	%r529, %r1585, -1;
	setp.ge.s32 	%p663, %r430, %r1585;
	and.pred  	%p664, %p663, %p468;
	mov.u32 	%r1584, %r430;
	@%p664 bra 	$L__BB13_424;
	setp.gt.s32 	%p665, %r529, %r430;
	setp.gt.s32 	%p666, %r1585, 1;
	and.pred  	%p667, %p666, %p665;
	mov.u32 	%r1584, %r529;
	@%p667 bra 	$L__BB13_424;
	setp.eq.s32 	%p669, %r529, %r430;
	selp.b32 	%r1055, %r529, 0, %p669;
	selp.b32 	%r1584, %r1055, 0, %p666;
$L__BB13_424:
	add.s32 	%r532, %r1584, -1;
	setp.ge.s32 	%p671, %r431, %r1584;
	and.pred  	%p672, %p671, %p476;
	mov.u32 	%r1583, %r431;
	@%p672 bra 	$L__BB13_427;
	setp.gt.s32 	%p673, %r532, %r431;
	setp.gt.s32 	%p674, %r1584, 1;
	and.pred  	%p675, %p674, %p673;
	mov.u32 	%r1583, %r532;
	@%p675 bra 	$L__BB13_427;
	setp.eq.s32 	%p677, %r532, %r431;
	selp.b32 	%r1056, %r532, 0, %p677;
	selp.b32 	%r1583, %r1056, 0, %p674;
$L__BB13_427:
	add.s32 	%r535, %r1583, -1;
	setp.ge.s32 	%p679, %r432, %r1583;
	and.pred  	%p680, %p679, %p484;
	mov.u32 	%r1582, %r432;
	@%p680 bra 	$L__BB13_430;
	setp.gt.s32 	%p681, %r535, %r432;
	setp.gt.s32 	%p682, %r1583, 1;
	and.pred  	%p683, %p682, %p681;
	mov.u32 	%r1582, %r535;
	@%p683 bra 	$L__BB13_430;
	setp.eq.s32 	%p685, %r535, %r432;
	selp.b32 	%r1057, %r535, 0, %p685;
	selp.b32 	%r1582, %r1057, 0, %p682;
$L__BB13_430:
	add.s32 	%r538, %r1582, -1;
	setp.ge.s32 	%p687, %r433, %r1582;
	and.pred  	%p688, %p687, %p492;
	mov.u32 	%r1581, %r433;
	@%p688 bra 	$L__BB13_433;
	setp.gt.s32 	%p689, %r538, %r433;
	setp.gt.s32 	%p690, %r1582, 1;
	and.pred  	%p691, %p690, %p689;
	mov.u32 	%r1581, %r538;
	@%p691 bra 	$L__BB13_433;
	setp.eq.s32 	%p693, %r538, %r433;
	selp.b32 	%r1058, %r538, 0, %p693;
	selp.b32 	%r1581, %r1058, 0, %p690;
$L__BB13_433:
	setp.gt.s32 	%p694, %r434, 0;
	add.s32 	%r541, %r1581, -1;
	setp.ge.s32 	%p695, %r434, %r1581;
	and.pred  	%p696, %p695, %p694;
	mov.u32 	%r1580, %r434;
	@%p696 bra 	$L__BB13_436;
	setp.gt.s32 	%p697, %r541, %r434;
	setp.gt.s32 	%p698, %r1581, 1;
	and.pred  	%p699, %p698, %p697;
	mov.u32 	%r1580, %r541;
	@%p699 bra 	$L__BB13_436;
	setp.eq.s32 	%p701, %r541, %r434;
	selp.b32 	%r1059, %r541, 0, %p701;
	selp.b32 	%r1580, %r1059, 0, %p698;
$L__BB13_436:
	setp.gt.s32 	%p702, %r435, 0;
	add.s32 	%r544, %r1580, -1;
	setp.ge.s32 	%p703, %r435, %r1580;
	and.pred  	%p704, %p703, %p702;
	mov.u32 	%r1579, %r435;
	@%p704 bra 	$L__BB13_439;
	setp.gt.s32 	%p705, %r544, %r435;
	setp.gt.s32 	%p706, %r1580, 1;
	and.pred  	%p707, %p706, %p705;
	mov.u32 	%r1579, %r544;
	@%p707 bra 	$L__BB13_439;
	setp.eq.s32 	%p709, %r544, %r435;
	selp.b32 	%r1060, %r544, 0, %p709;
	selp.b32 	%r1579, %r1060, 0, %p706;
$L__BB13_439:
	setp.gt.s32 	%p710, %r436, 0;
	add.s32 	%r547, %r1579, -1;
	setp.ge.s32 	%p711, %r436, %r1579;
	and.pred  	%p712, %p711, %p710;
	mov.u32 	%r1578, %r436;
	@%p712 bra 	$L__BB13_442;
	setp.gt.s32 	%p713, %r547, %r436;
	setp.gt.s32 	%p714, %r1579, 1;
	and.pred  	%p715, %p714, %p713;
	mov.u32 	%r1578, %r547;
	@%p715 bra 	$L__BB13_442;
	setp.eq.s32 	%p717, %r547, %r436;
	selp.b32 	%r1061, %r547, 0, %p717;
	selp.b32 	%r1578, %r1061, 0, %p714;
$L__BB13_442:
	setp.gt.s32 	%p718, %r437, 0;
	add.s32 	%r550, %r1578, -1;
	setp.ge.s32 	%p719, %r437, %r1578;
	and.pred  	%p720, %p719, %p718;
	mov.u32 	%r1577, %r437;
	@%p720 bra 	$L__BB13_445;
	setp.gt.s32 	%p721, %r550, %r437;
	setp.gt.s32 	%p722, %r1578, 1;
	and.pred  	%p723, %p722, %p721;
	mov.u32 	%r1577, %r550;
	@%p723 bra 	$L__BB13_445;
	setp.eq.s32 	%p725, %r550, %r437;
	selp.b32 	%r1062, %r550, 0, %p725;
	selp.b32 	%r1577, %r1062, 0, %p722;
$L__BB13_445:
	setp.gt.s32 	%p726, %r438, 0;
	add.s32 	%r553, %r1577, -1;
	setp.ge.s32 	%p727, %r438, %r1577;
	and.pred  	%p728, %p727, %p726;
	mov.u32 	%r1576, %r438;
	@%p728 bra 	$L__BB13_448;
	setp.gt.s32 	%p729, %r553, %r438;
	setp.gt.s32 	%p730, %r1577, 1;
	and.pred  	%p731, %p730, %p729;
	mov.u32 	%r1576, %r553;
	@%p731 bra 	$L__BB13_448;
	setp.eq.s32 	%p733, %r553, %r438;
	selp.b32 	%r1063, %r553, 0, %p733;
	selp.b32 	%r1576, %r1063, 0, %p730;
$L__BB13_448:
	setp.gt.s32 	%p734, %r439, 0;
	add.s32 	%r556, %r1576, -1;
	setp.ge.s32 	%p735, %r439, %r1576;
	and.pred  	%p736, %p735, %p734;
	mov.u32 	%r1575, %r439;
	@%p736 bra 	$L__BB13_451;
	setp.gt.s32 	%p737, %r556, %r439;
	setp.gt.s32 	%p738, %r1576, 1;
	and.pred  	%p739, %p738, %p737;
	mov.u32 	%r1575, %r556;
	@%p739 bra 	$L__BB13_451;
	setp.eq.s32 	%p741, %r556, %r439;
	selp.b32 	%r1064, %r556, 0, %p741;
	selp.b32 	%r1575, %r1064, 0, %p738;
$L__BB13_451:
	setp.gt.s32 	%p742, %r440, 0;
	add.s32 	%r559, %r1575, -1;
	setp.ge.s32 	%p743, %r440, %r1575;
	and.pred  	%p744, %p743, %p742;
	mov.u32 	%r1574, %r440;
	@%p744 bra 	$L__BB13_454;
	setp.gt.s32 	%p745, %r559, %r440;
	setp.gt.s32 	%p746, %r1575, 1;
	and.pred  	%p747, %p746, %p745;
	mov.u32 	%r1574, %r559;
	@%p747 bra 	$L__BB13_454;
	setp.eq.s32 	%p749, %r559, %r440;
	selp.b32 	%r1065, %r559, 0, %p749;
	selp.b32 	%r1574, %r1065, 0, %p746;
$L__BB13_454:
	setp.gt.s32 	%p750, %r441, 0;
	add.s32 	%r562, %r1574, -1;
	setp.ge.s32 	%p751, %r441, %r1574;
	and.pred  	%p752, %p751, %p750;
	mov.u32 	%r1573, %r441;
	@%p752 bra 	$L__BB13_457;
	setp.gt.s32 	%p753, %r562, %r441;
	setp.gt.s32 	%p754, %r1574, 1;
	and.pred  	%p755, %p754, %p753;
	mov.u32 	%r1573, %r562;
	@%p755 bra 	$L__BB13_457;
	setp.eq.s32 	%p757, %r562, %r441;
	selp.b32 	%r1066, %r562, 0, %p757;
	selp.b32 	%r1573, %r1066, 0, %p754;
$L__BB13_457:
	setp.gt.s32 	%p758, %r442, 0;
	add.s32 	%r565, %r1573, -1;
	setp.ge.s32 	%p759, %r442, %r1573;
	and.pred  	%p760, %p759, %p758;
	mov.u32 	%r1572, %r442;
	@%p760 bra 	$L__BB13_460;
	setp.gt.s32 	%p761, %r565, %r442;
	setp.gt.s32 	%p762, %r1573, 1;
	and.pred  	%p763, %p762, %p761;
	mov.u32 	%r1572, %r565;
	@%p763 bra 	$L__BB13_460;
	setp.eq.s32 	%p765, %r565, %r442;
	selp.b32 	%r1067, %r565, 0, %p765;
	selp.b32 	%r1572, %r1067, 0, %p762;
$L__BB13_460:
	setp.gt.s32 	%p766, %r443, 0;
	add.s32 	%r568, %r1572, -1;
	setp.ge.s32 	%p767, %r443, %r1572;
	and.pred  	%p768, %p767, %p766;
	mov.u32 	%r1571, %r443;
	@%p768 bra 	$L__BB13_654;
	setp.gt.s32 	%p769, %r568, %r443;
	setp.gt.s32 	%p770, %r1572, 1;
	and.pred  	%p771, %p770, %p769;
	mov.u32 	%r1571, %r568;
	@%p771 bra 	$L__BB13_654;
	setp.eq.s32 	%p773, %r568, %r443;
	selp.b32 	%r1068, %r568, 0, %p773;
	selp.b32 	%r1571, %r1068, 0, %p770;
	bra.uni 	$L__BB13_654;
$L__BB13_463:
	add.s32 	%r570, %r429, -1;
	setp.ge.s32 	%p19, %r430, %r429;
	setp.gt.s32 	%p20, %r430, 0;
	and.pred  	%p21, %p19, %p20;
	mov.u32 	%r1514, %r430;
	@%p21 bra 	$L__BB13_466;
	setp.gt.s32 	%p22, %r570, %r430;
	setp.gt.s32 	%p23, %r429, 1;
	and.pred  	%p24, %p23, %p22;
	mov.u32 	%r1514, %r570;
	@%p24 bra 	$L__BB13_466;
	setp.eq.s32 	%p26, %r570, %r430;
	selp.b32 	%r817, %r570, 0, %p26;
	selp.b32 	%r1514, %r817, 0, %p23;
$L__BB13_466:
	add.s32 	%r573, %r1514, -1;
	setp.ge.s32 	%p27, %r431, %r1514;
	setp.gt.s32 	%p28, %r431, 0;
	and.pred  	%p29, %p27, %p28;
	mov.u32 	%r1515, %r431;
	@%p29 bra 	$L__BB13_469;
	setp.gt.s32 	%p30, %r573, %r431;
	setp.gt.s32 	%p31, %r1514, 1;
	and.pred  	%p32, %p31, %p30;
	mov.u32 	%r1515, %r573;
	@%p32 bra 	$L__BB13_469;
	setp.eq.s32 	%p34, %r573, %r431;
	selp.b32 	%r818, %r573, 0, %p34;
	selp.b32 	%r1515, %r818, 0, %p31;
$L__BB13_469:
	add.s32 	%r576, %r1515, -1;
	setp.ge.s32 	%p35, %r432, %r1515;
	setp.gt.s32 	%p36, %r432, 0;
	and.pred  	%p37, %p35, %p36;
	mov.u32 	%r1516, %r432;
	@%p37 bra 	$L__BB13_472;
	setp.gt.s32 	%p38, %r576, %r432;
	setp.gt.s32 	%p39, %r1515, 1;
	and.pred  	%p40, %p39, %p38;
	mov.u32 	%r1516, %r576;
	@%p40 bra 	$L__BB13_472;
	setp.eq.s32 	%p42, %r576, %r432;
	selp.b32 	%r819, %r576, 0, %p42;
	selp.b32 	%r1516, %r819, 0, %p39;
$L__BB13_472:
	add.s32 	%r579, %r1516, -1;
	setp.ge.s32 	%p43, %r433, %r1516;
	setp.gt.s32 	%p44, %r433, 0;
	and.pred  	%p45, %p43, %p44;
	mov.u32 	%r1517, %r433;
	@%p45 bra 	$L__BB13_475;
	setp.gt.s32 	%p46, %r579, %r433;
	setp.gt.s32 	%p47, %r1516, 1;
	and.pred  	%p48, %p47, %p46;
	mov.u32 	%r1517, %r579;
	@%p48 bra 	$L__BB13_475;
	setp.eq.s32 	%p50, %r579, %r433;
	selp.b32 	%r820, %r579, 0, %p50;
	selp.b32 	%r1517, %r820, 0, %p47;
$L__BB13_475:
	add.s32 	%r582, %r1517, -1;
	setp.ge.s32 	%p51, %r434, %r1517;
	setp.gt.s32 	%p52, %r434, 0;
	and.pred  	%p53, %p51, %p52;
	mov.u32 	%r1518, %r434;
	@%p53 bra 	$L__BB13_478;
	setp.gt.s32 	%p54, %r582, %r434;
	setp.gt.s32 	%p55, %r1517, 1;
	and.pred  	%p56, %p55, %p54;
	mov.u32 	%r1518, %r582;
	@%p56 bra 	$L__BB13_478;
	setp.eq.s32 	%p58, %r582, %r434;
	selp.b32 	%r821, %r582, 0, %p58;
	selp.b32 	%r1518, %r821, 0, %p55;
$L__BB13_478:
	add.s32 	%r585, %r1518, -1;
	setp.ge.s32 	%p59, %r435, %r1518;
	setp.gt.s32 	%p60, %r435, 0;
	and.pred  	%p61, %p59, %p60;
	mov.u32 	%r1519, %r435;
	@%p61 bra 	$L__BB13_481;
	setp.gt.s32 	%p62, %r585, %r435;
	setp.gt.s32 	%p63, %r1518, 1;
	and.pred  	%p64, %p63, %p62;
	mov.u32 	%r1519, %r585;
	@%p64 bra 	$L__BB13_481;
	setp.eq.s32 	%p66, %r585, %r435;
	selp.b32 	%r822, %r585, 0, %p66;
	selp.b32 	%r1519, %r822, 0, %p63;
$L__BB13_481:
	add.s32 	%r588, %r1519, -1;
	setp.ge.s32 	%p67, %r436, %r1519;
	setp.gt.s32 	%p68, %r436, 0;
	and.pred  	%p69, %p67, %p68;
	mov.u32 	%r1520, %r436;
	@%p69 bra 	$L__BB13_484;
	setp.gt.s32 	%p70, %r588, %r436;
	setp.gt.s32 	%p71, %r1519, 1;
	and.pred  	%p72, %p71, %p70;
	mov.u32 	%r1520, %r588;
	@%p72 bra 	$L__BB13_484;
	setp.eq.s32 	%p74, %r588, %r436;
	selp.b32 	%r823, %r588, 0, %p74;
	selp.b32 	%r1520, %r823, 0, %p71;
$L__BB13_484:
	add.s32 	%r591, %r1520, -1;
	setp.ge.s32 	%p75, %r437, %r1520;
	setp.gt.s32 	%p76, %r437, 0;
	and.pred  	%p77, %p75, %p76;
	mov.u32 	%r1521, %r437;
	@%p77 bra 	$L__BB13_487;
	setp.gt.s32 	%p78, %r591, %r437;
	setp.gt.s32 	%p79, %r1520, 1;
	and.pred  	%p80, %p79, %p78;
	mov.u32 	%r1521, %r591;
	@%p80 bra 	$L__BB13_487;
	setp.eq.s32 	%p82, %r591, %r437;
	selp.b32 	%r824, %r591, 0, %p82;
	selp.b32 	%r1521, %r824, 0, %p79;
$L__BB13_487:
	add.s32 	%r594, %r1521, -1;
	setp.ge.s32 	%p83, %r438, %r1521;
	setp.gt.s32 	%p84, %r438, 0;
	and.pred  	%p85, %p83, %p84;
	mov.u32 	%r1522, %r438;
	@%p85 bra 	$L__BB13_490;
	setp.gt.s32 	%p86, %r594, %r438;
	setp.gt.s32 	%p87, %r1521, 1;
	and.pred  	%p88, %p87, %p86;
	mov.u32 	%r1522, %r594;
	@%p88 bra 	$L__BB13_490;
	setp.eq.s32 	%p90, %r594, %r438;
	selp.b32 	%r825, %r594, 0, %p90;
	selp.b32 	%r1522, %r825, 0, %p87;
$L__BB13_490:
	add.s32 	%r597, %r1522, -1;
	setp.ge.s32 	%p91, %r439, %r1522;
	setp.gt.s32 	%p92, %r439, 0;
	and.pred  	%p93, %p91, %p92;
	mov.u32 	%r1523, %r439;
	@%p93 bra 	$L__BB13_493;
	setp.gt.s32 	%p94, %r597, %r439;
	setp.gt.s32 	%p95, %r1522, 1;
	and.pred  	%p96, %p95, %p94;
	mov.u32 	%r1523, %r597;
	@%p96 bra 	$L__BB13_493;
	setp.eq.s32 	%p98, %r597, %r439;
	selp.b32 	%r826, %r597, 0, %p98;
	selp.b32 	%r1523, %r826, 0, %p95;
$L__BB13_493:
	add.s32 	%r600, %r1523, -1;
	setp.ge.s32 	%p99, %r440, %r1523;
	setp.gt.s32 	%p100, %r440, 0;
	and.pred  	%p101, %p99, %p100;
	mov.u32 	%r1524, %r440;
	@%p101 bra 	$L__BB13_496;
	setp.gt.s32 	%p102, %r600, %r440;
	setp.gt.s32 	%p103, %r1523, 1;
	and.pred  	%p104, %p103, %p102;
	mov.u32 	%r1524, %r600;
	@%p104 bra 	$L__BB13_496;
	setp.eq.s32 	%p106, %r600, %r440;
	selp.b32 	%r827, %r600, 0, %p106;
	selp.b32 	%r1524, %r827, 0, %p103;
$L__BB13_496:
	add.s32 	%r603, %r1524, -1;
	setp.ge.s32 	%p107, %r441, %r1524;
	setp.gt.s32 	%p108, %r441, 0;
	and.pred  	%p109, %p107, %p108;
	mov.u32 	%r1525, %r441;
	@%p109 bra 	$L__BB13_499;
	setp.gt.s32 	%p110, %r603, %r441;
	setp.gt.s32 	%p111, %r1524, 1;
	and.pred  	%p112, %p111, %p110;
	mov.u32 	%r1525, %r603;
	@%p112 bra 	$L__BB13_499;
	setp.eq.s32 	%p114, %r603, %r441;
	selp.b32 	%r828, %r603, 0, %p114;
	selp.b32 	%r1525, %r828, 0, %p111;
$L__BB13_499:
	add.s32 	%r606, %r1525, -1;
	setp.ge.s32 	%p115, %r442, %r1525;
	setp.gt.s32 	%p116, %r442, 0;
	and.pred  	%p117, %p115, %p116;
	mov.u32 	%r1526, %r442;
	@%p117 bra 	$L__BB13_502;
	setp.gt.s32 	%p118, %r606, %r442;
	setp.gt.s32 	%p119, %r1525, 1;
	and.pred  	%p120, %p119, %p118;
	mov.u32 	%r1526, %r606;
	@%p120 bra 	$L__BB13_502;
	setp.eq.s32 	%p122, %r606, %r442;
	selp.b32 	%r829, %r606, 0, %p122;
	selp.b32 	%r1526, %r829, 0, %p119;
$L__BB13_502:
	add.s32 	%r609, %r1526, -1;
	setp.ge.s32 	%p123, %r443, %r1526;
	setp.gt.s32 	%p124, %r443, 0;
	and.pred  	%p125, %p123, %p124;
	mov.u32 	%r1527, %r443;
	@%p125 bra 	$L__BB13_505;
	setp.gt.s32 	%p126, %r609, %r443;
	setp.gt.s32 	%p127, %r1526, 1;
	and.pred  	%p128, %p127, %p126;
	mov.u32 	%r1527, %r609;
	@%p128 bra 	$L__BB13_505;
	setp.eq.s32 	%p130, %r609, %r443;
	selp.b32 	%r830, %r609, 0, %p130;
	selp.b32 	%r1527, %r830, 0, %p127;
$L__BB13_505:
	mov.b32 	%r833, 1;
	mov.b32 	%r834, 0;
	mov.b32 	%r835, -1;
	// begin inline asm
	shfl.sync.up.b32 %r831, %r1527, %r833, %r834, %r835;
	// end inline asm
	add.s32 	%r613, %r831, -1;
	setp.ge.s32 	%p131, %r1527, %r831;
	setp.gt.s32 	%p132, %r1527, 0;
	and.pred  	%p133, %p132, %p131;
	mov.u32 	%r1528, %r1527;
	@%p133 bra 	$L__BB13_508;
	setp.gt.s32 	%p134, %r613, %r1527;
	setp.gt.s32 	%p135, %r831, 1;
	and.pred  	%p136, %p135, %p134;
	mov.u32 	%r1528, %r613;
	@%p136 bra 	$L__BB13_508;
	setp.eq.s32 	%p138, %r613, %r1527;
	selp.b32 	%r836, %r613, 0, %p138;
	selp.b32 	%r1528, %r836, 0, %p135;
$L__BB13_508:
	setp.lt.s32 	%p139, %r813, 1;
	selp.b32 	%r838, %r1527, %r1528, %p139;
	mov.b32 	%r839, 2;
	mov.b32 	%r840, 0;
	mov.b32 	%r841, -1;
	// begin inline asm
	shfl.sync.up.b32 %r837, %r838, %r839, %r840, %r841;
	// end inline asm
	add.s32 	%r618, %r837, -1;
	setp.ge.s32 	%p140, %r838, %r837;
	setp.gt.s32 	%p141, %r838, 0;
	and.pred  	%p142, %p141, %p140;
	mov.u32 	%r1529, %r838;
	@%p142 bra 	$L__BB13_511;
	setp.gt.s32 	%p143, %r618, %r838;
	setp.gt.s32 	%p144, %r837, 1;
	and.pred  	%p145, %p144, %p143;
	mov.u32 	%r1529, %r618;
	@%p145 bra 	$L__BB13_511;
	setp.eq.s32 	%p147, %r618, %r838;
	selp.b32 	%r842, %r618, 0, %p147;
	selp.b32 	%r1529, %r842, 0, %p144;
$L__BB13_511:
	setp.lt.s32 	%p148, %r813, 2;
	selp.b32 	%r844, %r838, %r1529, %p148;
	mov.b32 	%r845, 4;
	mov.b32 	%r846, 0;
	mov.b32 	%r847, -1;
	// begin inline asm
	shfl.sync.up.b32 %r843, %r844, %r845, %r846, %r847;
	// end inline asm
	add.s32 	%r623, %r843, -1;
	setp.ge.s32 	%p149, %r844, %r843;
	setp.gt.s32 	%p150, %r844, 0;
	and.pred  	%p151, %p150, %p149;
	mov.u32 	%r1530, %r844;
	@%p151 bra 	$L__BB13_514;
	setp.gt.s32 	%p152, %r623, %r844;
	setp.gt.s32 	%p153, %r843, 1;
	and.pred  	%p154, %p153, %p152;
	mov.u32 	%r1530, %r623;
	@%p154 bra 	$L__BB13_514;
	setp.eq.s32 	%p156, %r623, %r844;
	selp.b32 	%r848, %r623, 0, %p156;
	selp.b32 	%r1530, %r848, 0, %p153;
$L__BB13_514:
	setp.lt.s32 	%p157, %r813, 4;
	selp.b32 	%r850, %r844, %r1530, %p157;
	mov.b32 	%r851, 8;
	mov.b32 	%r852, 0;
	mov.b32 	%r853, -1;
	// begin inline asm
	shfl.sync.up.b32 %r849, %r850, %r851, %r852, %r853;
	// end inline asm
	add.s32 	%r628, %r849, -1;
	setp.ge.s32 	%p158, %r850, %r849;
	setp.gt.s32 	%p159, %r850, 0;
	and.pred  	%p160, %p159, %p158;
	mov.u32 	%r1531, %r850;
	@%p160 bra 	$L__BB13_517;
	setp.gt.s32 	%p161, %r628, %r850;
	setp.gt.s32 	%p162, %r849, 1;
	and.pred  	%p163, %p162, %p161;
	mov.u32 	%r1531, %r628;
	@%p163 bra 	$L__BB13_517;
	setp.eq.s32 	%p165, %r628, %r850;
	selp.b32 	%r854, %r628, 0, %p165;
	selp.b32 	%r1531, %r854, 0, %p162;
$L__BB13_517:
	setp.lt.s32 	%p166, %r813, 8;
	selp.b32 	%r856, %r850, %r1531, %p166;
	mov.b32 	%r857, 16;
	mov.b32 	%r858, 0;
	mov.b32 	%r859, -1;
	// begin inline asm
	shfl.sync.up.b32 %r855, %r856, %r857, %r858, %r859;
	// end inline asm
	add.s32 	%r633, %r855, -1;
	setp.ge.s32 	%p167, %r856, %r855;
	setp.gt.s32 	%p168, %r856, 0;
	and.pred  	%p169, %p168, %p167;
	mov.u32 	%r1532, %r856;
	@%p169 bra 	$L__BB13_520;
	setp.gt.s32 	%p170, %r633, %r856;
	setp.gt.s32 	%p171, %r855, 1;
	and.pred  	%p172, %p171, %p170;
	mov.u32 	%r1532, %r633;
	@%p172 bra 	$L__BB13_520;
	setp.eq.s32 	%p174, %r633, %r856;
	selp.b32 	%r860, %r633, 0, %p174;
	selp.b32 	%r1532, %r860, 0, %p171;
$L__BB13_520:
	setp.lt.s32 	%p175, %r813, 16;
	selp.b32 	%r862, %r856, %r1532, %p175;
	mov.b32 	%r863, 1;
	mov.b32 	%r864, 0;
	mov.b32 	%r865, -1;
	// begin inline asm
	shfl.sync.up.b32 %r1555, %r862, %r863, %r864, %r865;
	// end inline asm
	setp.ne.s32 	%p176, %r813, 31;
	@%p176 bra 	$L__BB13_522;
	shl.b32 	%r866, %r426, 2;
	mov.u32 	%r867, _ZZN3cub18CUB_300001_SM_10006detail4scan16DeviceScanKernelINS2_10policy_hubIiiij12compare_leftE10Policy1000EN6thrust24THRUST_300001_SM_1000_NS6detail15normal_iteratorINS9_10device_ptrIiEEEESE_NS0_13ScanTileStateIiLb1EEES5_NS0_8NullTypeEjiLb0ESH_EEvT0_T1_T2_iT3_T4_T5_E12temp_storage;
	add.s32 	%r868, %r867, %r866;
	st.shared.u32 	[%r868+16], %r1532;
$L__BB13_522:
	bar.sync 	0;
	ld.shared.v2.u32 	{%r637, %r638}, [_ZZN3cub18CUB_300001_SM_10006detail4scan16DeviceScanKernelINS2_10policy_hubIiiij12compare_leftE10Policy1000EN6thrust24THRUST_300001_SM_1000_NS6detail15normal_iteratorINS9_10device_ptrIiEEEESE_NS0_13ScanTileStateIiLb1EEES5_NS0_8NullTypeEjiLb0ESH_EEvT0_T1_T2_iT3_T4_T5_E12temp_storage+16];
	add.s32 	%r639, %r637, -1;
	setp.ge.s32 	%p177, %r638, %r637;
	setp.gt.s32 	%p178, %r638, 0;
	and.pred  	%p179, %p177, %p178;
	mov.u32 	%r1533, %r638;
	@%p179 bra 	$L__BB13_525;
	setp.gt.s32 	%p180, %r639, %r638;
	setp.gt.s32 	%p181, %r637, 1;
	and.pred  	%p182, %p181, %p180;
	mov.u32 	%r1533, %r639;
	@%p182 bra 	$L__BB13_525;
	setp.eq.s32 	%p184, %r639, %r638;
	selp.b32 	%r869, %r639, 0, %p184;
	selp.b32 	%r1533, %r869, 0, %p181;
$L__BB13_525:
	ld.shared.u32 	%r642, [_ZZN3cub18CUB_300001_SM_10006detail4scan16DeviceScanKernelINS2_10policy_hubIiiij12compare_leftE10Policy1000EN6thrust24THRUST_300001_SM_1000_NS6detail15normal_iteratorINS9_10device_ptrIiEEEESE_NS0_13ScanTileStateIiLb1EEES5_NS0_8NullTypeEjiLb0ESH_EEvT0_T1_T2_iT3_T4_T5_E12temp_storage+24];
	add.s32 	%r643, %r1533, -1;
	setp.ge.s32 	%p185, %r642, %r1533;
	setp.gt.s32 	%p186, %r642, 0;
	and.pred  	%p187, %p185, %p186;
	mov.u32 	%r1534, %r642;
	@%p187 bra 	$L__BB13_528;
	setp.gt.s32 	%p188, %r643, %r642;
	setp.gt.s32 	%p189, %r1533, 1;
	and.pred  	%p190, %p189, %p188;
	mov.u32 	%r1534, %r643;
	@%p190 bra 	$L__BB13_528;
	setp.eq.s32 	%p192, %r643, %r642;
	selp.b32 	%r870, %r643, 0, %p192;
	selp.b32 	%r1534, %r870, 0, %p189;
$L__BB13_528:
	setp.eq.s32 	%p193, %r426, 3;
	setp.eq.s32 	%p194, %r426, 2;
	selp.b32 	%r871, %r1533, %r637, %p194;
	selp.b32 	%r646, %r1534, %r871, %p193;
	ld.shared.u32 	%r647, [_ZZN3cub18CUB_300001_SM_10006detail4scan16DeviceScanKernelINS2_10policy_hubIiiij12compare_leftE10Policy1000EN6thrust24THRUST_300001_SM_1000_NS6detail15normal_iteratorINS9_10device_ptrIiEEEESE_NS0_13ScanTileStateIiLb1EEES5_NS0_8NullTypeEjiLb0ESH_EEvT0_T1_T2_iT3_T4_T5_E12temp_storage+28];
	add.s32 	%r648, %r1534, -1;
	setp.ge.s32 	%p195, %r647, %r1534;
	setp.gt.s32 	%p196, %r647, 0;
	and.pred  	%p197, %p195, %p196;
	mov.u32 	%r1535, %r647;
	@%p197 bra 	$L__BB13_531;
	setp.gt.s32 	%p198, %r648, %r647;
	setp.gt.s32 	%p199, %r1534, 1;
	and.pred  	%p200, %p199, %p198;
	mov.u32 	%r1535, %r648;
	@%p200 bra 	$L__BB13_531;
	setp.eq.s32 	%p202, %r648, %r647;
	selp.b32 	%r872, %r648, 0, %p202;
	selp.b32 	%r1535, %r872, 0, %p199;
$L__BB13_531:
	setp.lt.u32 	%p203, %r378, 32;
	@%p203 bra 	$L__BB13_536;
	add.s32 	%r651, %r646, -1;
	setp.ge.s32 	%p204, %r1555, %r646;
	setp.gt.s32 	%p205, %r1555, 0;
	and.pred  	%p206, %p205, %p204;
	mov.u32 	%r1536, %r1555;
	@%p206 bra 	$L__BB13_535;
	setp.gt.s32 	%p207, %r651, %r1555;
	setp.gt.s32 	%p208, %r646, 1;
	and.pred  	%p209, %p208, %p207;
	mov.u32 	%r1536, %r651;
	@%p209 bra 	$L__BB13_535;
	setp.eq.s32 	%p211, %r651, %r1555;
	selp.b32 	%r873, %r651, 0, %p211;
	selp.b32 	%r1536, %r873, 0, %p208;
$L__BB13_535:
	setp.eq.s32 	%p212, %r813, 0;
	selp.b32 	%r1555, %r646, %r1536, %p212;
	bra.uni 	$L__BB13_605;
$L__BB13_536:
	setp.ne.s32 	%p213, %r378, 0;
	mul.wide.s32 	%rd21, %r1, 8;
	add.s64 	%rd11, %rd1, %rd21;
	@%p213 bra 	$L__BB13_538;
	st.shared.u32 	[_ZZN3cub18CUB_300001_SM_10006detail4scan16DeviceScanKernelINS2_10policy_hubIiiij12compare_leftE10Policy1000EN6thrust24THRUST_300001_SM_1000_NS6detail15normal_iteratorINS9_10device_ptrIiEEEESE_NS0_13ScanTileStateIiLb1EEES5_NS0_8NullTypeEjiLb0ESH_EEvT0_T1_T2_iT3_T4_T5_E12temp_storage+12], %r1535;
	add.s64 	%rd22, %rd11, 256;
	mov.b32 	%r874, 100;
	// begin inline asm
	st.relaxed.gpu.v2.u32 [%rd22], {%r874, %r1535};
	// end inline asm
$L__BB13_538:
	not.b32 	%r876, %r378;
	add.s32 	%r1545, %r1, %r876;
	mov.u32 	%r656, %nctaid.x;
	setp.gt.u32 	%p214, %r656, 499;
	@%p214 bra 	$L__BB13_540;
	membar.cta;
	bra.uni 	$L__BB13_541;
$L__BB13_540:
	mov.b32 	%r877, 450;
	// begin inline asm
	nanosleep.u32 %r877;
	// end inline asm
$L__BB13_541:
	mul.wide.s32 	%rd24, %r1545, 8;
	add.s64 	%rd25, %rd1, %rd24;
	add.s64 	%rd23, %rd25, 256;
	// begin inline asm
	ld.relaxed.gpu.v2.u32 {%r1544, %r1538}, [%rd23];
	// end inline asm
$L__BB13_542:
	setp.eq.s32 	%p215, %r1544, 99;
	mov.b32 	%r880, -1;
	vote.sync.any.pred 	%p216, %p215, %r880;
	not.pred 	%p217, %p216;
	@%p217 bra 	$L__BB13_547;
	@%p214 bra 	$L__BB13_545;
	membar.cta;
	bra.uni 	$L__BB13_546;
$L__BB13_545:
	mov.b32 	%r995, 350;
	// begin inline asm
	nanosleep.u32 %r995;
	// end inline asm
$L__BB13_546:
	// begin inline asm
	ld.relaxed.gpu.v2.u32 {%r1544, %r1538}, [%rd23];
	// end inline asm
	bra.uni 	$L__BB13_542;
$L__BB13_547:
	setp.eq.s32 	%p218, %r1544, 101;
	mov.b32 	%r887, -1;
	vote.sync.ballot.b32 	%r888, %p218, %r887;
	// begin inline asm
	mov.u32 %r882, %lanemask_ge;
	// end inline asm
	and.b32  	%r889, %r888, %r882;
	or.b32  	%r890, %r889, -2147483648;
	add.s32 	%r891, %r890, -1;
	not.b32 	%r892, %r890;
	and.b32  	%r893, %r892, %r891;
	popc.b32 	%r666, %r893;
	mov.b32 	%r885, 1;
	// begin inline asm
	shfl.sync.down.b32 %r883, %r1538, %r885, %r666, %r887;
	// end inline asm
	setp.ge.s32 	%p220, %r813, %r666;
	mov.u32 	%r1539, %r1538;
	@%p220 bra 	$L__BB13_551;
	add.s32 	%r668, %r883, -1;
	setp.ge.s32 	%p221, %r1538, %r883;
	setp.gt.s32 	%p222, %r1538, 0;
	and.pred  	%p223, %p222, %p221;
	mov.u32 	%r1539, %r1538;
	@%p223 bra 	$L__BB13_551;
	setp.gt.s32 	%p224, %r668, %r1538;
	setp.gt.s32 	%p225, %r883, 1;
	and.pred  	%p226, %p225, %p224;
	mov.u32 	%r1539, %r668;
	@%p226 bra 	$L__BB13_551;
	setp.eq.s32 	%p228, %r668, %r1538;
	selp.b32 	%r894, %r668, 0, %p228;
	selp.b32 	%r1539, %r894, 0, %p225;
$L__BB13_551:
	mov.b32 	%r897, 2;
	mov.b32 	%r899, -1;
	// begin inline asm
	shfl.sync.down.b32 %r895, %r1539, %r897, %r666, %r899;
	// end inline asm
	add.s32 	%r900, %r813, 2;
	setp.gt.s32 	%p229, %r900, %r666;
	mov.u32 	%r1540, %r1539;
	@%p229 bra 	$L__BB13_555;
	add.s32 	%r672, %r895, -1;
	setp.ge.s32 	%p230, %r1539, %r895;
	setp.gt.s32 	%p231, %r1539, 0;
	and.pred  	%p232, %p231, %p230;
	mov.u32 	%r1540, %r1539;
	@%p232 bra 	$L__BB13_555;
	setp.gt.s32 	%p233, %r672, %r1539;
	setp.gt.s32 	%p234, %r895, 1;
	and.pred  	%p235, %p234, %p233;
	mov.u32 	%r1540, %r672;
	@%p235 bra 	$L__BB13_555;
	setp.eq.s32 	%p237, %r672, %r1539;
	selp.b32 	%r901, %r672, 0, %p237;
	selp.b32 	%r1540, %r901, 0, %p234;
$L__BB13_555:
	mov.b32 	%r904, 4;
	mov.b32 	%r906, -1;
	// begin inline asm
	shfl.sync.down.b32 %r902, %r1540, %r904, %r666, %r906;
	// end inline asm
	add.s32 	%r676, %r813, 4;
	setp.gt.s32 	%p238, %r676, %r666;
	mov.u32 	%r1541, %r1540;
	@%p238 bra 	$L__BB13_559;
	add.s32 	%r677, %r902, -1;
	setp.ge.s32 	%p239, %r1540, %r902;
	setp.gt.s32 	%p240, %r1540, 0;
	and.pred  	%p241, %p240, %p239;
	mov.u32 	%r1541, %r1540;
	@%p241 bra 	$L__BB13_559;
	setp.gt.s32 	%p242, %r677, %r1540;
	setp.gt.s32 	%p243, %r902, 1;
	and.pred  	%p244, %p243, %p242;
	mov.u32 	%r1541, %r677;
	@%p244 bra 	$L__BB13_559;
	setp.eq.s32 	%p246, %r677, %r1540;
	selp.b32 	%r907, %r677, 0, %p246;
	selp.b32 	%r1541, %r907, 0, %p243;
$L__BB13_559:
	mov.b32 	%r910, 8;
	mov.b32 	%r912, -1;
	// begin inline asm
	shfl.sync.down.b32 %r908, %r1541, %r910, %r666, %r912;
	// end inline asm
	add.s32 	%r913, %r813, 8;
	setp.gt.s32 	%p247, %r913, %r666;
	mov.u32 	%r1542, %r1541;
	@%p247 bra 	$L__BB13_563;
	add.s32 	%r681, %r908, -1;
	setp.ge.s32 	%p248, %r1541, %r908;
	setp.gt.s32 	%p249, %r1541, 0;
	and.pred  	%p250, %p249, %p248;
	mov.u32 	%r1542, %r1541;
	@%p250 bra 	$L__BB13_563;
	setp.gt.s32 	%p251, %r681, %r1541;
	setp.gt.s32 	%p252, %r908, 1;
	and.pred  	%p253, %p252, %p251;
	mov.u32 	%r1542, %r681;
	@%p253 bra 	$L__BB13_563;
	setp.eq.s32 	%p255, %r681, %r1541;
	selp.b32 	%r914, %r681, 0, %p255;
	selp.b32 	%r1542, %r914, 0, %p252;
$L__BB13_563:
	mov.b32 	%r917, 16;
	mov.b32 	%r919, -1;
	// begin inline asm
	shfl.sync.down.b32 %r915, %r1542, %r917, %r666, %r919;
	// end inline asm
	add.s32 	%r920, %r813, 16;
	setp.gt.s32 	%p256, %r920, %r666;
	mov.u32 	%r1546, %r1542;
	@%p256 bra 	$L__BB13_567;
	add.s32 	%r685, %r915, -1;
	setp.ge.s32 	%p257, %r1542, %r915;
	setp.gt.s32 	%p258, %r1542, 0;
	and.pred  	%p259, %p258, %p257;
	mov.u32 	%r1546, %r1542;
	@%p259 bra 	$L__BB13_567;
	setp.gt.s32 	%p260, %r685, %r1542;
	setp.gt.s32 	%p261, %r915, 1;
	and.pred  	%p262, %p261, %p260;
	mov.u32 	%r1546, %r685;
	@%p262 bra 	$L__BB13_567;
	setp.eq.s32 	%p264, %r685, %r1542;
	selp.b32 	%r921, %r685, 0, %p264;
	selp.b32 	%r1546, %r921, 0, %p261;
$L__BB13_567:
	add.s64 	%rd13, %rd1, 256;
$L__BB13_568:
	mov.u32 	%r688, %r1546;
	setp.ne.s32 	%p265, %r1544, 101;
	mov.b32 	%r922, -1;
	vote.sync.all.pred 	%p266, %p265, %r922;
	not.pred 	%p267, %p266;
	@%p267 bra 	$L__BB13_598;
	mul.wide.s32 	%rd28, %r1545, 8;
	add.s64 	%rd29, %rd13, %rd28;
	add.s64 	%rd27, %rd29, -256;
	// begin inline asm
	ld.relaxed.gpu.v2.u32 {%r1544, %r1548}, [%rd27];
	// end inline asm
$L__BB13_570:
	setp.eq.s32 	%p407, %r1544, 99;
	mov.b32 	%r945, -1;
	vote.sync.any.pred 	%p408, %p407, %r945;
	not.pred 	%p409, %p408;
	@%p409 bra 	$L__BB13_575;
	setp.gt.u32 	%p465, %r656, 499;
	@%p465 bra 	$L__BB13_573;
	membar.cta;
	bra.uni 	$L__BB13_574;
$L__BB13_573:
	mov.b32 	%r992, 350;
	// begin inline asm
	nanosleep.u32 %r992;
	// end inline asm
$L__BB13_574:
	// begin inline asm
	ld.relaxed.gpu.v2.u32 {%r1544, %r1548}, [%rd27];
	// end inline asm
	bra.uni 	$L__BB13_570;
$L__BB13_575:
	setp.eq.s32 	%p410, %r1544, 101;
	mov.b32 	%r951, -1;
	vote.sync.ballot.b32 	%r952, %p410, %r951;
	and.b32  	%r953, %r952, %r882;
	or.b32  	%r954, %r953, -2147483648;
	add.s32 	%r955, %r954, -1;
	not.b32 	%r956, %r954;
	and.b32  	%r957, %r956, %r955;
	popc.b32 	%r699, %r957;
	mov.b32 	%r949, 1;
	// begin inline asm
	shfl.sync.down.b32 %r947, %r1548, %r949, %r699, %r951;
	// end inline asm
	setp.ge.s32 	%p412, %r813, %r699;
	mov.u32 	%r1549, %r1548;
	@%p412 bra 	$L__BB13_579;
	setp.ge.s32 	%p413, %r1548, %r947;
	setp.gt.s32 	%p414, %r1548, 0;
	and.pred  	%p415, %p414, %p413;
	mov.u32 	%r1549, %r1548;
	@%p415 bra 	$L__BB13_579;
	add.s32 	%r1549, %r947, -1;
	setp.gt.s32 	%p416, %r1549, %r1548;
	setp.gt.s32 	%p417, %r947, 1;
	and.pred  	%p418, %p417, %p416;
	@%p418 bra 	$L__BB13_579;
	add.s32 	%r958, %r947, -1;
	setp.eq.s32 	%p420, %r958, %r1548;
	selp.b32 	%r959, %r958, 0, %p420;
	selp.b32 	%r1549, %r959, 0, %p417;
$L__BB13_579:
	mov.b32 	%r962, 2;
	mov.b32 	%r964, -1;
	// begin inline asm
	shfl.sync.down.b32 %r960, %r1549, %r962, %r699, %r964;
	// end inline asm
	add.s32 	%r965, %r813, 2;
	setp.gt.s32 	%p421, %r965, %r699;
	mov.u32 	%r1550, %r1549;
	@%p421 bra 	$L__BB13_583;
	setp.ge.s32 	%p422, %r1549, %r960;
	setp.gt.s32 	%p423, %r1549, 0;
	and.pred  	%p424, %p423, %p422;
	mov.u32 	%r1550, %r1549;
	@%p424 bra 	$L__BB13_583;
	add.s32 	%r1550, %r960, -1;
	setp.gt.s32 	%p425, %r1550, %r1549;
	setp.gt.s32 	%p426, %r960, 1;
	and.pred  	%p427, %p426, %p425;
	@%p427 bra 	$L__BB13_583;
	add.s32 	%r966, %r960, -1;
	setp.eq.s32 	%p429, %r966, %r1549;
	selp.b32 	%r967, %r966, 0, %p429;
	selp.b32 	%r1550, %r967, 0, %p426;
$L__BB13_583:
	mov.b32 	%r970, 4;
	mov.b32 	%r972, -1;
	// begin inline asm
	shfl.sync.down.b32 %r968, %r1550, %r970, %r699, %r972;
	// end inline asm
	setp.gt.s32 	%p430, %r676, %r699;
	mov.u32 	%r1551, %r1550;
	@%p430 bra 	$L__BB13_587;
	setp.ge.s32 	%p431, %r1550, %r968;
	setp.gt.s32 	%p432, %r1550, 0;
	and.pred  	%p433, %p432, %p431;
	mov.u32 	%r1551, %r1550;
	@%p433 bra 	$L__BB13_587;
	add.s32 	%r1551, %r968, -1;
	setp.gt.s32 	%p434, %r1551, %r1550;
	setp.gt.s32 	%p435, %r968, 1;
	and.pred  	%p436, %p435, %p434;
	@%p436 bra 	$L__BB13_587;
	add.s32 	%r973, %r968, -1;
	setp.eq.s32 	%p438, %r973, %r1550;
	selp.b32 	%r974, %r973, 0, %p438;
	selp.b32 	%r1551, %r974, 0, %p435;
$L__BB13_587:
	mov.b32 	%r977, 8;
	mov.b32 	%r979, -1;
	// begin inline asm
	shfl.sync.down.b32 %r975, %r1551, %r977, %r699, %r979;
	// end inline asm
	add.s32 	%r980, %r813, 8;
	setp.gt.s32 	%p439, %r980, %r699;
	mov.u32 	%r1552, %r1551;
	@%p439 bra 	$L__BB13_591;
	setp.ge.s32 	%p440, %r1551, %r975;
	setp.gt.s32 	%p441, %r1551, 0;
	and.pred  	%p442, %p441, %p440;
	mov.u32 	%r1552, %r1551;
	@%p442 bra 	$L__BB13_591;
	add.s32 	%r1552, %r975, -1;
	setp.gt.s32 	%p443, %r1552, %r1551;
	setp.gt.s32 	%p444, %r975, 1;
	and.pred  	%p445, %p444, %p443;
	@%p445 bra 	$L__BB13_591;
	add.s32 	%r981, %r975, -1;
	setp.eq.s32 	%p447, %r981, %r1551;
	selp.b32 	%r982, %r981, 0, %p447;
	selp.b32 	%r1552, %r982, 0, %p444;
$L__BB13_591:
	mov.b32 	%r985, 16;
	mov.b32 	%r987, -1;
	// begin inline asm
	shfl.sync.down.b32 %r983, %r1552, %r985, %r699, %r987;
	// end inline asm
	add.s32 	%r988, %r813, 16;
	setp.gt.s32 	%p448, %r988, %r699;
	mov.u32 	%r1553, %r1552;
	@%p448 bra 	$L__BB13_595;
	setp.ge.s32 	%p449, %r1552, %r983;
	setp.gt.s32 	%p450, %r1552, 0;
	and.pred  	%p451, %p450, %p449;
	mov.u32 	%r1553, %r1552;
	@%p451 bra 	$L__BB13_595;
	add.s32 	%r1553, %r983, -1;
	setp.gt.s32 	%p452, %r1553, %r1552;
	setp.gt.s32 	%p453, %r983, 1;
	and.pred  	%p454, %p453, %p452;
	@%p454 bra 	$L__BB13_595;
	add.s32 	%r989, %r983, -1;
	setp.eq.s32 	%p456, %r989, %r1552;
	selp.b32 	%r990, %r989, 0, %p456;
	selp.b32 	%r1553, %r990, 0, %p453;
$L__BB13_595:
	add.s32 	%r1545, %r1545, -32;
	add.s32 	%r721, %r1553, -1;
	setp.ge.s32 	%p457, %r688, %r1553;
	setp.gt.s32 	%p458, %r688, 0;
	and.pred  	%p459, %p458, %p457;
	mov.u32 	%r1546, %r688;
	@%p459 bra 	$L__BB13_568;
	setp.gt.s32 	%p460, %r721, %r688;
	setp.gt.s32 	%p461, %r1553, 1;
	and.pred  	%p462, %p461, %p460;
	mov.u32 	%r1546, %r721;
	@%p462 bra 	$L__BB13_568;
	setp.eq.s32 	%p464, %r721, %r688;
	selp.b32 	%r991, %r721, 0, %p464;
	selp.b32 	%r1546, %r991, 0, %p461;
	bra.uni 	$L__BB13_568;
$L__BB13_598:
	setp.ne.s32 	%p268, %r378, 0;
	@%p268 bra 	$L__BB13_603;
	add.s32 	%r723, %r688, -1;
	setp.ge.s32 	%p269, %r1535, %r688;
	setp.gt.s32 	%p270, %r1535, 0;
	and.pred  	%p271, %p270, %p269;
	mov.u32 	%r1554, %r1535;
	@%p271 bra 	$L__BB13_602;
	setp.gt.s32 	%p272, %r723, %r1535;
	setp.gt.s32 	%p273, %r688, 1;
	and.pred  	%p274, %p273, %p272;
	mov.u32 	%r1554, %r723;
	@%p274 bra 	$L__BB13_602;
	setp.eq.s32 	%p276, %r723, %r1535;
	selp.b32 	%r924, %r723, 0, %p276;
	selp.b32 	%r1554, %r924, 0, %p273;
$L__BB13_602:
	add.s64 	%rd26, %rd11, 256;
	mov.b32 	%r925, 101;
	// begin inline asm
	st.relaxed.gpu.v2.u32 [%rd26], {%r925, %r1554};
	// end inline asm
	st.shared.u32 	[_ZZN3cub18CUB_300001_SM_10006detail4scan16DeviceScanKernelINS2_10policy_hubIiiij12compare_leftE10Policy1000EN6thrust24THRUST_300001_SM_1000_NS6detail15normal_iteratorINS9_10device_ptrIiEEEESE_NS0_13ScanTileStateIiLb1EEES5_NS0_8NullTypeEjiLb0ESH_EEvT0_T1_T2_iT3_T4_T5_E12temp_storage+4], %r688;
	st.shared.u32 	[_ZZN3cub18CUB_300001_SM_10006detail4scan16DeviceScanKernelINS2_10policy_hubIiiij12compare_leftE10Policy1000EN6thrust24THRUST_300001_SM_1000_NS6detail15normal_iteratorINS9_10device_ptrIiEEEESE_NS0_13ScanTileStateIiLb1EEES5_NS0_8NullTypeEjiLb0ESH_EEvT0_T1_T2_iT3_T4_T5_E12temp_storage+8], %r1554;
$L__BB13_603:
	setp.ne.s32 	%p277, %r813, 0;
	@%p277 bra 	$L__BB13_605;
	st.shared.u32 	[_ZZN3cub18CUB_300001_SM_10006detail4scan16DeviceScanKernelINS2_10policy_hubIiiij12compare_leftE10Policy1000EN6thrust24THRUST_300001_SM_1000_NS6detail15normal_iteratorINS9_10device_ptrIiEEEESE_NS0_13ScanTileStateIiLb1EEES5_NS0_8NullTypeEjiLb0ESH_EEvT0_T1_T2_iT3_T4_T5_E12temp_storage+36], %r688;
	mov.u32 	%r1555, %r688;
$L__BB13_605:
	bar.sync 	0;
	ld.shared.u32 	%r727, [_ZZN3cub18CUB_300001_SM_10006detail4scan16DeviceScanKernelINS2_10policy_hubIiiij12compare_leftE10Policy1000EN6thrust24THRUST_300001_SM_1000_NS6detail15normal_iteratorINS9_10device_ptrIiEEEESE_NS0_13ScanTileStateIiLb1EEES5_NS0_8NullTypeEjiLb0ESH_EEvT0_T1_T2_iT3_T4_T5_E12temp_storage+36];
	setp.eq.s32 	%p278, %r378, 0;
	mov.u32 	%r1556, %r1555;
	@%p278 bra 	$L__BB13_609;
	add.s32 	%r728, %r727, -1;
	setp.ge.s32 	%p279, %r1555, %r727;
	setp.gt.s32 	%p280, %r1555, 0;
	and.pred  	%p281, %p280, %p279;
	mov.u32 	%r1556, %r1555;
	@%p281 bra 	$L__BB13_609;
	setp.gt.s32 	%p282, %r728, %r1555;
	setp.gt.s32 	%p283, %r727, 1;
	and.pred  	%p284, %p283, %p282;
	mov.u32 	%r1556, %r728;
	@%p284 bra 	$L__BB13_609;
	setp.eq.s32 	%p286, %r728, %r1555;
	selp.b32 	%r927, %r728, 0, %p286;
	selp.b32 	%r1556, %r927, 0, %p283;
$L__BB13_609:
	add.s32 	%r731, %r1556, -1;
	setp.ge.s32 	%p287, %r429, %r1556;
	setp.gt.s32 	%p288, %r429, 0;
	and.pred  	%p289, %p287, %p288;
	mov.u32 	%r1585, %r429;
	@%p289 bra 	$L__BB13_612;
	setp.gt.s32 	%p290, %r731, %r429;
	setp.gt.s32 	%p291, %r1556, 1;
	and.pred  	%p292, %p291, %p290;
	mov.u32 	%r1585, %r731;
	@%p292 bra 	$L__BB13_612;
	setp.eq.s32 	%p294, %r731, %r429;
	selp.b32 	%r928, %r731, 0, %p294;
	selp.b32 	%r1585, %r928, 0, %p291;
$L__BB13_612:
	add.s32 	%r734, %r1585, -1;
	setp.ge.s32 	%p296, %r430, %r1585;
	and.pred  	%p297, %p296, %p20;
	mov.u32 	%r1584, %r430;
	@%p297 bra 	$L__BB13_615;
	setp.gt.s32 	%p298, %r734, %r430;
	setp.gt.s32 	%p299, %r1585, 1;
	and.pred  	%p300, %p299, %p298;
	mov.u32 	%r1584, %r734;
	@%p300 bra 	$L__BB13_615;
	setp.eq.s32 	%p302, %r734, %r430;
	selp.b32 	%r929, %r734, 0, %p302;
	selp.b32 	%r1584, %r929, 0, %p299;
$L__BB13_615:
	add.s32 	%r737, %r1584, -1;
	setp.ge.s32 	%p304, %r431, %r1584;
	and.pred  	%p305, %p304, %p28;
	mov.u32 	%r1583, %r431;
	@%p305 bra 	$L__BB13_618;
	setp.gt.s32 	%p306, %r737, %r431;
	setp.gt.s32 	%p307, %r1584, 1;
	and.pred  	%p308, %p307, %p306;
	mov.u32 	%r1583, %r737;
	@%p308 bra 	$L__BB13_618;
	setp.eq.s32 	%p310, %r737, %r431;
	selp.b32 	%r930, %r737, 0, %p310;
	selp.b32 	%r1583, %r930, 0, %p307;
$L__BB13_618:
	add.s32 	%r740, %r1583, -1;
	setp.ge.s32 	%p312, %r432, %r1583;
	and.pred  	%p313, %p312, %p36;
	mov.u32 	%r1582, %r432;
	@%p313 bra 	$L__BB13_621;
	setp.gt.s32 	%p314, %r740, %r432;
	setp.gt.s32 	%p315, %r1583, 1;
	and.pred  	%p316, %p315, %p314;
	mov.u32 	%r1582, %r740;
	@%p316 bra 	$L__BB13_621;
	setp.eq.s32 	%p318, %r740, %r432;
	selp.b32 	%r931, %r740, 0, %p318;
	selp.b32 	%r1582, %r931, 0, %p315;
$L__BB13_621:
	add.s32 	%r743, %r1582, -1;
	setp.ge.s32 	%p320, %r433, %r1582;
	and.pred  	%p321, %p320, %p44;
	mov.u32 	%r1581, %r433;
	@%p321 bra 	$L__BB13_624;
	setp.gt.s32 	%p322, %r743, %r433;
	setp.gt.s32 	%p323, %r1582, 1;
	and.pred  	%p324, %p323, %p322;
	mov.u32 	%r1581, %r743;
	@%p324 bra 	$L__BB13_624;
	setp.eq.s32 	%p326, %r743, %r433;
	selp.b32 	%r932, %r743, 0, %p326;
	selp.b32 	%r1581, %r932, 0, %p323;
$L__BB13_624:
	setp.gt.s32 	%p327, %r434, 0;
	add.s32 	%r746, %r1581, -1;
	setp.ge.s32 	%p328, %r434, %r1581;
	and.pred  	%p329, %p328, %p327;
	mov.u32 	%r1580, %r434;
	@%p329 bra 	$L__BB13_627;
	setp.gt.s32 	%p330, %r746, %r434;
	setp.gt.s32 	%p331, %r1581, 1;
	and.pred  	%p332, %p331, %p330;
	mov.u32 	%r1580, %r746;
	@%p332 bra 	$L__BB13_627;
	setp.eq.s32 	%p334, %r746, %r434;
	selp.b32 	%r933, %r746, 0, %p334;
	selp.b32 	%r1580, %r933, 0, %p331;
$L__BB13_627:
	setp.gt.s32 	%p335, %r435, 0;
	add.s32 	%r749, %r1580, -1;
	setp.ge.s32 	%p336, %r435, %r1580;
	and.pred  	%p337, %p336, %p335;
	mov.u32 	%r1579, %r435;
	@%p337 bra 	$L__BB13_630;
	setp.gt.s32 	%p338, %r749, %r435;
	setp.gt.s32 	%p339, %r1580, 1;
	and.pred  	%p340, %p339, %p338;
	mov.u32 	%r1579, %r749;
	@%p340 bra 	$L__BB13_630;
	setp.eq.s32 	%p342, %r749, %r435;
	selp.b32 	%r934, %r749, 0, %p342;
	selp.b32 	%r1579, %r934, 0, %p339;
$L__BB13_630:
	setp.gt.s32 	%p343, %r436, 0;
	add.s32 	%r752, %r1579, -1;
	setp.ge.s32 	%p344, %r436, %r1579;
	and.pred  	%p345, %p344, %p343;
	mov.u32 	%r1578, %r436;
	@%p345 bra 	$L__BB13_633;
	setp.gt.s32 	%p346, %r752, %r436;
	setp.gt.s32 	%p347, %r1579, 1;
	and.pred  	%p348, %p347, %p346;
	mov.u32 	%r1578, %r752;
	@%p348 bra 	$L__BB13_633;
	setp.eq.s32 	%p350, %r752, %r436;
	selp.b32 	%r935, %r752, 0, %p350;
	selp.b32 	%r1578, %r935, 0, %p347;
$L__BB13_633:
	setp.gt.s32 	%p351, %r437, 0;
	add.s32 	%r755, %r1578, -1;
	setp.ge.s32 	%p352, %r437, %r1578;
	and.pred  	%p353, %p352, %p351;
	mov.u32 	%r1577, %r437;
	@%p353 bra 	$L__BB13_636;
	setp.gt.s32 	%p354, %r755, %r437;
	setp.gt.s32 	%p355, %r1578, 1;
	and.pred  	%p356, %p355, %p354;
	mov.u32 	%r1577, %r755;
	@%p356 bra 	$L__BB13_636;
	setp.eq.s32 	%p358, %r755, %r437;
	selp.b32 	%r936, %r755, 0, %p358;
	selp.b32 	%r1577, %r936, 0, %p355;
$L__BB13_636:
	setp.gt.s32 	%p359, %r438, 0;
	add.s32 	%r758, %r1577, -1;
	setp.ge.s32 	%p360, %r438, %r1577;
	and.pred  	%p361, %p360, %p359;
	mov.u32 	%r1576, %r438;
	@%p361 bra 	$L__BB13_639;
	setp.gt.s32 	%p362, %r758, %r438;
	setp.gt.s32 	%p363, %r1577, 1;
	and.pred  	%p364, %p363, %p362;
	mov.u32 	%r1576, %r758;
	@%p364 bra 	$L__BB13_639;
	setp.eq.s32 	%p366, %r758, %r438;
	selp.b32 	%r937, %r758, 0, %p366;
	selp.b32 	%r1576, %r937, 0, %p363;
$L__BB13_639:
	setp.gt.s32 	%p367, %r439, 0;
	add.s32 	%r761, %r1576, -1;
	setp.ge.s32 	%p368, %r439, %r1576;
	and.pred  	%p369, %p368, %p367;
	mov.u32 	%r1575, %r439;
	@%p369 bra 	$L__BB13_642;
	setp.gt.s32 	%p370, %r761, %r439;
	setp.gt.s32 	%p371, %r1576, 1;
	and.pred  	%p372, %p371, %p370;
	mov.u32 	%r1575, %r761;
	@%p372 bra 	$L__BB13_642;
	setp.eq.s32 	%p374, %r761, %r439;
	selp.b32 	%r938, %r761, 0, %p374;
	selp.b32 	%r1575, %r938, 0, %p371;
$L__BB13_642:
	setp.gt.s32 	%p375, %r440, 0;
	add.s32 	%r764, %r1575, -1;
	setp.ge.s32 	%p376, %r440, %r1575;
	and.pred  	%p377, %p376, %p375;
	mov.u32 	%r1574, %r440;
	@%p377 bra 	$L__BB13_645;
	setp.gt.s32 	%p378, %r764, %r440;
	setp.gt.s32 	%p379, %r1575, 1;
	and.pred  	%p380, %p379, %p378;
	mov.u32 	%r1574, %r764;
	@%p380 bra 	$L__BB13_645;
	setp.eq.s32 	%p382, %r764, %r440;
	selp.b32 	%r939, %r764, 0, %p382;
	selp.b32 	%r1574, %r939, 0, %p379;
$L__BB13_645:
	setp.gt.s32 	%p383, %r441, 0;
	add.s32 	%r767, %r1574, -1;
	setp.ge.s32 	%p384, %r441, %r1574;
	and.pred  	%p385, %p384, %p383;
	mov.u32 	%r1573, %r441;
	@%p385 bra 	$L__BB13_648;
	setp.gt.s32 	%p386, %r767, %r441;
	setp.gt.s32 	%p387, %r1574, 1;
	and.pred  	%p388, %p387, %p386;
	mov.u32 	%r1573, %r767;
	@%p388 bra 	$L__BB13_648;
	setp.eq.s32 	%p390, %r767, %r441;
	selp.b32 	%r940, %r767, 0, %p390;
	selp.b32 	%r1573, %r940, 0, %p387;
$L__BB13_648:
	setp.gt.s32 	%p391, %r442, 0;
	add.s32 	%r770, %r1573, -1;
	setp.ge.s32 	%p392, %r442, %r1573;
	and.pred  	%p393, %p392, %p391;
	mov.u32 	%r1572, %r442;
	@%p393 bra 	$L__BB13_651;
	setp.gt.s32 	%p394, %r770, %r442;
	setp.gt.s32 	%p395, %r1573, 1;
	and.pred  	%p396, %p395, %p394;
	mov.u32 	%r1572, %r770;
	@%p396 bra 	$L__BB13_651;
	setp.eq.s32 	%p398, %r770, %r442;
	selp.b32 	%r941, %r770, 0, %p398;
	selp.b32 	%r1572, %r941, 0, %p395;
$L__BB13_651:
	setp.gt.s32 	%p399, %r443, 0;
	add.s32 	%r773, %r1572, -1;
	setp.ge.s32 	%p400, %r443, %r1572;
	and.pred  	%p401, %p400, %p399;
	mov.u32 	%r1571, %r443;
	@%p401 bra 	$L__BB13_654;
	setp.gt.s32 	%p402, %r773, %r443;
	setp.gt.s32 	%p403, %r1572, 1;
	and.pred  	%p404, %p403, %p402;
	mov.u32 	%r1571, %r773;
	@%p404 bra 	$L__BB13_654;
	setp.eq.s32 	%p406, %r773, %r443;
	selp.b32 	%r942, %r773, 0, %p406;
	selp.b32 	%r1571, %r942, 0, %p403;
$L__BB13_654:
	bar.sync 	0;
	st.shared.u32 	[%r428], %r1585;
	st.shared.u32 	[%r428+4], %r1584;
	st.shared.u32 	[%r428+8], %r1583;
	st.shared.u32 	[%r428+12], %r1582;
	st.shared.u32 	[%r428+16], %r1581;
	st.shared.u32 	[%r428+20], %r1580;
	st.shared.u32 	[%r428+24], %r1579;
	st.shared.u32 	[%r428+28], %r1578;
	st.shared.u32 	[%r428+32], %r1577;
	st.shared.u32 	[%r428+36], %r1576;
	st.shared.u32 	[%r428+40], %r1575;
	st.shared.u32 	[%r428+44], %r1574;
	st.shared.u32 	[%r428+48], %r1573;
	st.shared.u32 	[%r428+52], %r1572;
	st.shared.u32 	[%r428+56], %r1571;
	bar.warp.sync 	-1;
	ld.shared.u32 	%r790, [%r427];
	ld.shared.u32 	%r791, [%r427+128];
	ld.shared.u32 	%r792, [%r427+256];
	ld.shared.u32 	%r793, [%r427+384];
	ld.shared.u32 	%r794, [%r427+512];
	ld.shared.u32 	%r795, [%r427+640];
	ld.shared.u32 	%r796, [%r427+768];
	ld.shared.u32 	%r797, [%r427+896];
	ld.shared.u32 	%r798, [%r427+1024];
	ld.shared.u32 	%r799, [%r427+1152];
	ld.shared.u32 	%r800, [%r427+1280];
	ld.shared.u32 	%r801, [%r427+1408];
	ld.shared.u32 	%r802, [%r427+1536];
	ld.shared.u32 	%r803, [%r427+1664];
	ld.shared.u32 	%r804, [%r427+1792];
	setp.ne.s32 	%p774, %r378, 0;
	@%p774 bra 	$L__BB13_656;
	st.volatile.shared.u32 	[_ZZN3cub18CUB_300001_SM_10006detail4scan16DeviceScanKernelINS2_10policy_hubIiiij12compare_leftE10Policy1000EN6thrust24THRUST_300001_SM_1000_NS6detail15normal_iteratorINS9_10device_ptrIiEEEESE_NS0_13ScanTileStateIiLb1EEES5_NS0_8NullTypeEjiLb0ESH_EEvT0_T1_T2_iT3_T4_T5_E12temp_storage+7680], %r3;
$L__BB13_656:
	bar.sync 	0;
	ld.volatile.shared.u32 	%r805, [_ZZN3cub18CUB_300001_SM_10006detail4scan16DeviceScanKernelINS2_10policy_hubIiiij12compare_leftE10Policy1000EN6thrust24THRUST_300001_SM_1000_NS6detail15normal_iteratorINS9_10device_ptrIiEEEESE_NS0_13ScanTileStateIiLb1EEES5_NS0_8NullTypeEjiLb0ESH_EEvT0_T1_T2_iT3_T4_T5_E12temp_storage+7680];
	cvt.u64.u32 	%rd32, %r380;
	add.s64 	%rd33, %rd32, %rd9;
	setp.ge.s32 	%p775, %r380, %r805;
	shl.b64 	%rd34, %rd33, 2;
	add.s64 	%rd15, %rd3, %rd34;
	@%p775 bra 	$L__BB13_658;
	st.global.u32 	[%rd15], %r790;
$L__BB13_658:
	setp.ge.s32 	%p776, %r383, %r805;
	@%p776 bra 	$L__BB13_660;
	st.global.u32 	[%rd15+128], %r791;
$L__BB13_660:
	setp.ge.s32 	%p777, %r386, %r805;
	@%p777 bra 	$L__BB13_662;
	st.global.u32 	[%rd15+256], %r792;
$L__BB13_662:
	setp.ge.s32 	%p778, %r389, %r805;
	@%p778 bra 	$L__BB13_664;
	st.global.u32 	[%rd15+384], %r793;
$L__BB13_664:
	setp.ge.s32 	%p779, %r392, %r805;
	@%p779 bra 	$L__BB13_666;
	st.global.u32 	[%rd15+512], %r794;
$L__BB13_666:
	setp.ge.s32 	%p780, %r395, %r805;
	@%p780 bra 	$L__BB13_668;
	st.global.u32 	[%rd15+640], %r795;
$L__BB13_668:
	setp.ge.s32 	%p781, %r398, %r805;
	@%p781 bra 	$L__BB13_670;
	st.global.u32 	[%rd15+768], %r796;
$L__BB13_670:
	setp.ge.s32 	%p782, %r401, %r805;
	@%p782 bra 	$L__BB13_672;
	st.global.u32 	[%rd15+896], %r797;
$L__BB13_672:
	setp.ge.s32 	%p783, %r404, %r805;
	@%p783 bra 	$L__BB13_674;
	st.global.u32 	[%rd15+1024], %r798;
$L__BB13_674:
	setp.ge.s32 	%p784, %r407, %r805;
	@%p784 bra 	$L__BB13_676;
	st.global.u32 	[%rd15+1152], %r799;
$L__BB13_676:
	setp.ge.s32 	%p785, %r410, %r805;
	@%p785 bra 	$L__BB13_678;
	st.global.u32 	[%rd15+1280], %r800;
$L__BB13_678:
	setp.ge.s32 	%p786, %r413, %r805;
	@%p786 bra 	$L__BB13_680;
	st.global.u32 	[%rd15+1408], %r801;
$L__BB13_680:
	setp.ge.s32 	%p787, %r416, %r805;
	@%p787 bra 	$L__BB13_682;
	st.global.u32 	[%rd15+1536], %r802;
$L__BB13_682:
	setp.ge.s32 	%p788, %r419, %r805;
	@%p788 bra 	$L__BB13_684;
	st.global.u32 	[%rd15+1664], %r803;
$L__BB13_684:
	setp.ge.s32 	%p789, %r422, %r805;
	@%p789 bra 	$L__BB13_686;
	st.global.u32 	[%rd15+1792], %r804;
$L__BB13_686:
	ret;

}
	// .globl	_ZN3cub18CUB_300001_SM_10006detail4scan16DeviceScanKernelINS2_10policy_hubIiiim12compare_leftE10Policy1000EN6thrust24THRUST_300001_SM_1000_NS6detail15normal_iteratorINS9_10device_ptrIiEEEESE_NS0_13ScanTileStateIiLb1EEES5_NS0_8NullTypeEmiLb0ESH_EEvT0_T1_T2_iT3_T4_T5_
.visible .entry _ZN3cub18CUB_300001_SM_10006detail4scan16DeviceScanKernelINS2_10policy_hubIiiim12compare_leftE10Policy1000EN6thrust24THRUST_300001_SM_1000_NS6detail15normal_iteratorINS9_10device_ptrIiEEEESE_NS0_13ScanTileStateIiLb1EEES5_NS0_8NullTypeEmiLb0ESH_EEvT0_T1_T2_iT3_T4_T5_(
	.param .align 8 .b8 _ZN3cub18CUB_300001_SM_10006detail4scan16DeviceScanKernelINS2_10policy_hubIiiim12compare_leftE10Policy1000EN6thrust24THRUST_300001_SM_1000_NS6detail15normal_iteratorINS9_10device_ptrIiEEEESE_NS0_13ScanTileStateIiLb1EEES5_NS0_8NullTypeEmiLb0ESH_EEvT0_T1_T2_iT3_T4_T5__param_0[8],
	.param .align 8 .b8 _ZN3cub18CUB_300001_SM_10006detail4scan16DeviceScanKernelINS2_10policy_hubIiiim12compare_leftE10Policy1000EN6thrust24THRUST_300001_SM_1000_NS6detail15normal_iteratorINS9_10device_ptrIiEEEESE_NS0_13ScanTileStateIiLb1EEES5_NS0_8NullTypeEmiLb0ESH_EEvT0_T1_T2_iT3_T4_T5__param_1[8],
	.param .align 8 .b8 _ZN3cub18CUB_300001_SM_10006detail4scan16DeviceScanKernelINS2_10policy_hubIiiim12compare_leftE10Policy1000EN6thrust24THRUST_300001_SM_1000_NS6detail15normal_iteratorINS9_10device_ptrIiEEEESE_NS0_13ScanTileStateIiLb1EEES5_NS0_8NullTypeEmiLb0ESH_EEvT0_T1_T2_iT3_T4_T5__param_2[8],
	.param .u32 _ZN3cub18CUB_300001_SM_10006detail4scan16DeviceScanKernelINS2_10policy_hubIiiim12compare_leftE10Policy1000EN6thrust24THRUST_300001_SM_1000_NS6detail15normal_iteratorINS9_10device_ptrIiEEEESE_NS0_13ScanTileStateIiLb1EEES5_NS0_8NullTypeEmiLb0ESH_EEvT0_T1_T2_iT3_T4_T5__param_3,
	.param .align 1 .b8 _ZN3cub18CUB_300001_SM_10006detail4scan16DeviceScanKernelINS2_10policy_hubIiiim12compare_leftE10Policy1000EN6thrust24THRUST_300001_SM_1000_NS6detail15normal_iteratorINS9_10device_ptrIiEEEESE_NS0_13ScanTileStateIiLb1EEES5_NS0_8NullTypeEmiLb0ESH_EEvT0_T1_T2_iT3_T4_T5__param_4[1],
	.param .align 1 .b8 _ZN3cub18CUB_300001_SM_10006detail4scan16DeviceScanKernelINS2_10policy_hubIiiim12compare_leftE10Policy1000EN6thrust24THRUST_300001_SM_1000_NS6detail15normal_iteratorINS9_10device_ptrIiEEEESE_NS0_13ScanTileStateIiLb1EEES5_NS0_8NullTypeEmiLb0ESH_EEvT0_T1_T2_iT3_T4_T5__param_5[1],
	.param .u64 _ZN3cub18CUB_300001_SM_10006detail4scan16DeviceScanKernelINS2_10policy_hubIiiim12compare_leftE10Policy1000EN6thrust24THRUST_300001_SM_1000_NS6detail15normal_iteratorINS9_10device_ptrIiEEEESE_NS0_13ScanTileStateIiLb1EEES5_NS0_8NullTypeEmiLb0ESH_EEvT0_T1_T2_iT3_T4_T5__param_6
)
.maxntid 128
{
	.reg .pred 	%p<1555>;
	.reg .b32 	%r<1584>;
	.reg .b64 	%rd<54>;
	// demoted variable
	.shared .align 16 .b8 _ZZN3cub18CUB_300001_SM_10006detail4scan16DeviceScanKernelINS2_10policy_hubIiiim12compare_leftE10Policy1000EN6thrust24THRUST_300001_SM_1000_NS6detail15normal_iteratorINS9_10device_ptrIiEEEESE_NS0_13ScanTileStateIiLb1EEES5_NS0_8NullTypeEmiLb0ESH_EEvT0_T1_T2_iT3_T4_T5_E12temp_storage[7696];
	ld.param.u64 	%rd1, [_ZN3cub18CUB_300001_SM_10006detail4scan16DeviceScanKernelINS2_10policy_hubIiiim12compare_leftE10Policy1000EN6thrust24THRUST_300001_SM_1000_NS6detail15normal_iteratorINS9_10device_ptrIiEEEESE_NS0_13ScanTileStateIiLb1EEES5_NS0_8NullTypeEmiLb0ESH_EEvT0_T1_T2_iT3_T4_T5__param_2];
	ld.param.u64 	%rd17, [_ZN3cub18CUB_300001_SM_10006detail4scan16DeviceScanKernelINS2_10policy_hubIiiim12compare_leftE10Policy1000EN6thrust24THRUST_300001_SM_1000_NS6detail15normal_iteratorINS9_10device_ptrIiEEEESE_NS0_13ScanTileStateIiLb1EEES5_NS0_8NullTypeEmiLb0ESH_EEvT0_T1_T2_iT3_T4_T5__param_1];
	ld.param.u64 	%rd18, [_ZN3cub18CUB_300001_SM_10006detail4scan16DeviceScanKernelINS2_10policy_hubIiiim12compare_leftE10Policy1000EN6thrust24THRUST_300001_SM_1000_NS6detail15normal_iteratorINS9_10device_ptrIiEEEESE_NS0_13ScanTileStateIiLb1EEES5_NS0_8NullTypeEmiLb0ESH_EEvT0_T1_T2_iT3_T4_T5__param_0];
	ld.param.u32 	%r805, [_ZN3cub18CUB_300001_SM_10006detail4scan16DeviceScanKernelINS2_10policy_hubIiiim12compare_leftE10Policy1000EN6thrust24THRUST_300001_SM_1000_NS6detail15normal_iteratorINS9_10device_ptrIiEEEESE_NS0_13ScanTileStateIiLb1EEES5_NS0_8NullTypeEmiLb0ESH_EEvT0_T1_T2_iT3_T4_T5__param_3];
	ld.param.u64 	%rd19, [_ZN3cub18CUB_300001_SM_10006detail4scan16DeviceScanKernelINS2_10policy_hubIiiim12compare_leftE10Policy1000EN6thrust24THRUST_300001_SM_1000_NS6detail15normal_iteratorINS9_10device_ptrIiEEEESE_NS0_13ScanTileStateIiLb1EEES5_NS0_8NullTypeEmiLb0ESH_EEvT0_T1_T2_iT3_T4_T5__param_6];
	cvta.to.global.u64 	%rd2, %rd18;
	cvta.to.global.u64 	%rd3, %rd17;
	mov.u32 	%r806, %ctaid.x;
	add.s32 	%r1, %r805, %r806;
	mul.wide.s32 	%rd4, %r1, 1920;
	sub.s64 	%rd5, %rd19, %rd4;
	setp.lt.u64 	%p1, %rd5, 1921;
	@%p1 bra 	$L__BB14_315;
	mov.u32 	%r2, %tid.x;
	and.b32  	%r1068, %r2, 31;
	and.b32  	%r1069, %r2, 992;
	mul.lo.s32 	%r1070, %r1069, 15;
	or.b32  	%r1071, %r1070, %r1068;
	cvt.u64.u32 	%rd37, %r1071;
	add.s64 	%rd6, %rd4, %rd37;
	shl.b64 	%rd38, %rd6, 2;
	add.s64 	%rd39, %rd2, %rd38;
	ld.global.u32 	%r1072, [%rd39];
	ld.global.u32 	%r1073, [%rd39+128];
	ld.global.u32 	%r1074, [%rd39+256];
	ld.global.u32 	%r1075, [%rd39+384];
	ld.global.u32 	%r1076, [%rd39+512];
	ld.global.u32 	%r1077, [%rd39+640];
	ld.global.u32 	%r1078, [%rd39+768];
	ld.global.u32 	%r1079, [%rd39+896];
	ld.global.u32 	%r1080, [%rd39+1024];
	ld.global.u32 	%r1081, [%rd39+1152];
	ld.global.u32 	%r1082, [%rd39+1280];
	ld.global.u32 	%r1083, [%rd39+1408];
	ld.global.u32 	%r1084, [%rd39+1536];
	ld.global.u32 	%r1085, [%rd39+1664];
	ld.global.u32 	%r1086, [%rd39+1792];
	// begin inline asm
	mov.u32 %r1067, %laneid;
	// end inline asm
	shr.u32 	%r4, %r2, 5;
	mad.lo.s32 	%r1087, %r4, 480, %r1067;
	shl.b32 	%r1088, %r1087, 2;
	mov.u32 	%r1089, _ZZN3cub18CUB_300001_SM_10006detail4scan16DeviceScanKernelINS2_10policy_hubIiiim12compare_leftE10Policy1000EN6thrust24THRUST_300001_SM_1000_NS6detail15normal_iteratorINS9_10device_ptrIiEEEESE_NS0_13ScanTileStateIiLb1EEES5_NS0_8NullTypeEmiLb0ESH_EEvT0_T1_T2_iT3_T4_T5_E12temp_storage;
	add.s32 	%r5, %r1089, %r1088;
	st.shared.u32 	[%r5], %r1072;
	st.shared.u32 	[%r5+128], %r1073;
	st.shared.u32 	[%r5+256], %r1074;
	st.shared.u32 	[%r5+384], %r1075;
	st.shared.u32 	[%r5+512], %r1076;
	st.shared.u32 	[%r5+640], %r1077;
	st.shared.u32 	[%r5+768], %r1078;
	st.shared.u32 	[%r5+896], %r1079;
	st.shared.u32 	[%r5+1024], %r1080;
	st.shared.u32 	[%r5+1152], %r1081;
	st.shared.u32 	[%r5+1280], %r1082;
	st.shared.u32 	[%r5+1408], %r1083;
	st.shared.u32 	[%r5+1536], %r1084;
	st.shared.u32 	[%r5+1664], %r1085;
	st.shared.u32 	[%r5+1792], %r1086;
	bar.warp.sync 	-1;
	mad.lo.s32 	%r6, %r1067, 56, %r5;
	ld.shared.u32 	%r7, [%r6];
	ld.shared.u32 	%r8, [%r6+4];
	ld.shared.u32 	%r9, [%r6+8];
	ld.shared.u32 	%r10, [%r6+12];
	ld.shared.u32 	%r11, [%r6+16];
	ld.shared.u32 	%r12, [%r6+20];
	ld.shared.u32 	%r13, [%r6+24];
	ld.shared.u32 	%r14, [%r6+28];
	ld.shared.u32 	%r15, [%r6+32];
	ld.shared.u32 	%r16, [%r6+36];
	ld.shared.u32 	%r17, [%r6+40];
	ld.shared.u32 	%r18, [%r6+44];
	ld.shared.u32 	%r19, [%r6+48];
	ld.shared.u32 	%r20, [%r6+52];
	ld.shared.u32 	%r21, [%r6+56];
	bar.sync 	0;
	setp.ne.s32 	%p790, %r1, 0;
	@%p790 bra 	$L__BB14_123;
	add.s32 	%r22, %r7, -1;
	setp.ge.s32 	%p1239, %r8, %r7;
	setp.gt.s32 	%p1240, %r8, 0;
	and.pred  	%p1241, %p1239, %p1240;
	mov.u32 	%r1349, %r8;
	@%p1241 bra 	$L__BB14_5;
	setp.gt.s32 	%p1242, %r22, %r8;
	setp.gt.s32 	%p1243, %r7, 1;
	and.pred  	%p1244, %p1243, %p1242;
	mov.u32 	%r1349, %r22;
	@%p1244 bra 	$L__BB14_5;
	setp.gt.s32 	%p1245, %r7, 1;
	setp.eq.s32 	%p1246, %r22, %r8;
	selp.b32 	%r1260, %r22, 0, %p1246;
	selp.b32 	%r1349, %r1260, 0, %p1245;
$L__BB14_5:
	add.s32 	%r25, %r1349, -1;
	setp.ge.s32 	%p1247, %r9, %r1349;
	setp.gt.s32 	%p1248, %r9, 0;
	and.pred  	%p1249, %p1247, %p1248;
	mov.u32 	%r1350, %r9;
	@%p1249 bra 	$L__BB14_8;
	setp.gt.s32 	%p1250, %r25, %r9;
	setp.gt.s32 	%p1251, %r1349, 1;
	and.pred  	%p1252, %p1251, %p1250;
	mov.u32 	%r1350, %r25;
	@%p1252 bra 	$L__BB14_8;
	setp.gt.s32 	%p1253, %r1349, 1;
	setp.eq.s32 	%p1254, %r25, %r9;
	selp.b32 	%r1261, %r25, 0, %p1254;
	selp.b32 	%r1350, %r1261, 0, %p1253;
$L__BB14_8:
	add.s32 	%r28, %r1350, -1;
	setp.ge.s32 	%p1255, %r10, %r1350;
	setp.gt.s32 	%p1256, %r10, 0;
	and.pred  	%p1257, %p1255, %p1256;
	mov.u32 	%r1351, %r10;
	@%p1257 bra 	$L__BB14_11;
	setp.gt.s32 	%p1258, %r28, %r10;
	setp.gt.s32 	%p1259, %r1350, 1;
	and.pred  	%p1260, %p1259, %p1258;
	mov.u32 	%r1351, %r28;
	@%p1260 bra 	$L__BB14_11;
	setp.gt.s32 	%p1261, %r1350, 1;
	setp.eq.s32 	%p1262, %r28, %r10;
	selp.b32 	%r1262, %r28, 0, %p1262;
	selp.b32 	%r1351, %r1262, 0, %p1261;
$L__BB14_11:
	add.s32 	%r31, %r1351, -1;
	setp.ge.s32 	%p1263, %r11, %r1351;
	setp.gt.s32 	%p1264, %r11, 0;
	and.pred  	%p1265, %p1263, %p1264;
	mov.u32 	%r1352, %r11;
	@%p1265 bra 	$L__BB14_14;
	setp.gt.s32 	%p1266, %r31, %r11;
	setp.gt.s32 	%p1267, %r1351, 1;
	and.pred  	%p1268, %p1267, %p1266;
	mov.u32 	%r1352, %r31;
	@%p1268 bra 	$L__BB14_14;
	setp.gt.s32 	%p1269, %r1351, 1;
	setp.eq.s32 	%p1270, %r31, %r11;
	selp.b32 	%r1263, %r31, 0, %p1270;
	selp.b32 	%r1352, %r1263, 0, %p1269;
$L__BB14_14:
	add.s32 	%r34, %r1352, -1;
	setp.ge.s32 	%p1271, %r12, %r1352;
	setp.gt.s32 	%p1272, %r12, 0;
	and.pred  	%p1273, %p1271, %p1272;
	mov.u32 	%r1353, %r12;
	@%p1273 bra 	$L__BB14_17;
	setp.gt.s32 	%p1274, %r34, %r12;
	setp.gt.s32 	%p1275, %r1352, 1;
	and.pred  	%p1276, %p1275, %p1274;
	mov.u32 	%r1353, %r34;
	@%p1276 bra 	$L__BB14_17;
	setp.gt.s32 	%p1277, %r1352, 1;
	setp.eq.s32 	%p1278, %r34, %r12;
	selp.b32 	%r1264, %r34, 0, %p1278;
	selp.b32 	%r1353, %r1264, 0, %p1277;
$L__BB14_17:
	add.s32 	%r37, %r1353, -1;
	setp.ge.s32 	%p1279, %r13, %r1353;
	setp.gt.s32 	%p1280, %r13, 0;
	and.pred  	%p1281, %p1279, %p1280;
	mov.u32 	%r1354, %r13;
	@%p1281 bra 	$L__BB14_20;
	setp.gt.s32 	%p1282, %r37, %r13;
	setp.gt.s32 	%p1283, %r1353, 1;
	and.pred  	%p1284, %p1283, %p1282;
	mov.u32 	%r1354, %r37;
	@%p1284 bra 	$L__BB14_20;
	setp.gt.s32 	%p1285, %r1353, 1;
	setp.eq.s32 	%p1286, %r37, %r13;
	selp.b32 	%r1265, %r37, 0, %p1286;
	selp.b32 	%r1354, %r1265, 0, %p1285;
$L__BB14_20:
	add.s32 	%r40, %r1354, -1;
	setp.ge.s32 	%p1287, %r14, %r1354;
	setp.gt.s32 	%p1288, %r14, 0;
	and.pred  	%p1289, %p1287, %p1288;
	mov.u32 	%r1355, %r14;
	@%p1289 bra 	$L__BB14_23;
	setp.gt.s32 	%p1290, %r40, %r14;
	setp.gt.s32 	%p1291, %r1354, 1;
	and.pred  	%p1292, %p1291, %p1290;
	mov.u32 	%r1355, %r40;
	@%p1292 bra 	$L__BB14_23;
	setp.gt.s32 	%p1293, %r1354, 1;
	setp.eq.s32 	%p1294, %r40, %r14;
	selp.b32 	%r1266, %r40, 0, %p1294;
	selp.b32 	%r1355, %r1266, 0, %p1293;
$L__BB14_23:
	add.s32 	%r43, %r1355, -1;
	setp.ge.s32 	%p1295, %r15, %r1355;
	setp.gt.s32 	%p1296, %r15, 0;
	and.pred  	%p1297, %p1295, %p1296;
	mov.u32 	%r1356, %r15;
	@%p1297 bra 	$L__BB14_26;
	setp.gt.s32 	%p1298, %r43, %r15;
	setp.gt.s32 	%p1299, %r1355, 1;
	and.pred  	%p1300, %p1299, %p1298;
	mov.u32 	%r1356, %r43;
	@%p1300 bra 	$L__BB14_26;
	setp.gt.s32 	%p1301, %r1355, 1;
	setp.eq.s32 	%p1302, %r43, %r15;
	selp.b32 	%r1267, %r43, 0, %p1302;
	selp.b32 	%r1356, %r1267, 0, %p1301;
$L__BB14_26:
	add.s32 	%r46, %r1356, -1;
	setp.ge.s32 	%p1303, %r16, %r1356;
	setp.gt.s32 	%p1304, %r16, 0;
	and.pred  	%p1305, %p1303, %p1304;
	mov.u32 	%r1357, %r16;
	@%p1305 bra 	$L__BB14_29;
	setp.gt.s32 	%p1306, %r46, %r16;
	setp.gt.s32 	%p1307, %r1356, 1;
	and.pred  	%p1308, %p1307, %p1306;
	mov.u32 	%r1357, %r46;
	@%p1308 bra 	$L__BB14_29;
	setp.gt.s32 	%p1309, %r1356, 1;
	setp.eq.s32 	%p1310, %r46, %r16;
	selp.b32 	%r1268, %r46, 0, %p1310;
	selp.b32 	%r1357, %r1268, 0, %p1309;
$L__BB14_29:
	add.s32 	%r49, %r1357, -1;
	setp.ge.s32 	%p1311, %r17, %r1357;
	setp.gt.s32 	%p1312, %r17, 0;
	and.pred  	%p1313, %p1311, %p1312;
	mov.u32 	%r1358, %r17;
	@%p1313 bra 	$L__BB14_32;
	setp.gt.s32 	%p1314, %r49, %r17;
	setp.gt.s32 	%p1315, %r1357, 1;
	and.pred  	%p1316, %p1315, %p1314;
	mov.u32 	%r1358, %r49;
	@%p1316 bra 	$L__BB14_32;
	setp.gt.s32 	%p1317, %r1357, 1;
	setp.eq.s32 	%p1318, %r49, %r17;
	selp.b32 	%r1269, %r49, 0, %p1318;
	selp.b32 	%r1358, %r1269, 0, %p1317;
$L__BB14_32:
	add.s32 	%r52, %r1358, -1;
	setp.ge.s32 	%p1319, %r18, %r1358;
	setp.gt.s32 	%p1320, %r18, 0;
	and.pred  	%p1321, %p1319, %p1320;
	mov.u32 	%r1359, %r18;
	@%p1321 bra 	$L__BB14_35;
	setp.gt.s32 	%p1322, %r52, %r18;
	setp.gt.s32 	%p1323, %r1358, 1;
	and.pred  	%p1324, %p1323, %p1322;
	mov.u32 	%r1359, %r52;
	@%p1324 bra 	$L__BB14_35;
	setp.gt.s32 	%p1325, %r1358, 1;
	setp.eq.s32 	%p1326, %r52, %r18;
	selp.b32 	%r1270, %r52, 0, %p1326;
	selp.b32 	%r1359, %r1270, 0, %p1325;
$L__BB14_35:
	add.s32 	%r55, %r1359, -1;
	setp.ge.s32 	%p1327, %r19, %r1359;
	setp.gt.s32 	%p1328, %r19, 0;
	and.pred  	%p1329, %p1327, %p1328;
	mov.u32 	%r1360, %r19;
	@%p1329 bra 	$L__BB14_38;
	setp.gt.s32 	%p1330, %r55, %r19;
	setp.gt.s32 	%p1331, %r1359, 1;
	and.pred  	%p1332, %p1331, %p1330;
	mov.u32 	%r1360, %r55;
	@%p1332 bra 	$L__BB14_38;
	setp.gt.s32 	%p1333, %r1359, 1;
	setp.eq.s32 	%p1334, %r55, %r19;
	selp.b32 	%r1271, %r55, 0, %p1334;
	selp.b32 	%r1360, %r1271, 0, %p1333;
$L__BB14_38:
	add.s32 	%r58, %r1360, -1;
	setp.ge.s32 	%p1335, %r20, %r1360;
	setp.gt.s32 	%p1336, %r20, 0;
	and.pred  	%p1337, %p1335, %p1336;
	mov.u32 	%r1361, %r20;
	@%p1337 bra 	$L__BB14_41;
	setp.gt.s32 	%p1338, %r58, %r20;
	setp.gt.s32 	%p1339, %r1360, 1;
	and.pred  	%p1340, %p1339, %p1338;
	mov.u32 	%r1361, %r58;
	@%p1340 bra 	$L__BB14_41;
	setp.gt.s32 	%p1341, %r1360, 1;
	setp.eq.s32 	%p1342, %r58, %r20;
	selp.b32 	%r1272, %r58, 0, %p1342;
	selp.b32 	%r1361, %r1272, 0, %p1341;
$L__BB14_41:
	add.s32 	%r61, %r1361, -1;
	setp.ge.s32 	%p1343, %r21, %r1361;
	setp.gt.s32 	%p1344, %r21, 0;
	and.pred  	%p1345, %p1343, %p1344;
	mov.u32 	%r1362, %r21;
	@%p1345 bra 	$L__BB14_44;
	setp.gt.s32 	%p1346, %r61, %r21;
	setp.gt.s32 	%p1347, %r1361, 1;
	and.pred  	%p1348, %p1347, %p1346;
	mov.u32 	%r1362, %r61;
	@%p1348 bra 	$L__BB14_44;
	setp.gt.s32 	%p1349, %r1361, 1;
	setp.eq.s32 	%p1350, %r61, %r21;
	selp.b32 	%r1273, %r61, 0, %p1350;
	selp.b32 	%r1362, %r1273, 0, %p1349;
$L__BB14_44:
	mov.b32 	%r1276, 1;
	mov.b32 	%r1277, 0;
	mov.b32 	%r1278, -1;
	// begin inline asm
	shfl.sync.up.b32 %r1274, %r1362, %r1276, %r1277, %r1278;
	// end inline asm
	add.s32 	%r65, %r1274, -1;
	setp.ge.s32 	%p1351, %r1362, %r1274;
	setp.gt.s32 	%p1352, %r1362, 0;
	and.pred  	%p1353, %p1352, %p1351;
	mov.u32 	%r1363, %r1362;
	@%p1353 bra 	$L__BB14_47;
	setp.gt.s32 	%p1354, %r65, %r1362;
	setp.gt.s32 	%p1355, %r1274, 1;
	and.pred  	%p1356, %p1355, %p1354;
	mov.u32 	%r1363, %r65;
	@%p1356 bra 	$L__BB14_47;
	setp.gt.s32 	%p1357, %r1274, 1;
	setp.eq.s32 	%p1358, %r65, %r1362;
	selp.b32 	%r1279, %r65, 0, %p1358;
	selp.b32 	%r1363, %r1279, 0, %p1357;
$L__BB14_47:
	setp.lt.s32 	%p1359, %r1067, 1;
	selp.b32 	%r1281, %r1362, %r1363, %p1359;
	mov.b32 	%r1282, 2;
	mov.b32 	%r1283, 0;
	mov.b32 	%r1284, -1;
	// begin inline asm
	shfl.sync.up.b32 %r1280, %r1281, %r1282, %r1283, %r1284;
	// end inline asm
	add.s32 	%r70, %r1280, -1;
	setp.ge.s32 	%p1360, %r1281, %r1280;
	setp.gt.s32 	%p1361, %r1281, 0;
	and.pred  	%p1362, %p1361, %p1360;
	mov.u32 	%r1364, %r1281;
	@%p1362 bra 	$L__BB14_50;
	setp.gt.s32 	%p1363, %r70, %r1281;
	setp.gt.s32 	%p1364, %r1280, 1;
	and.pred  	%p1365, %p1364, %p1363;
	mov.u32 	%r1364, %r70;
	@%p1365 bra 	$L__BB14_50;
	setp.gt.s32 	%p1366, %r1280, 1;
	setp.eq.s32 	%p1367, %r70, %r1281;
	selp.b32 	%r1285, %r70, 0, %p1367;
	selp.b32 	%r1364, %r1285, 0, %p1366;
$L__BB14_50:
	setp.lt.s32 	%p1368, %r1067, 2;
	selp.b32 	%r1287, %r1281, %r1364, %p1368;
	mov.b32 	%r1288, 4;
	mov.b32 	%r1289, 0;
	mov.b32 	%r1290, -1;
	// begin inline asm
	shfl.sync.up.b32 %r1286, %r1287, %r1288, %r1289, %r1290;
	// end inline asm
	add.s32 	%r75, %r1286, -1;
	setp.ge.s32 	%p1369, %r1287, %r1286;
	setp.gt.s32 	%p1370, %r1287, 0;
	and.pred  	%p1371, %p1370, %p1369;
	mov.u32 	%r1365, %r1287;
	@%p1371 bra 	$L__BB14_53;
	setp.gt.s32 	%p1372, %r75, %r1287;
	setp.gt.s32 	%p1373, %r1286, 1;
	and.pred  	%p1374, %p1373, %p1372;
	mov.u32 	%r1365, %r75;
	@%p1374 bra 	$L__BB14_53;
	setp.gt.s32 	%p1375, %r1286, 1;
	setp.eq.s32 	%p1376, %r75, %r1287;
	selp.b32 	%r1291, %r75, 0, %p1376;
	selp.b32 	%r1365, %r1291, 0, %p1375;
$L__BB14_53:
	setp.lt.s32 	%p1377, %r1067, 4;
	selp.b32 	%r1293, %r1287, %r1365, %p1377;
	mov.b32 	%r1294, 8;
	mov.b32 	%r1295, 0;
	mov.b32 	%r1296, -1;
	// begin inline asm
	shfl.sync.up.b32 %r1292, %r1293, %r1294, %r1295, %r1296;
	// end inline asm
	add.s32 	%r80, %r1292, -1;
	setp.ge.s32 	%p1378, %r1293, %r1292;
	setp.gt.s32 	%p1379, %r1293, 0;
	and.pred  	%p1380, %p1379, %p1378;
	mov.u32 	%r1366, %r1293;
	@%p1380 bra 	$L__BB14_56;
	setp.gt.s32 	%p1381, %r80, %r1293;
	setp.gt.s32 	%p1382, %r1292, 1;
	and.pred  	%p1383, %p1382, %p1381;
	mov.u32 	%r1366, %r80;
	@%p1383 bra 	$L__BB14_56;
	setp.gt.s32 	%p1384, %r1292, 1;
	setp.eq.s32 	%p1385, %r80, %r1293;
	selp.b32 	%r1297, %r80, 0, %p1385;
	selp.b32 	%r1366, %r1297, 0, %p1384;
$L__BB14_56:
	setp.lt.s32 	%p1386, %r1067, 8;
	selp.b32 	%r1299, %r1293, %r1366, %p1386;
	mov.b32 	%r1300, 16;
	mov.b32 	%r1301, 0;
	mov.b32 	%r1302, -1;
	// begin inline asm
	shfl.sync.up.b32 %r1298, %r1299, %r1300, %r1301, %r1302;
	// end inline asm
	add.s32 	%r85, %r1298, -1;
	setp.ge.s32 	%p1387, %r1299, %r1298;
	setp.gt.s32 	%p1388, %r1299, 0;
	and.pred  	%p1389, %p1388, %p1387;
	mov.u32 	%r1367, %r1299;
	@%p1389 bra 	$L__BB14_59;
	setp.gt.s32 	%p1390, %r85, %r1299;
	setp.gt.s32 	%p1391, %r1298, 1;
	and.pred  	%p1392, %p1391, %p1390;
	mov.u32 	%r1367, %r85;
	@%p1392 bra 	$L__BB14_59;
	setp.gt.s32 	%p1393, %r1298, 1;
	setp.eq.s32 	%p1394, %r85, %r1299;
	selp.b32 	%r1303, %r85, 0, %p1394;
	selp.b32 	%r1367, %r1303, 0, %p1393;
$L__BB14_59:
	setp.lt.s32 	%p1395, %r1067, 16;
	selp.b32 	%r1305, %r1299, %r1367, %p1395;
	mov.b32 	%r1306, 1;
	mov.b32 	%r1307, 0;
	mov.b32 	%r1308, -1;
	// begin inline asm
	shfl.sync.up.b32 %r1372, %r1305, %r1306, %r1307, %r1308;
	// end inline asm
	setp.ne.s32 	%p1396, %r1067, 31;
	@%p1396 bra 	$L__BB14_61;
	shl.b32 	%r1309, %r4, 2;
	add.s32 	%r1311, %r1089, %r1309;
	st.shared.u32 	[%r1311+16], %r1367;
$L__BB14_61:
	bar.sync 	0;
	ld.shared.v2.u32 	{%r89, %r90}, [_ZZN3cub18CUB_300001_SM_10006detail4scan16DeviceScanKernelINS2_10policy_hubIiiim12compare_leftE10Policy1000EN6thrust24THRUST_300001_SM_1000_NS6detail15normal_iteratorINS9_10device_ptrIiEEEESE_NS0_13ScanTileStateIiLb1EEES5_NS0_8NullTypeEmiLb0ESH_EEvT0_T1_T2_iT3_T4_T5_E12temp_storage+16];
	add.s32 	%r91, %r89, -1;
	setp.ge.s32 	%p1397, %r90, %r89;
	setp.gt.s32 	%p1398, %r90, 0;
	and.pred  	%p1399, %p1397, %p1398;
	mov.u32 	%r1368, %r90;
	@%p1399 bra 	$L__BB14_64;
	setp.gt.s32 	%p1400, %r91, %r90;
	setp.gt.s32 	%p1401, %r89, 1;
	and.pred  	%p1402, %p1401, %p1400;
	mov.u32 	%r1368, %r91;
	@%p1402 bra 	$L__BB14_64;
	setp.gt.s32 	%p1403, %r89, 1;
	setp.eq.s32 	%p1404, %r91, %r90;
	selp.b32 	%r1312, %r91, 0, %p1404;
	selp.b32 	%r1368, %r1312, 0, %p1403;
$L__BB14_64:
	ld.shared.u32 	%r94, [_ZZN3cub18CUB_300001_SM_10006detail4scan16DeviceScanKernelINS2_10policy_hubIiiim12compare_leftE10Policy1000EN6thrust24THRUST_300001_SM_1000_NS6detail15normal_iteratorINS9_10device_ptrIiEEEESE_NS0_13ScanTileStateIiLb1EEES5_NS0_8NullTypeEmiLb0ESH_EEvT0_T1_T2_iT3_T4_T5_E12temp_storage+24];
	add.s32 	%r95, %r1368, -1;
	setp.ge.s32 	%p1405, %r94, %r1368;
	setp.gt.s32 	%p1406, %r94, 0;
	and.pred  	%p1407, %p1405, %p1406;
	mov.u32 	%r1369, %r94;
	@%p1407 bra 	$L__BB14_67;
	setp.gt.s32 	%p1408, %r95, %r94;
	setp.gt.s32 	%p1409, %r1368, 1;
	and.pred  	%p1410, %p1409, %p1408;
	mov.u32 	%r1369, %r95;
	@%p1410 bra 	$L__BB14_67;
	setp.gt.s32 	%p1411, %r1368, 1;
	setp.eq.s32 	%p1412, %r95, %r94;
	selp.b32 	%r1313, %r95, 0, %p1412;
	selp.b32 	%r1369, %r1313, 0, %p1411;
$L__BB14_67:
	setp.eq.s32 	%p1413, %r4, 3;
	setp.eq.s32 	%p1414, %r4, 2;
	selp.b32 	%r1314, %r1368, %r89, %p1414;
	selp.b32 	%r98, %r1369, %r1314, %p1413;
	ld.shared.u32 	%r99, [_ZZN3cub18CUB_300001_SM_10006detail4scan16DeviceScanKernelINS2_10policy_hubIiiim12compare_leftE10Policy1000EN6thrust24THRUST_300001_SM_1000_NS6detail15normal_iteratorINS9_10device_ptrIiEEEESE_NS0_13ScanTileStateIiLb1EEES5_NS0_8NullTypeEmiLb0ESH_EEvT0_T1_T2_iT3_T4_T5_E12temp_storage+28];
	add.s32 	%r100, %r1369, -1;
	setp.ge.s32 	%p1415, %r99, %r1369;
	setp.gt.s32 	%p1416, %r99, 0;
	and.pred  	%p1417, %p1415, %p1416;
	mov.u32 	%r1370, %r99;
	@%p1417 bra 	$L__BB14_70;
	setp.gt.s32 	%p1418, %r100, %r99;
	setp.gt.s32 	%p1419, %r1369, 1;
	and.pred  	%p1420, %p1419, %p1418;
	mov.u32 	%r1370, %r100;
	@%p1420 bra 	$L__BB14_70;
	setp.gt.s32 	%p1421, %r1369, 1;
	setp.eq.s32 	%p1422, %r100, %r99;
	selp.b32 	%r1315, %r100, 0, %p1422;
	selp.b32 	%r1370, %r1315, 0, %p1421;
$L__BB14_70:
	setp.lt.u32 	%p1423, %r2, 32;
	@%p1423 bra 	$L__BB14_75;
	add.s32 	%r103, %r98, -1;
	setp.ge.s32 	%p1424, %r1372, %r98;
	setp.gt.s32 	%p1425, %r1372, 0;
	and.pred  	%p1426, %p1425, %p1424;
	mov.u32 	%r1371, %r1372;
	@%p1426 bra 	$L__BB14_74;
	setp.gt.s32 	%p1427, %r103, %r1372;
	setp.gt.s32 	%p1428, %r98, 1;
	and.pred  	%p1429, %p1428, %p1427;
	mov.u32 	%r1371, %r103;
	@%p1429 bra 	$L__BB14_74;
	setp.gt.s32 	%p1430, %r98, 1;
	setp.eq.s32 	%p1431, %r103, %r1372;
	selp.b32 	%r1316, %r103, 0, %p1431;
	selp.b32 	%r1371, %r1316, 0, %p1430;
$L__BB14_74:
	setp.eq.s32 	%p1432, %r1067, 0;
	selp.b32 	%r1372, %r98, %r1371, %p1432;
$L__BB14_75:
	setp.eq.s32 	%p1433, %r2, 0;
	mov.u32 	%r1459, %r7;
	@%p1433 bra 	$L__BB14_79;
	add.s32 	%r108, %r1372, -1;
	setp.ge.s32 	%p1434, %r7, %r1372;
	setp.gt.s32 	%p1435, %r7, 0;
	and.pred  	%p1436, %p1434, %p1435;
	mov.u32 	%r1459, %r7;
	@%p1436 bra 	$L__BB14_79;
	setp.gt.s32 	%p1437, %r108, %r7;
	setp.gt.s32 	%p1438, %r1372, 1;
	and.pred  	%p1439, %p1438, %p1437;
	mov.u32 	%r1459, %r108;
	@%p1439 bra 	$L__BB14_79;
	setp.gt.s32 	%p1440, %r1372, 1;
	setp.eq.s32 	%p1441, %r108, %r7;
	selp.b32 	%r1317, %r108, 0, %p1441;
	selp.b32 	%r1459, %r1317, 0, %p1440;
$L__BB14_79:
	setp.gt.s32 	%p1442, %r8, 0;
	add.s32 	%r111, %r1459, -1;
	setp.ge.s32 	%p1443, %r8, %r1459;
	and.pred  	%p1444, %p1443, %p1442;
	mov.u32 	%r1458, %r8;
	@%p1444 bra 	$L__BB14_82;
	setp.gt.s32 	%p1445, %r111, %r8;
	setp.gt.s32 	%p1446, %r1459, 1;
	and.pred  	%p1447, %p1446, %p1445;
	mov.u32 	%r1458, %r111;
	@%p1447 bra 	$L__BB14_82;
	setp.gt.s32 	%p1448, %r1459, 1;
	setp.eq.s32 	%p1449, %r111, %r8;
	selp.b32 	%r1318, %r111, 0, %p1449;
	selp.b32 	%r1458, %r1318, 0, %p1448;
$L__BB14_82:
	setp.gt.s32 	%p1450, %r9, 0;
	add.s32 	%r114, %r1458, -1;
	setp.ge.s32 	%p1451, %r9, %r1458;
	and.pred  	%p1452, %p1451, %p1450;
	mov.u32 	%r1457, %r9;
	@%p1452 bra 	$L__BB14_85;
	setp.gt.s32 	%p1453, %r114, %r9;
	setp.gt.s32 	%p1454, %r1458, 1;
	and.pred  	%p1455, %p1454, %p1453;
	mov.u32 	%r1457, %r114;
	@%p1455 bra 	$L__BB14_85;
	setp.gt.s32 	%p1456, %r1458, 1;
	setp.eq.s32 	%p1457, %r114, %r9;
	selp.b32 	%r1319, %r114, 0, %p1457;
	selp.b32 	%r1457, %r1319, 0, %p1456;
$L__BB14_85:
	setp.gt.s32 	%p1458, %r10, 0;
	add.s32 	%r117, %r1457, -1;
	setp.ge.s32 	%p1459, %r10, %r1457;
	and.pred  	%p1460, %p1459, %p1458;
	mov.u32 	%r1456, %r10;
	@%p1460 bra 	$L__BB14_88;
	setp.gt.s32 	%p1461, %r117, %r10;
	setp.gt.s32 	%p1462, %r1457, 1;
	and.pred  	%p1463, %p1462, %p1461;
	mov.u32 	%r1456, %r117;
	@%p1463 bra 	$L__BB14_88;
	setp.gt.s32 	%p1464, %r1457, 1;
	setp.eq.s32 	%p1465, %r117, %r10;
	selp.b32 	%r1320, %r117, 0, %p1465;
	selp.b32 	%r1456, %r1320, 0, %p1464;
$L__BB14_88:
	setp.gt.s32 	%p1466, %r11, 0;
	add.s32 	%r120, %r1456, -1;
	setp.ge.s32 	%p1467, %r11, %r1456;
	and.pred  	%p1468, %p1467, %p1466;
	mov.u32 	%r1455, %r11;
	@%p1468 bra 	$L__BB14_91;
	setp.gt.s32 	%p1469, %r120, %r11;
	setp.gt.s32 	%p1470, %r1456, 1;
	and.pred  	%p1471, %p1470, %p1469;
	mov.u32 	%r1455, %r120;
	@%p1471 bra 	$L__BB14_91;
	setp.gt.s32 	%p1472, %r1456, 1;
	setp.eq.s32 	%p1473, %r120, %r11;
	selp.b32 	%r1321, %r120, 0, %p1473;
	selp.b32 	%r1455, %r1321, 0, %p1472;
$L__BB14_91:
	setp.gt.s32 	%p1474, %r12, 0;
	add.s32 	%r123, %r1455, -1;
	setp.ge.s32 	%p1475, %r12, %r1455;
	and.pred  	%p1476, %p1475, %p1474;
	mov.u32 	%r1454, %r12;
	@%p1476 bra 	$L__BB14_94;
	setp.gt.s32 	%p1477, %r123, %r12;
	setp.gt.s32 	%p1478, %r1455, 1;
	and.pred  	%p1479, %p1478, %p1477;
	mov.u32 	%r1454, %r123;
	@%p1479 bra 	$L__BB14_94;
	setp.gt.s32 	%p1480, %r1455, 1;
	setp.eq.s32 	%p1481, %r123, %r12;
	selp.b32 	%r1322, %r123, 0, %p1481;
	selp.b32 	%r1454, %r1322, 0, %p1480;
$L__BB14_94:
	setp.gt.s32 	%p1482, %r13, 0;
	add.s32 	%r126, %r1454, -1;
	setp.ge.s32 	%p1483, %r13, %r1454;
	and.pred  	%p1484, %p1483, %p1482;
	mov.u32 	%r1453, %r13;
	@%p1484 bra 	$L__BB14_97;
	setp.gt.s32 	%p1485, %r126, %r13;
	setp.gt.s32 	%p1486, %r1454, 1;
	and.pred  	%p1487, %p1486, %p1485;
	mov.u32 	%r1453, %r126;
	@%p1487 bra 	$L__BB14_97;
	setp.gt.s32 	%p1488, %r1454, 1;
	setp.eq.s32 	%p1489, %r126, %r13;
	selp.b32 	%r1323, %r126, 0, %p1489;
	selp.b32 	%r1453, %r1323, 0, %p1488;
$L__BB14_97:
	setp.gt.s32 	%p1490, %r14, 0;
	add.s32 	%r129, %r1453, -1;
	setp.ge.s32 	%p1491, %r14, %r1453;
	and.pred  	%p1492, %p1491, %p1490;
	mov.u32 	%r1452, %r14;
	@%p1492 bra 	$L__BB14_100;
	setp.gt.s32 	%p1493, %r129, %r14;
	setp.gt.s32 	%p1494, %r1453, 1;
	and.pred  	%p1495, %p1494, %p1493;
	mov.u32 	%r1452, %r129;
	@%p1495 bra 	$L__BB14_100;
	setp.gt.s32 	%p1496, %r1453, 1;
	setp.eq.s32 	%p1497, %r129, %r14;
	selp.b32 	%r1324, %r129, 0, %p1497;
	selp.b32 	%r1452, %r1324, 0, %p1496;
$L__BB14_100:
	setp.gt.s32 	%p1498, %r15, 0;
	add.s32 	%r132, %r1452, -1;
	setp.ge.s32 	%p1499, %r15, %r1452;
	and.pred  	%p1500, %p1499, %p1498;
	mov.u32 	%r1451, %r15;
	@%p1500 bra 	$L__BB14_103;
	setp.gt.s32 	%p1501, %r132, %r15;
	setp.gt.s32 	%p1502, %r1452, 1;
	and.pred  	%p1503, %p1502, %p1501;
	mov.u32 	%r1451, %r132;
	@%p1503 bra 	$L__BB14_103;
	setp.gt.s32 	%p1504, %r1452, 1;
	setp.eq.s32 	%p1505, %r132, %r15;
	selp.b32 	%r1325, %r132, 0, %p1505;
	selp.b32 	%r1451, %r1325, 0, %p1504;
$L__BB14_103:
	setp.gt.s32 	%p1506, %r16, 0;
	add.s32 	%r135, %r1451, -1;
	setp.ge.s32 	%p1507, %r16, %r1451;
	and.pred  	%p1508, %p1507, %p1506;
	mov.u32 	%r1450, %r16;
	@%p1508 bra 	$L__BB14_106;
	setp.gt.s32 	%p1509, %r135, %r16;
	setp.gt.s32 	%p1510, %r1451, 1;
	and.pred  	%p1511, %p1510, %p1509;
	mov.u32 	%r1450, %r135;
	@%p1511 bra 	$L__BB14_106;
	setp.gt.s32 	%p1512, %r1451, 1;
	setp.eq.s32 	%p1513, %r135, %r16;
	selp.b32 	%r1326, %r135, 0, %p1513;
	selp.b32 	%r1450, %r1326, 0, %p1512;
$L__BB14_106:
	setp.gt.s32 	%p1514, %r17, 0;
	add.s32 	%r138, %r1450, -1;
	setp.ge.s32 	%p1515, %r17, %r1450;
	and.pred  	%p1516, %p1515, %p1514;
	mov.u32 	%r1449, %r17;
	@%p1516 bra 	$L__BB14_109;
	setp.gt.s32 	%p1517, %r138, %r17;
	setp.gt.s32 	%p1518, %r1450, 1;
	and.pred  	%p1519, %p1518, %p1517;
	mov.u32 	%r1449, %r138;
	@%p1519 bra 	$L__BB14_109;
	setp.gt.s32 	%p1520, %r1450, 1;
	setp.eq.s32 	%p1521, %r138, %r17;
	selp.b32 	%r1327, %r138, 0, %p1521;
	selp.b32 	%r1449, %r1327, 0, %p1520;
$L__BB14_109:
	setp.gt.s32 	%p1522, %r18, 0;
	add.s32 	%r141, %r1449, -1;
	setp.ge.s32 	%p1523, %r18, %r1449;
	and.pred  	%p1524, %p1523, %p1522;
	mov.u32 	%r1448, %r18;
	@%p1524 bra 	$L__BB14_112;
	setp.gt.s32 	%p1525, %r141, %r18;
	setp.gt.s32 	%p1526, %r1449, 1;
	and.pred  	%p1527, %p1526, %p1525;
	mov.u32 	%r1448, %r141;
	@%p1527 bra 	$L__BB14_112;
	setp.gt.s32 	%p1528, %r1449, 1;
	setp.eq.s32 	%p1529, %r141, %r18;
	selp.b32 	%r1328, %r141, 0, %p1529;
	selp.b32 	%r1448, %r1328, 0, %p1528;
$L__BB14_112:
	setp.gt.s32 	%p1530, %r19, 0;
	add.s32 	%r144, %r1448, -1;
	setp.ge.s32 	%p1531, %r19, %r1448;
	and.pred  	%p1532, %p1531, %p1530;
	mov.u32 	%r1447, %r19;
	@%p1532 bra 	$L__BB14_115;
	setp.gt.s32 	%p1533, %r144, %r19;
	setp.gt.s32 	%p1534, %r1448, 1;
	and.pred  	%p1535, %p1534, %p1533;
	mov.u32 	%r1447, %r144;
	@%p1535 bra 	$L__BB14_115;
	setp.gt.s32 	%p1536, %r1448, 1;
	setp.eq.s32 	%p1537, %r144, %r19;
	selp.b32 	%r1329, %r144, 0, %p1537;
	selp.b32 	%r1447, %r1329, 0, %p1536;
$L__BB14_115:
	setp.gt.s32 	%p1538, %r20, 0;
	add.s32 	%r147, %r1447, -1;
	setp.ge.s32 	%p1539, %r20, %r1447;
	and.pred  	%p1540, %p1539, %p1538;
	mov.u32 	%r1446, %r20;
	@%p1540 bra 	$L__BB14_118;
	setp.gt.s32 	%p1541, %r147, %r20;
	setp.gt.s32 	%p1542, %r1447, 1;
	and.pred  	%p1543, %p1542, %p1541;
	mov.u32 	%r1446, %r147;
	@%p1543 bra 	$L__BB14_118;
	setp.gt.s32 	%p1544, %r1447, 1;
	setp.eq.s32 	%p1545, %r147, %r20;
	selp.b32 	%r1330, %r147, 0, %p1545;
	selp.b32 	%r1446, %r1330, 0, %p1544;
$L__BB14_118:
	setp.gt.s32 	%p1546, %r21, 0;
	add.s32 	%r150, %r1446, -1;
	setp.ge.s32 	%p1547, %r21, %r1446;
	and.pred  	%p1548, %p1547, %p1546;
	mov.u32 	%r1445, %r21;
	@%p1548 bra 	$L__BB14_121;
	setp.gt.s32 	%p1549, %r150, %r21;
	setp.gt.s32 	%p1550, %r1446, 1;
	and.pred  	%p1551, %p1550, %p1549;
	mov.u32 	%r1445, %r150;
	@%p1551 bra 	$L__BB14_121;
	setp.gt.s32 	%p1552, %r1446, 1;
	setp.eq.s32 	%p1553, %r150, %r21;
	selp.b32 	%r1331, %r150, 0, %p1553;
	selp.b32 	%r1445, %r1331, 0, %p1552;
$L__BB14_121:
	setp.ne.s32 	%p1554, %r2, 0;
	@%p1554 bra 	$L__BB14_314;
	add.s64 	%rd51, %rd1, 256;
	mov.b32 	%r1332, 101;
	// begin inline asm
	st.relaxed.gpu.v2.u32 [%rd51], {%r1332, %r1370};
	// end inline asm
	bra.uni 	$L__BB14_314;
$L__BB14_123:
	add.s32 	%r153, %r7, -1;
	setp.ge.s32 	%p791, %r8, %r7;
	setp.gt.s32 	%p792, %r8, 0;
	and.pred  	%p793, %p791, %p792;
	mov.u32 	%r1388, %r8;
	@%p793 bra 	$L__BB14_126;
	setp.gt.s32 	%p794, %r153, %r8;
	setp.gt.s32 	%p795, %r7, 1;
	and.pred  	%p796, %p795, %p794;
	mov.u32 	%r1388, %r153;
	@%p796 bra 	$L__BB14_126;
	setp.gt.s32 	%p797, %r7, 1;
	setp.eq.s32 	%p798, %r153, %r8;
	selp.b32 	%r1090, %r153, 0, %p798;
	selp.b32 	%r1388, %r1090, 0, %p797;
$L__BB14_126:
	add.s32 	%r156, %r1388, -1;
	setp.ge.s32 	%p799, %r9, %r1388;
	setp.gt.s32 	%p800, %r9, 0;
	and.pred  	%p801, %p799, %p800;
	mov.u32 	%r1389, %r9;
	@%p801 bra 	$L__BB14_129;
	setp.gt.s32 	%p802, %r156, %r9;
	setp.gt.s32 	%p803, %r1388, 1;
	and.pred  	%p804, %p803, %p802;
	mov.u32 	%r1389, %r156;
	@%p804 bra 	$L__BB14_129;
	setp.gt.s32 	%p805, %r1388, 1;
	setp.eq.s32 	%p806, %r156, %r9;
	selp.b32 	%r1091, %r156, 0, %p806;
	selp.b32 	%r1389, %r1091, 0, %p805;
$L__BB14_129:
	add.s32 	%r159, %r1389, -1;
	setp.ge.s32 	%p807, %r10, %r1389;
	setp.gt.s32 	%p808, %r10, 0;
	and.pred  	%p809, %p807, %p808;
	mov.u32 	%r1390, %r10;
	@%p809 bra 	$L__BB14_132;
	setp.gt.s32 	%p810, %r159, %r10;
	setp.gt.s32 	%p811, %r1389, 1;
	and.pred  	%p812, %p811, %p810;
	mov.u32 	%r1390, %r159;
	@%p812 bra 	$L__BB14_132;
	setp.gt.s32 	%p813, %r1389, 1;
	setp.eq.s32 	%p814, %r159, %r10;
	selp.b32 	%r1092, %r159, 0, %p814;
	selp.b32 	%r1390, %r1092, 0, %p813;
$L__BB14_132:
	add.s32 	%r162, %r1390, -1;
	setp.ge.s32 	%p815, %r11, %r1390;
	setp.gt.s32 	%p816, %r11, 0;
	and.pred  	%p817, %p815, %p816;
	mov.u32 	%r1391, %r11;
	@%p817 bra 	$L__BB14_135;
	setp.gt.s32 	%p818, %r162, %r11;
	setp.gt.s32 	%p819, %r1390, 1;
	and.pred  	%p820, %p819, %p818;
	mov.u32 	%r1391, %r162;
	@%p820 bra 	$L__BB14_135;
	setp.gt.s32 	%p821, %r1390, 1;
	setp.eq.s32 	%p822, %r162, %r11;
	selp.b32 	%r1093, %r162, 0, %p822;
	selp.b32 	%r1391, %r1093, 0, %p821;
$L__BB14_135:
	add.s32 	%r165, %r1391, -1;
	setp.ge.s32 	%p823, %r12, %r1391;
	setp.gt.s32 	%p824, %r12, 0;
	and.pred  	%p825, %p823, %p824;
	mov.u32 	%r1392, %r12;
	@%p825 bra 	$L__BB14_138;
	setp.gt.s32 	%p826, %r165, %r12;
	setp.gt.s32 	%p827, %r1391, 1;
	and.pred  	%p828, %p827, %p826;
	mov.u32 	%r1392, %r165;
	@%p828 bra 	$L__BB14_138;
	setp.gt.s32 	%p829, %r1391, 1;
	setp.eq.s32 	%p830, %r165, %r12;
	selp.b32 	%r1094, %r165, 0, %p830;
	selp.b32 	%r1392, %r1094, 0, %p829;
$L__BB14_138:
	add.s32 	%r168, %r1392, -1;
	setp.ge.s32 	%p831, %r13, %r1392;
	setp.gt.s32 	%p832, %r13, 0;
	and.pred  	%p833, %p831, %p832;
	mov.u32 	%r1393, %r13;
	@%p833 bra 	$L__BB14_141;
	setp.gt.s32 	%p834, %r168, %r13;
	setp.gt.s32 	%p835, %r1392, 1;
	and.pred  	%p836, %p835, %p834;
	mov.u32 	%r1393, %r168;
	@%p836 bra 	$L__BB14_141;
	setp.gt.s32 	%p837, %r1392, 1;
	setp.eq.s32 	%p838, %r168, %r13;
	selp.b32 	%r1095, %r168, 0, %p838;
	selp.b32 	%r1393, %r1095, 0, %p837;
$L__BB14_141:
	add.s32 	%r171, %r1393, -1;
	setp.ge.s32 	%p839, %r14, %r1393;
	setp.gt.s32 	%p840, %r14, 0;
	and.pred  	%p841, %p839, %p840;
	mov.u32 	%r1394, %r14;
	@%p841 bra 	$L__BB14_144;
	setp.gt.s32 	%p842, %r171, %r14;
	setp.gt.s32 	%p843, %r1393, 1;
	and.pred  	%p844, %p843, %p842;
	mov.u32 	%r1394, %r171;
	@%p844 bra 	$L__BB14_144;
	setp.gt.s32 	%p845, %r1393, 1;
	setp.eq.s32 	%p846, %r171, %r14;
	selp.b32 	%r1096, %r171, 0, %p846;
	selp.b32 	%r1394, %r1096, 0, %p845;
$L__BB14_144:
	add.s32 	%r174, %r1394, -1;
	setp.ge.s32 	%p847, %r15, %r1394;
	setp.gt.s32 	%p848, %r15, 0;
	and.pred  	%p849, %p847, %p848;
	mov.u32 	%r1395, %r15;
	@%p849 bra 	$L__BB14_147;
	setp.gt.s32 	%p850, %r174, %r15;
	setp.gt.s32 	%p851, %r1394, 1;
	and.pred  	%p852, %p851, %p850;
	mov.u32 	%r1395, %r174;
	@%p852 bra 	$L__BB14_147;
	setp.gt.s32 	%p853, %r1394, 1;
	setp.eq.s32 	%p854, %r174, %r15;
	selp.b32 	%r1097, %r174, 0, %p854;
	selp.b32 	%r1395, %r1097, 0, %p853;
$L__BB14_147:
	add.s32 	%r177, %r1395, -1;
	setp.ge.s32 	%p855, %r16, %r1395;
	setp.gt.s32 	%p856, %r16, 0;
	and.pred  	%p857, %p855, %p856;
	mov.u32 	%r1396, %r16;
	@%p857 bra 	$L__BB14_150;
	setp.gt.s32 	%p858, %r177, %r16;
	setp.gt.s32 	%p859, %r1395, 1;
	and.pred  	%p860, %p859, %p858;
	mov.u32 	%r1396, %r177;
	@%p860 bra 	$L__BB14_150;
	setp.gt.s32 	%p861, %r1395, 1;
	setp.eq.s32 	%p862, %r177, %r16;
	selp.b32 	%r1098, %r177, 0, %p862;
	selp.b32 	%r1396, %r1098, 0, %p861;
$L__BB14_150:
	add.s32 	%r180, %r1396, -1;
	setp.ge.s32 	%p863, %r17, %r1396;
	setp.gt.s32 	%p864, %r17, 0;
	and.pred  	%p865, %p863, %p864;
	mov.u32 	%r1397, %r17;
	@%p865 bra 	$L__BB14_153;
	setp.gt.s32 	%p866, %r180, %r17;
	setp.gt.s32 	%p867, %r1396, 1;
	and.pred  	%p868, %p867, %p866;
	mov.u32 	%r1397, %r180;
	@%p868 bra 	$L__BB14_153;
	setp.gt.s32 	%p869, %r1396, 1;
	setp.eq.s32 	%p870, %r180, %r17;
	selp.b32 	%r1099, %r180, 0, %p870;
	selp.b32 	%r1397, %r1099, 0, %p869;
$L__BB14_153:
	add.s32 	%r183, %r1397, -1;
	setp.ge.s32 	%p871, %r18, %r1397;
	setp.gt.s32 	%p872, %r18, 0;
	and.pred  	%p873, %p871, %p872;
	mov.u32 	%r1398, %r18;
	@%p873 bra 	$L__BB14_156;
	setp.gt.s32 	%p874, %r183, %r18;
	setp.gt.s32 	%p875, %r1397, 1;
	and.pred  	%p876, %p875, %p874;
	mov.u32 	%r1398, %r183;
	@%p876 bra 	$L__BB14_156;
	setp.gt.s32 	%p877, %r1397, 1;
	setp.eq.s32 	%p878, %r183, %r18;
	selp.b32 	%r1100, %r183, 0, %p878;
	selp.b32 	%r1398, %r1100, 0, %p877;
$L__BB14_156:
	add.s32 	%r186, %r1398, -1;
	setp.ge.s32 	%p879, %r19, %r1398;
	setp.gt.s32 	%p880, %r19, 0;
	and.pred  	%p881, %p879, %p880;
	mov.u32 	%r1399, %r19;
	@%p881 bra 	$L__BB14_159;
	setp.gt.s32 	%p882, %r186, %r19;
	setp.gt.s32 	%p883, %r1398, 1;
	and.pred  	%p884, %p883, %p882;
	mov.u32 	%r1399, %r186;
	@%p884 bra 	$L__BB14_159;
	setp.gt.s32 	%p885, %r1398, 1;
	setp.eq.s32 	%p886, %r186, %r19;
	selp.b32 	%r1101, %r186, 0, %p886;
	selp.b32 	%r1399, %r1101, 0, %p885;
$L__BB14_159:
	add.s32 	%r189, %r1399, -1;
	setp.ge.s32 	%p887, %r20, %r1399;
	setp.gt.s32 	%p888, %r20, 0;
	and.pred  	%p889, %p887, %p888;
	mov.u32 	%r1400, %r20;
	@%p889 bra 	$L__BB14_162;
	setp.gt.s32 	%p890, %r189, %r20;
	setp.gt.s32 	%p891, %r1399, 1;
	and.pred  	%p892, %p891, %p890;
	mov.u32 	%r1400, %r189;
	@%p892 bra 	$L__BB14_162;
	setp.gt.s32 	%p893, %r1399, 1;
	setp.eq.s32 	%p894, %r189, %r20;
	selp.b32 	%r1102, %r189, 0, %p894;
	selp.b32 	%r1400, %r1102, 0, %p893;
$L__BB14_162:
	add.s32 	%r192, %r1400, -1;
	setp.ge.s32 	%p895, %r21, %r1400;
	setp.gt.s32 	%p896, %r21, 0;
	and.pred  	%p897, %p895, %p896;
	mov.u32 	%r1401, %r21;
	@%p897 bra 	$L__BB14_165;
	setp.gt.s32 	%p898, %r192, %r21;
	setp.gt.s32 	%p899, %r1400, 1;
	and.pred  	%p900, %p899, %p898;
	mov.u32 	%r1401, %r192;
	@%p900 bra 	$L__BB14_165;
	setp.gt.s32 	%p901, %r1400, 1;
	setp.eq.s32 	%p902, %r192, %r21;
	selp.b32 	%r1103, %r192, 0, %p902;
	selp.b32 	%r1401, %r1103, 0, %p901;
$L__BB14_165:
	mov.b32 	%r1106, 1;
	mov.b32 	%r1107, 0;
	mov.b32 	%r1108, -1;
	// begin inline asm
	shfl.sync.up.b32 %r1104, %r1401, %r1106, %r1107, %r1108;
	// end inline asm
	add.s32 	%r196, %r1104, -1;
	setp.ge.s32 	%p903, %r1401, %r1104;
	setp.gt.s32 	%p904, %r1401, 0;
	and.pred  	%p905, %p904, %p903;
	mov.u32 	%r1402, %r1401;
	@%p905 bra 	$L__BB14_168;
	setp.gt.s32 	%p906, %r196, %r1401;
	setp.gt.s32 	%p907, %r1104, 1;
	and.pred  	%p908, %p907, %p906;
	mov.u32 	%r1402, %r196;
	@%p908 bra 	$L__BB14_168;
	setp.gt.s32 	%p909, %r1104, 1;
	setp.eq.s32 	%p910, %r196, %r1401;
	selp.b32 	%r1109, %r196, 0, %p910;
	selp.b32 	%r1402, %r1109, 0, %p909;
$L__BB14_168:
	setp.lt.s32 	%p911, %r1067, 1;
	selp.b32 	%r1111, %r1401, %r1402, %p911;
	mov.b32 	%r1112, 2;
	mov.b32 	%r1113, 0;
	mov.b32 	%r1114, -1;
	// begin inline asm
	shfl.sync.up.b32 %r1110, %r1111, %r1112, %r1113, %r1114;
	// end inline asm
	add.s32 	%r201, %r1110, -1;
	setp.ge.s32 	%p912, %r1111, %r1110;
	setp.gt.s32 	%p913, %r1111, 0;
	and.pred  	%p914, %p913, %p912;
	mov.u32 	%r1403, %r1111;
	@%p914 bra 	$L__BB14_171;
	setp.gt.s32 	%p915, %r201, %r1111;
	setp.gt.s32 	%p916, %r1110, 1;
	and.pred  	%p917, %p916, %p915;
	mov.u32 	%r1403, %r201;
	@%p917 bra 	$L__BB14_171;
	setp.gt.s32 	%p918, %r1110, 1;
	setp.eq.s32 	%p919, %r201, %r1111;
	selp.b32 	%r1115, %r201, 0, %p919;
	selp.b32 	%r1403, %r1115, 0, %p918;
$L__BB14_171:
	setp.lt.s32 	%p920, %r1067, 2;
	selp.b32 	%r1117, %r1111, %r1403, %p920;
	mov.b32 	%r1118, 4;
	mov.b32 	%r1119, 0;
	mov.b32 	%r1120, -1;
	// begin inline asm
	shfl.sync.up.b32 %r1116, %r1117, %r1118, %r1119, %r1120;
	// end inline asm
	add.s32 	%r206, %r1116, -1;
	setp.ge.s32 	%p921, %r1117, %r1116;
	setp.gt.s32 	%p922, %r1117, 0;
	and.pred  	%p923, %p922, %p921;
	mov.u32 	%r1404, %r1117;
	@%p923 bra 	$L__BB14_174;
	setp.gt.s32 	%p924, %r206, %r1117;
	setp.gt.s32 	%p925, %r1116, 1;
	and.pred  	%p926, %p925, %p924;
	mov.u32 	%r1404, %r206;
	@%p926 bra 	$L__BB14_174;
	setp.gt.s32 	%p927, %r1116, 1;
	setp.eq.s32 	%p928, %r206, %r1117;
	selp.b32 	%r1121, %r206, 0, %p928;
	selp.b32 	%r1404, %r1121, 0, %p927;
$L__BB14_174:
	setp.lt.s32 	%p929, %r1067, 4;
	selp.b32 	%r1123, %r1117, %r1404, %p929;
	mov.b32 	%r1124, 8;
	mov.b32 	%r1125, 0;
	mov.b32 	%r1126, -1;
	// begin inline asm
	shfl.sync.up.b32 %r1122, %r1123, %r1124, %r1125, %r1126;
	// end inline asm
	add.s32 	%r211, %r1122, -1;
	setp.ge.s32 	%p930, %r1123, %r1122;
	setp.gt.s32 	%p931, %r1123, 0;
	and.pred  	%p932, %p931, %p930;
	mov.u32 	%r1405, %r1123;
	@%p932 bra 	$L__BB14_177;
	setp.gt.s32 	%p933, %r211, %r1123;
	setp.gt.s32 	%p934, %r1122, 1;
	and.pred  	%p935, %p934, %p933;
	mov.u32 	%r1405, %r211;
	@%p935 bra 	$L__BB14_177;
	setp.gt.s32 	%p936, %r1122, 1;
	setp.eq.s32 	%p937, %r211, %r1123;
	selp.b32 	%r1127, %r211, 0, %p937;
	selp.b32 	%r1405, %r1127, 0, %p936;
$L__BB14_177:
	setp.lt.s32 	%p938, %r1067, 8;
	selp.b32 	%r1129, %r1123, %r1405, %p938;
	mov.b32 	%r1130, 16;
	mov.b32 	%r1131, 0;
	mov.b32 	%r1132, -1;
	// begin inline asm
	shfl.sync.up.b32 %r1128, %r1129, %r1130, %r1131, %r1132;
	// end inline asm
	add.s32 	%r216, %r1128, -1;
	setp.ge.s32 	%p939, %r1129, %r1128;
	setp.gt.s32 	%p940, %r1129, 0;
	and.pred  	%p941, %p940, %p939;
	mov.u32 	%r1406, %r1129;
	@%p941 bra 	$L__BB14_180;
	setp.gt.s32 	%p942, %r216, %r1129;
	setp.gt.s32 	%p943, %r1128, 1;
	and.pred  	%p944, %p943, %p942;
	mov.u32 	%r1406, %r216;
	@%p944 bra 	$L__BB14_180;
	setp.gt.s32 	%p945, %r1128, 1;
	setp.eq.s32 	%p946, %r216, %r1129;
	selp.b32 	%r1133, %r216, 0, %p946;
	selp.b32 	%r1406, %r1133, 0, %p945;
$L__BB14_180:
	setp.lt.s32 	%p947, %r1067, 16;
	selp.b32 	%r1135, %r1129, %r1406, %p947;
	mov.b32 	%r1136, 1;
	mov.b32 	%r1137, 0;
	mov.b32 	%r1138, -1;
	// begin inline asm
	shfl.sync.up.b32 %r1429, %r1135, %r1136, %r1137, %r1138;
	// end inline asm
	setp.ne.s32 	%p948, %r1067, 31;
	@%p948 bra 	$L__BB14_182;
	shl.b32 	%r1139, %r4, 2;
	add.s32 	%r1141, %r1089, %r1139;
	st.shared.u32 	[%r1141+16], %r1406;
$L__BB14_182:
	bar.sync 	0;
	ld.shared.v2.u32 	{%r220, %r221}, [_ZZN3cub18CUB_300001_SM_10006detail4scan16DeviceScanKernelINS2_10policy_hubIiiim12compare_leftE10Policy1000EN6thrust24THRUST_300001_SM_1000_NS6detail15normal_iteratorINS9_10device_ptrIiEEEESE_NS0_13ScanTileStateIiLb1EEES5_NS0_8NullTypeEmiLb0ESH_EEvT0_T1_T2_iT3_T4_T5_E12temp_storage+16];
	add.s32 	%r222, %r220, -1;
	setp.ge.s32 	%p949, %r221, %r220;
	setp.gt.s32 	%p950, %r221, 0;
	and.pred  	%p951, %p949, %p950;
	mov.u32 	%r1407, %r221;
	@%p951 bra 	$L__BB14_185;
	setp.gt.s32 	%p952, %r222, %r221;
	setp.gt.s32 	%p953, %r220, 1;
	and.pred  	%p954, %p953, %p952;
	mov.u32 	%r1407, %r222;
	@%p954 bra 	$L__BB14_185;
	setp.gt.s32 	%p955, %r220, 1;
	setp.eq.s32 	%p956, %r222, %r221;
	selp.b32 	%r1142, %r222, 0, %p956;
	selp.b32 	%r1407, %r1142, 0, %p955;
$L__BB14_185:
	ld.shared.u32 	%r225, [_ZZN3cub18CUB_300001_SM_10006detail4scan16DeviceScanKernelINS2_10policy_hubIiiim12compare_leftE10Policy1000EN6thrust24THRUST_300001_SM_1000_NS6detail15normal_iteratorINS9_10device_ptrIiEEEESE_NS0_13ScanTileStateIiLb1EEES5_NS0_8NullTypeEmiLb0ESH_EEvT0_T1_T2_iT3_T4_T5_E12temp_storage+24];
	add.s32 	%r226, %r1407, -1;
	setp.ge.s32 	%p957, %r225, %r1407;
	setp.gt.s32 	%p958, %r225, 0;
	and.pred  	%p959, %p957, %p958;
	mov.u32 	%r1408, %r225;
	@%p959 bra 	$L__BB14_188;
	setp.gt.s32 	%p960, %r226, %r225;
	setp.gt.s32 	%p961, %r1407, 1;
	and.pred  	%p962, %p961, %p960;
	mov.u32 	%r1408, %r226;
	@%p962 bra 	$L__BB14_188;
	setp.gt.s32 	%p963, %r1407, 1;
	setp.eq.s32 	%p964, %r226, %r225;
	selp.b32 	%r1143, %r226, 0, %p964;
	selp.b32 	%r1408, %r1143, 0, %p963;
$L__BB14_188:
	setp.eq.s32 	%p965, %r4, 3;
	setp.eq.s32 	%p966, %r4, 2;
	selp.b32 	%r1144, %r1407, %r220, %p966;
	selp.b32 	%r229, %r1408, %r1144, %p965;
	ld.shared.u32 	%r230, [_ZZN3cub18CUB_300001_SM_10006detail4scan16DeviceScanKernelINS2_10policy_hubIiiim12compare_leftE10Policy1000EN6thrust24THRUST_300001_SM_1000_NS6detail15normal_iteratorINS9_10device_ptrIiEEEESE_NS0_13ScanTileStateIiLb1EEES5_NS0_8NullTypeEmiLb0ESH_EEvT0_T1_T2_iT3_T4_T5_E12temp_storage+28];
	add.s32 	%r231, %r1408, -1;
	setp.ge.s32 	%p967, %r230, %r1408;
	setp.gt.s32 	%p968, %r230, 0;
	and.pred  	%p969, %p967, %p968;
	mov.u32 	%r1409, %r230;
	@%p969 bra 	$L__BB14_191;
	setp.gt.s32 	%p970, %r231, %r230;
	setp.gt.s32 	%p971, %r1408, 1;
	and.pred  	%p972, %p971, %p970;
	mov.u32 	%r1409, %r231;
	@%p972 bra 	$L__BB14_191;
	setp.gt.s32 	%p973, %r1408, 1;
	setp.eq.s32 	%p974, %r231, %r230;
	selp.b32 	%r1145, %r231, 0, %p974;
	selp.b32 	%r1409, %r1145, 0, %p973;
$L__BB14_191:
	setp.lt.u32 	%p975, %r2, 32;
	@%p975 bra 	$L__BB14_196;
	add.s32 	%r234, %r229, -1;
	setp.ge.s32 	%p976, %r1429, %r229;
	setp.gt.s32 	%p977, %r1429, 0;
	and.pred  	%p978, %p977, %p976;
	mov.u32 	%r1410, %r1429;
	@%p978 bra 	$L__BB14_195;
	setp.gt.s32 	%p979, %r234, %r1429;
	setp.gt.s32 	%p980, %r229, 1;
	and.pred  	%p981, %p980, %p979;
	mov.u32 	%r1410, %r234;
	@%p981 bra 	$L__BB14_195;
	setp.gt.s32 	%p982, %r229, 1;
	setp.eq.s32 	%p983, %r234, %r1429;
	selp.b32 	%r1146, %r234, 0, %p983;
	selp.b32 	%r1410, %r1146, 0, %p982;
$L__BB14_195:
	setp.eq.s32 	%p984, %r1067, 0;
	selp.b32 	%r1429, %r229, %r1410, %p984;
	bra.uni 	$L__BB14_265;
$L__BB14_196:
	setp.ne.s32 	%p985, %r2, 0;
	mul.wide.s32 	%rd40, %r1, 8;
	add.s64 	%rd7, %rd1, %rd40;
	@%p985 bra 	$L__BB14_198;
	st.shared.u32 	[_ZZN3cub18CUB_300001_SM_10006detail4scan16DeviceScanKernelINS2_10policy_hubIiiim12compare_leftE10Policy1000EN6thrust24THRUST_300001_SM_1000_NS6detail15normal_iteratorINS9_10device_ptrIiEEEESE_NS0_13ScanTileStateIiLb1EEES5_NS0_8NullTypeEmiLb0ESH_EEvT0_T1_T2_iT3_T4_T5_E12temp_storage+12], %r1409;
	add.s64 	%rd41, %rd7, 256;
	mov.b32 	%r1147, 100;
	// begin inline asm
	st.relaxed.gpu.v2.u32 [%rd41], {%r1147, %r1409};
	// end inline asm
$L__BB14_198:
	not.b32 	%r1149, %r2;
	add.s32 	%r1419, %r1, %r1149;
	mov.u32 	%r239, %nctaid.x;
	setp.gt.u32 	%p986, %r239, 499;
	@%p986 bra 	$L__BB14_200;
	membar.cta;
	bra.uni 	$L__BB14_201;
$L__BB14_200:
	mov.b32 	%r1150, 450;
	// begin inline asm
	nanosleep.u32 %r1150;
	// end inline asm
$L__BB14_201:
	mul.wide.s32 	%rd43, %r1419, 8;
	add.s64 	%rd44, %rd1, %rd43;
	add.s64 	%rd42, %rd44, 256;
	// begin inline asm
	ld.relaxed.gpu.v2.u32 {%r1418, %r1412}, [%rd42];
	// end inline asm
$L__BB14_202:
	setp.eq.s32 	%p987, %r1418, 99;
	mov.b32 	%r1153, -1;
	vote.sync.any.pred 	%p988, %p987, %r1153;
	not.pred 	%p989, %p988;
	@%p989 bra 	$L__BB14_207;
	setp.gt.u32 	%p1238, %r239, 499;
	@%p1238 bra 	$L__BB14_205;
	membar.cta;
	bra.uni 	$L__BB14_206;
$L__BB14_205:
	mov.b32 	%r1257, 350;
	// begin inline asm
	nanosleep.u32 %r1257;
	// end inline asm
$L__BB14_206:
	// begin inline asm
	ld.relaxed.gpu.v2.u32 {%r1418, %r1412}, [%rd42];
	// end inline asm
	bra.uni 	$L__BB14_202;
$L__BB14_207:
	setp.eq.s32 	%p990, %r1418, 101;
	mov.b32 	%r1160, -1;
	vote.sync.ballot.b32 	%r1161, %p990, %r1160;
	// begin inline asm
	mov.u32 %r1155, %lanemask_ge;
	// end inline asm
	and.b32  	%r1162, %r1161, %r1155;
	or.b32  	%r1163, %r1162, -2147483648;
	add.s32 	%r1164, %r1163, -1;
	not.b32 	%r1165, %r1163;
	and.b32  	%r1166, %r1165, %r1164;
	popc.b32 	%r249, %r1166;
	mov.b32 	%r1158, 1;
	// begin inline asm
	shfl.sync.down.b32 %r1156, %r1412, %r1158, %r249, %r1160;
	// end inline asm
	setp.ge.s32 	%p992, %r1067, %r249;
	mov.u32 	%r1413, %r1412;
	@%p992 bra 	$L__BB14_211;
	add.s32 	%r251, %r1156, -1;
	setp.ge.s32 	%p993, %r1412, %r1156;
	setp.gt.s32 	%p994, %r1412, 0;
	and.pred  	%p995, %p994, %p993;
	mov.u32 	%r1413, %r1412;
	@%p995 bra 	$L__BB14_211;
	setp.gt.s32 	%p996, %r251, %r1412;
	setp.gt.s32 	%p997, %r1156, 1;
	and.pred  	%p998, %p997, %p996;
	mov.u32 	%r1413, %r251;
	@%p998 bra 	$L__BB14_211;
	setp.gt.s32 	%p999, %r1156, 1;
	setp.eq.s32 	%p1000, %r251, %r1412;
	selp.b32 	%r1167, %r251, 0, %p1000;
	selp.b32 	%r1413, %r1167, 0, %p999;
$L__BB14_211:
	mov.b32 	%r1170, 2;
	mov.b32 	%r1172, -1;
	// begin inline asm
	shfl.sync.down.b32 %r1168, %r1413, %r1170, %r249, %r1172;
	// end inline asm
	add.s32 	%r255, %r1067, 2;
	setp.gt.s32 	%p1001, %r255, %r249;
	mov.u32 	%r1414, %r1413;
	@%p1001 bra 	$L__BB14_215;
	add.s32 	%r256, %r1168, -1;
	setp.ge.s32 	%p1002, %r1413, %r1168;
	setp.gt.s32 	%p1003, %r1413, 0;
	and.pred  	%p1004, %p1003, %p1002;
	mov.u32 	%r1414, %r1413;
	@%p1004 bra 	$L__BB14_215;
	setp.gt.s32 	%p1005, %r256, %r1413;
	setp.gt.s32 	%p1006, %r1168, 1;
	and.pred  	%p1007, %p1006, %p1005;
	mov.u32 	%r1414, %r256;
	@%p1007 bra 	$L__BB14_215;
	setp.gt.s32 	%p1008, %r1168, 1;
	setp.eq.s32 	%p1009, %r256, %r1413;
	selp.b32 	%r1173, %r256, 0, %p1009;
	selp.b32 	%r1414, %r1173, 0, %p1008;
$L__BB14_215:
	mov.b32 	%r1176, 4;
	mov.b32 	%r1178, -1;
	// begin inline asm
	shfl.sync.down.b32 %r1174, %r1414, %r1176, %r249, %r1178;
	// end inline asm
	add.s32 	%r260, %r1067, 4;
	setp.gt.s32 	%p1010, %r260, %r249;
	mov.u32 	%r1415, %r1414;
	@%p1010 bra 	$L__BB14_219;
	add.s32 	%r261, %r1174, -1;
	setp.ge.s32 	%p1011, %r1414, %r1174;
	setp.gt.s32 	%p1012, %r1414, 0;
	and.pred  	%p1013, %p1012, %p1011;
	mov.u32 	%r1415, %r1414;
	@%p1013 bra 	$L__BB14_219;
	setp.gt.s32 	%p1014, %r261, %r1414;
	setp.gt.s32 	%p1015, %r1174, 1;
	and.pred  	%p1016, %p1015, %p1014;
	mov.u32 	%r1415, %r261;
	@%p1016 bra 	$L__BB14_219;
	setp.eq.s32 	%p1018, %r261, %r1414;
	selp.b32 	%r1179, %r261, 0, %p1018;
	selp.b32 	%r1415, %r1179, 0, %p1015;
$L__BB14_219:
	mov.b32 	%r1182, 8;
	mov.b32 	%r1184, -1;
	// begin inline asm
	shfl.sync.down.b32 %r1180, %r1415, %r1182, %r249, %r1184;
	// end inline asm
	add.s32 	%r265, %r1067, 8;
	setp.gt.s32 	%p1019, %r265, %r249;
	mov.u32 	%r1416, %r1415;
	@%p1019 bra 	$L__BB14_223;
	add.s32 	%r266, %r1180, -1;
	setp.ge.s32 	%p1020, %r1415, %r1180;
	setp.gt.s32 	%p1021, %r1415, 0;
	and.pred  	%p1022, %p1021, %p1020;
	mov.u32 	%r1416, %r1415;
	@%p1022 bra 	$L__BB14_223;
	setp.gt.s32 	%p1023, %r266, %r1415;
	setp.gt.s32 	%p1024, %r1180, 1;
	and.pred  	%p1025, %p1024, %p1023;
	mov.u32 	%r1416, %r266;
	@%p1025 bra 	$L__BB14_223;
	setp.eq.s32 	%p1027, %r266, %r1415;
	selp.b32 	%r1185, %r266, 0, %p1027;
	selp.b32 	%r1416, %r1185, 0, %p1024;
$L__BB14_223:
	mov.b32 	%r1188, 16;
	mov.b32 	%r1190, -1;
	// begin inline asm
	shfl.sync.down.b32 %r1186, %r1416, %r1188, %r249, %r1190;
	// end inline asm
	add.s32 	%r270, %r1067, 16;
	setp.gt.s32 	%p1028, %r270, %r249;
	mov.u32 	%r1420, %r1416;
	@%p1028 bra 	$L__BB14_227;
	add.s32 	%r271, %r1186, -1;
	setp.ge.s32 	%p1029, %r1416, %r1186;
	setp.gt.s32 	%p1030, %r1416, 0;
	and.pred  	%p1031, %p1030, %p1029;
	mov.u32 	%r1420, %r1416;
	@%p1031 bra 	$L__BB14_227;
	setp.gt.s32 	%p1032, %r271, %r1416;
	setp.gt.s32 	%p1033, %r1186, 1;
	and.pred  	%p1034, %p1033, %p1032;
	mov.u32 	%r1420, %r271;
	@%p1034 bra 	$L__BB14_227;
	setp.eq.s32 	%p1036, %r271, %r1416;
	selp.b32 	%r1191, %r271, 0, %p1036;
	selp.b32 	%r1420, %r1191, 0, %p1033;
$L__BB14_227:
	add.s64 	%rd9, %rd1, 256;
$L__BB14_228:
	mov.u32 	%r275, %r1420;
	setp.ne.s32 	%p1037, %r1418, 101;
	mov.b32 	%r1192, -1;
	vote.sync.all.pred 	%p1038, %p1037, %r1192;
	not.pred 	%p1039, %p1038;
	@%p1039 bra 	$L__BB14_258;
	mul.wide.s32 	%rd47, %r1419, 8;
	add.s64 	%rd48, %rd9, %rd47;
	add.s64 	%rd46, %rd48, -256;
	// begin inline asm
	ld.relaxed.gpu.v2.u32 {%r1418, %r1422}, [%rd46];
	// end inline asm
$L__BB14_230:
	setp.eq.s32 	%p1179, %r1418, 99;
	mov.b32 	%r1215, -1;
	vote.sync.any.pred 	%p1180, %p1179, %r1215;
	not.pred 	%p1181, %p1180;
	@%p1181 bra 	$L__BB14_235;
	setp.gt.u32 	%p1237, %r239, 499;
	@%p1237 bra 	$L__BB14_233;
	membar.cta;
	bra.uni 	$L__BB14_234;
$L__BB14_233:
	mov.b32 	%r1254, 350;
	// begin inline asm
	nanosleep.u32 %r1254;
	// end inline asm
$L__BB14_234:
	// begin inline asm
	ld.relaxed.gpu.v2.u32 {%r1418, %r1422}, [%rd46];
	// end inline asm
	bra.uni 	$L__BB14_230;
$L__BB14_235:
	setp.eq.s32 	%p1182, %r1418, 101;
	mov.b32 	%r1221, -1;
	vote.sync.ballot.b32 	%r1222, %p1182, %r1221;
	and.b32  	%r1223, %r1222, %r1155;
	or.b32  	%r1224, %r1223, -2147483648;
	add.s32 	%r1225, %r1224, -1;
	not.b32 	%r1226, %r1224;
	and.b32  	%r1227, %r1226, %r1225;
	popc.b32 	%r285, %r1227;
	mov.b32 	%r1219, 1;
	// begin inline asm
	shfl.sync.down.b32 %r1217, %r1422, %r1219, %r285, %r1221;
	// end inline asm
	setp.ge.s32 	%p1184, %r1067, %r285;
	mov.u32 	%r1423, %r1422;
	@%p1184 bra 	$L__BB14_239;
	add.s32 	%r287, %r1217, -1;
	setp.ge.s32 	%p1185, %r1422, %r1217;
	setp.gt.s32 	%p1186, %r1422, 0;
	and.pred  	%p1187, %p1186, %p1185;
	mov.u32 	%r1423, %r1422;
	@%p1187 bra 	$L__BB14_239;
	setp.gt.s32 	%p1188, %r287, %r1422;
	setp.gt.s32 	%p1189, %r1217, 1;
	and.pred  	%p1190, %p1189, %p1188;
	mov.u32 	%r1423, %r287;
	@%p1190 bra 	$L__BB14_239;
	setp.eq.s32 	%p1192, %r287, %r1422;
	selp.b32 	%r1228, %r287, 0, %p1192;
	selp.b32 	%r1423, %r1228, 0, %p1189;
$L__BB14_239:
	mov.b32 	%r1231, 2;
	mov.b32 	%r1233, -1;
	// begin inline asm
	shfl.sync.down.b32 %r1229, %r1423, %r1231, %r285, %r1233;
	// end inline asm
	setp.gt.s32 	%p1193, %r255, %r285;
	mov.u32 	%r1424, %r1423;
	@%p1193 bra 	$L__BB14_243;
	add.s32 	%r291, %r1229, -1;
	setp.ge.s32 	%p1194, %r1423, %r1229;
	setp.gt.s32 	%p1195, %r1423, 0;
	and.pred  	%p1196, %p1195, %p1194;
	mov.u32 	%r1424, %r1423;
	@%p1196 bra 	$L__BB14_243;
	setp.gt.s32 	%p1197, %r291, %r1423;
	setp.gt.s32 	%p1198, %r1229, 1;
	and.pred  	%p1199, %p1198, %p1197;
	mov.u32 	%r1424, %r291;
	@%p1199 bra 	$L__BB14_243;
	setp.eq.s32 	%p1201, %r291, %r1423;
	selp.b32 	%r1234, %r291, 0, %p1201;
	selp.b32 	%r1424, %r1234, 0, %p1198;
$L__BB14_243:
	mov.b32 	%r1237, 4;
	mov.b32 	%r1239, -1;
	// begin inline asm
	shfl.sync.down.b32 %r1235, %r1424, %r1237, %r285, %r1239;
	// end inline asm
	setp.gt.s32 	%p1202, %r260, %r285;
	mov.u32 	%r1425, %r1424;
	@%p1202 bra 	$L__BB14_247;
	add.s32 	%r295, %r1235, -1;
	setp.ge.s32 	%p1203, %r1424, %r1235;
	setp.gt.s32 	%p1204, %r1424, 0;
	and.pred  	%p1205, %p1204, %p1203;
	mov.u32 	%r1425, %r1424;
	@%p1205 bra 	$L__BB14_247;
	setp.gt.s32 	%p1206, %r295, %r1424;
	setp.gt.s32 	%p1207, %r1235, 1;
	and.pred  	%p1208, %p1207, %p1206;
	mov.u32 	%r1425, %r295;
	@%p1208 bra 	$L__BB14_247;
	setp.eq.s32 	%p1210, %r295, %r1424;
	selp.b32 	%r1240, %r295, 0, %p1210;
	selp.b32 	%r1425, %r1240, 0, %p1207;
$L__BB14_247:
	mov.b32 	%r1243, 8;
	mov.b32 	%r1245, -1;
	// begin inline asm
	shfl.sync.down.b32 %r1241, %r1425, %r1243, %r285, %r1245;
	// end inline asm
	setp.gt.s32 	%p1211, %r265, %r285;
	mov.u32 	%r1426, %r1425;
	@%p1211 bra 	$L__BB14_251;
	add.s32 	%r299, %r1241, -1;
	setp.ge.s32 	%p1212, %r1425, %r1241;
	setp.gt.s32 	%p1213, %r1425, 0;
	and.pred  	%p1214, %p1213, %p1212;
	mov.u32 	%r1426, %r1425;
	@%p1214 bra 	$L__BB14_251;
	setp.gt.s32 	%p1215, %r299, %r1425;
	setp.gt.s32 	%p1216, %r1241, 1;
	and.pred  	%p1217, %p1216, %p1215;
	mov.u32 	%r1426, %r299;
	@%p1217 bra 	$L__BB14_251;
	setp.eq.s32 	%p1219, %r299, %r1425;
	selp.b32 	%r1246, %r299, 0, %p1219;
	selp.b32 	%r1426, %r1246, 0, %p1216;
$L__BB14_251:
	mov.b32 	%r1249, 16;
	mov.b32 	%r1251, -1;
	// begin inline asm
	shfl.sync.down.b32 %r1247, %r1426, %r1249, %r285, %r1251;
	// end inline asm
	setp.gt.s32 	%p1220, %r270, %r285;
	mov.u32 	%r1427, %r1426;
	@%p1220 bra 	$L__BB14_255;
	add.s32 	%r303, %r1247, -1;
	setp.ge.s32 	%p1221, %r1426, %r1247;
	setp.gt.s32 	%p1222, %r1426, 0;
	and.pred  	%p1223, %p1222, %p1221;
	mov.u32 	%r1427, %r1426;
	@%p1223 bra 	$L__BB14_255;
	setp.gt.s32 	%p1224, %r303, %r1426;
	setp.gt.s32 	%p1225, %r1247, 1;
	and.pred  	%p1226, %p1225, %p1224;
	mov.u32 	%r1427, %r303;
	@%p1226 bra 	$L__BB14_255;
	setp.eq.s32 	%p1228, %r303, %r1426;
	selp.b32 	%r1252, %r303, 0, %p1228;
	selp.b32 	%r1427, %r1252, 0, %p1225;
$L__BB14_255:
	add.s32 	%r1419, %r1419, -32;
	add.s32 	%r307, %r1427, -1;
	setp.ge.s32 	%p1229, %r275, %r1427;
	setp.gt.s32 	%p1230, %r275, 0;
	and.pred  	%p1231, %p1230, %p1229;
	mov.u32 	%r1420, %r275;
	@%p1231 bra 	$L__BB14_228;
	setp.gt.s32 	%p1232, %r307, %r275;
	setp.gt.s32 	%p1233, %r1427, 1;
	and.pred  	%p1234, %p1233, %p1232;
	mov.u32 	%r1420, %r307;
	@%p1234 bra 	$L__BB14_228;
	setp.eq.s32 	%p1236, %r307, %r275;
	selp.b32 	%r1253, %r307, 0, %p1236;
	selp.b32 	%r1420, %r1253, 0, %p1233;
	bra.uni 	$L__BB14_228;
$L__BB14_258:
	setp.ne.s32 	%p1040, %r2, 0;
	@%p1040 bra 	$L__BB14_263;
	add.s32 	%r309, %r275, -1;
	setp.ge.s32 	%p1041, %r1409, %r275;
	setp.gt.s32 	%p1042, %r1409, 0;
	and.pred  	%p1043, %p1042, %p1041;
	mov.u32 	%r1428, %r1409;
	@%p1043 bra 	$L__BB14_262;
	setp.gt.s32 	%p1044, %r309, %r1409;
	setp.gt.s32 	%p1045, %r275, 1;
	and.pred  	%p1046, %p1045, %p1044;
	mov.u32 	%r1428, %r309;
	@%p1046 bra 	$L__BB14_262;
	setp.gt.s32 	%p1047, %r275, 1;
	setp.eq.s32 	%p1048, %r309, %r1409;
	selp.b32 	%r1194, %r309, 0, %p1048;
	selp.b32 	%r1428, %r1194, 0, %p1047;
$L__BB14_262:
	add.s64 	%rd45, %rd7, 256;
	mov.b32 	%r1195, 101;
	// begin inline asm
	st.relaxed.gpu.v2.u32 [%rd45], {%r1195, %r1428};
	// end inline asm
	st.shared.u32 	[_ZZN3cub18CUB_300001_SM_10006detail4scan16DeviceScanKernelINS2_10policy_hubIiiim12compare_leftE10Policy1000EN6thrust24THRUST_300001_SM_1000_NS6detail15normal_iteratorINS9_10device_ptrIiEEEESE_NS0_13ScanTileStateIiLb1EEES5_NS0_8NullTypeEmiLb0ESH_EEvT0_T1_T2_iT3_T4_T5_E12temp_storage+4], %r275;
	st.shared.u32 	[_ZZN3cub18CUB_300001_SM_10006detail4scan16DeviceScanKernelINS2_10policy_hubIiiim12compare_leftE10Policy1000EN6thrust24THRUST_300001_SM_1000_NS6detail15normal_iteratorINS9_10device_ptrIiEEEESE_NS0_13ScanTileStateIiLb1EEES5_NS0_8NullTypeEmiLb0ESH_EEvT0_T1_T2_iT3_T4_T5_E12temp_storage+8], %r1428;
$L__BB14_263:
	setp.ne.s32 	%p1049, %r1067, 0;
	@%p1049 bra 	$L__BB14_265;
	st.shared.u32 	[_ZZN3cub18CUB_300001_SM_10006detail4scan16DeviceScanKernelINS2_10policy_hubIiiim12compare_leftE10Policy1000EN6thrust24THRUST_300001_SM_1000_NS6detail15normal_iteratorINS9_10device_ptrIiEEEESE_NS0_13ScanTileStateIiLb1EEES5_NS0_8NullTypeEmiLb0ESH_EEvT0_T1_T2_iT3_T4_T5_E12temp_storage+36], %r275;
	mov.u32 	%r1429, %r275;
$L__BB14_265:
	bar.sync 	0;
	ld.shared.u32 	%r313, [_ZZN3cub18CUB_300001_SM_10006detail4scan16DeviceScanKernelINS2_10policy_hubIiiim12compare_leftE10Policy1000EN6thrust24THRUST_300001_SM_1000_NS6detail15normal_iteratorINS9_10device_ptrIiEEEESE_NS0_13ScanTileStateIiLb1EEES5_NS0_8NullTypeEmiLb0ESH_EEvT0_T1_T2_iT3_T4_T5_E12temp_storage+36];
	setp.eq.s32 	%p1050, %r2, 0;
	mov.u32 	%r1430, %r1429;
	@%p1050 bra 	$L__BB14_269;
	add.s32 	%r314, %r313, -1;
	setp.ge.s32 	%p1051, %r1429, %r313;
	setp.gt.s32 	%p1052, %r1429, 0;
	and.pred  	%p1053, %p1052, %p1051;
	mov.u32 	%r1430, %r1429;
	@%p1053 bra 	$L__BB14_269;
	setp.gt.s32 	%p1054, %r314, %r1429;
	setp.gt.s32 	%p1055, %r313, 1;
	and.pred  	%p1056, %p1055, %p1054;
	mov.u32 	%r1430, %r314;
	@%p1056 bra 	$L__BB14_269;
	setp.gt.s32 	%p1057, %r313, 1;
	setp.eq.s32 	%p1058, %r314, %r1429;
	selp.b32 	%r1197, %r314, 0, %p1058;
	selp.b32 	%r1430, %r1197, 0, %p1057;
$L__BB14_269:
	add.s32 	%r317, %r1430, -1;
	setp.ge.s32 	%p1059, %r7, %r1430;
	setp.gt.s32 	%p1060, %r7, 0;
	and.pred  	%p1061, %p1059, %p1060;
	mov.u32 	%r1459, %r7;
	@%p1061 bra 	$L__BB14_272;
	setp.gt.s32 	%p1062, %r317, %r7;
	setp.gt.s32 	%p1063, %r1430, 1;
	and.pred  	%p1064, %p1063, %p1062;
	mov.u32 	%r1459, %r317;
	@%p1064 bra 	$L__BB14_272;
	setp.gt.s32 	%p1065, %r1430, 1;
	setp.eq.s32 	%p1066, %r317, %r7;
	selp.b32 	%r1198, %r317, 0, %p1066;
	selp.b32 	%r1459, %r1198, 0, %p1065;
$L__BB14_272:
	setp.gt.s32 	%p1067, %r8, 0;
	add.s32 	%r320, %r1459, -1;
	setp.ge.s32 	%p1068, %r8, %r1459;
	and.pred  	%p1069, %p1068, %p1067;
	mov.u32 	%r1458, %r8;
	@%p1069 bra 	$L__BB14_275;
	setp.gt.s32 	%p1070, %r320, %r8;
	setp.gt.s32 	%p1071, %r1459, 1;
	and.pred  	%p1072, %p1071, %p1070;
	mov.u32 	%r1458, %r320;
	@%p1072 bra 	$L__BB14_275;
	setp.gt.s32 	%p1073, %r1459, 1;
	setp.eq.s32 	%p1074, %r320, %r8;
	selp.b32 	%r1199, %r320, 0, %p1074;
	selp.b32 	%r1458, %r1199, 0, %p1073;
$L__BB14_275:
	setp.gt.s32 	%p1075, %r9, 0;
	add.s32 	%r323, %r1458, -1;
	setp.ge.s32 	%p1076, %r9, %r1458;
	and.pred  	%p1077, %p1076, %p1075;
	mov.u32 	%r1457, %r9;
	@%p1077 bra 	$L__BB14_278;
	setp.gt.s32 	%p1078, %r323, %r9;
	setp.gt.s32 	%p1079, %r1458, 1;
	and.pred  	%p1080, %p1079, %p1078;
	mov.u32 	%r1457, %r323;
	@%p1080 bra 	$L__BB14_278;
	setp.gt.s32 	%p1081, %r1458, 1;
	setp.eq.s32 	%p1082, %r323, %r9;
	selp.b32 	%r1200, %r323, 0, %p1082;
	selp.b32 	%r1457, %r1200, 0, %p1081;
$L__BB14_278:
	setp.gt.s32 	%p1083, %r10, 0;
	add.s32 	%r326, %r1457, -1;
	setp.ge.s32 	%p1084, %r10, %r1457;
	and.pred  	%p1085, %p1084, %p1083;
	mov.u32 	%r1456, %r10;
	@%p1085 bra 	$L__BB14_281;
	setp.gt.s32 	%p1086, %r326, %r10;
	setp.gt.s32 	%p1087, %r1457, 1;
	and.pred  	%p1088, %p1087, %p1086;
	mov.u32 	%r1456, %r326;
	@%p1088 bra 	$L__BB14_281;
	setp.gt.s32 	%p1089, %r1457, 1;
	setp.eq.s32 	%p1090, %r326, %r10;
	selp.b32 	%r1201, %r326, 0, %p1090;
	selp.b32 	%r1456, %r1201, 0, %p1089;
$L__BB14_281:
	setp.gt.s32 	%p1091, %r11, 0;
	add.s32 	%r329, %r1456, -1;
	setp.ge.s32 	%p1092, %r11, %r1456;
	and.pred  	%p1093, %p1092, %p1091;
	mov.u32 	%r1455, %r11;
	@%p1093 bra 	$L__BB14_284;
	setp.gt.s32 	%p1094, %r329, %r11;
	setp.gt.s32 	%p1095, %r1456, 1;
	and.pred  	%p1096, %p1095, %p1094;
	mov.u32 	%r1455, %r329;
	@%p1096 bra 	$L__BB14_284;
	setp.gt.s32 	%p1097, %r1456, 1;
	setp.eq.s32 	%p1098, %r329, %r11;
	selp.b32 	%r1202, %r329, 0, %p1098;
	selp.b32 	%r1455, %r1202, 0, %p1097;
$L__BB14_284:
	setp.gt.s32 	%p1099, %r12, 0;
	add.s32 	%r332, %r1455, -1;
	setp.ge.s32 	%p1100, %r12, %r1455;
	and.pred  	%p1101, %p1100, %p1099;
	mov.u32 	%r1454, %r12;
	@%p1101 bra 	$L__BB14_287;
	setp.gt.s32 	%p1102, %r332, %r12;
	setp.gt.s32 	%p1103, %r1455, 1;
	and.pred  	%p1104, %p1103, %p1102;
	mov.u32 	%r1454, %r332;
	@%p1104 bra 	$L__BB14_287;
	setp.gt.s32 	%p1105, %r1455, 1;
	setp.eq.s32 	%p1106, %r332, %r12;
	selp.b32 	%r1203, %r332, 0, %p1106;
	selp.b32 	%r1454, %r1203, 0, %p1105;
$L__BB14_287:
	setp.gt.s32 	%p1107, %r13, 0;
	add.s32 	%r335, %r1454, -1;
	setp.ge.s32 	%p1108, %r13, %r1454;
	and.pred  	%p1109, %p1108, %p1107;
	mov.u32 	%r1453, %r13;
	@%p1109 bra 	$L__BB14_290;
	setp.gt.s32 	%p1110, %r335, %r13;
	setp.gt.s32 	%p1111, %r1454, 1;
	and.pred  	%p1112, %p1111, %p1110;
	mov.u32 	%r1453, %r335;
	@%p1112 bra 	$L__BB14_290;
	setp.gt.s32 	%p1113, %r1454, 1;
	setp.eq.s32 	%p1114, %r335, %r13;
	selp.b32 	%r1204, %r335, 0, %p1114;
	selp.b32 	%r1453, %r1204, 0, %p1113;
$L__BB14_290:
	setp.gt.s32 	%p1115, %r14, 0;
	add.s32 	%r338, %r1453, -1;
	setp.ge.s32 	%p1116, %r14, %r1453;
	and.pred  	%p1117, %p1116, %p1115;
	mov.u32 	%r1452, %r14;
	@%p1117 bra 	$L__BB14_293;
	setp.gt.s32 	%p1118, %r338, %r14;
	setp.gt.s32 	%p1119, %r1453, 1;
	and.pred  	%p1120, %p1119, %p1118;
	mov.u32 	%r1452, %r338;
	@%p1120 bra 	$L__BB14_293;
	setp.gt.s32 	%p1121, %r1453, 1;
	setp.eq.s32 	%p1122, %r338, %r14;
	selp.b32 	%r1205, %r338, 0, %p1122;
	selp.b32 	%r1452, %r1205, 0, %p1121;
$L__BB14_293:
	setp.gt.s32 	%p1123, %r15, 0;
	add.s32 	%r341, %r1452, -1;
	setp.ge.s32 	%p1124, %r15, %r1452;
	and.pred  	%p1125, %p1124, %p1123;
	mov.u32 	%r1451, %r15;
	@%p1125 bra 	$L__BB14_296;
	setp.gt.s32 	%p1126, %r341, %r15;
	setp.gt.s32 	%p1127, %r1452, 1;
	and.pred  	%p1128, %p1127, %p1126;
	mov.u32 	%r1451, %r341;
	@%p1128 bra 	$L__BB14_296;
	setp.gt.s32 	%p1129, %r1452, 1;
	setp.eq.s32 	%p1130, %r341, %r15;
	selp.b32 	%r1206, %r341, 0, %p1130;
	selp.b32 	%r1451, %r1206, 0, %p1129;
$L__BB14_296:
	setp.gt.s32 	%p1131, %r16, 0;
	add.s32 	%r344, %r1451, -1;
	setp.ge.s32 	%p1132, %r16, %r1451;
	and.pred  	%p1133, %p1132, %p1131;
	mov.u32 	%r1450, %r16;
	@%p1133 bra 	$L__BB14_299;
	setp.gt.s32 	%p1134, %r344, %r16;
	setp.gt.s32 	%p1135, %r1451, 1;
	and.pred  	%p1136, %p1135, %p1134;
	mov.u32 	%r1450, %r344;
	@%p1136 bra 	$L__BB14_299;
	setp.gt.s32 	%p1137, %r1451, 1;
	setp.eq.s32 	%p1138, %r344, %r16;
	selp.b32 	%r1207, %r344, 0, %p1138;
	selp.b32 	%r1450, %r1207, 0, %p1137;
$L__BB14_299:
	setp.gt.s32 	%p1139, %r17, 0;
	add.s32 	%r347, %r1450, -1;
	setp.ge.s32 	%p1140, %r17, %r1450;
	and.pred  	%p1141, %p1140, %p1139;
	mov.u32 	%r1449, %r17;
	@%p1141 bra 	$L__BB14_302;
	setp.gt.s32 	%p1142, %r347, %r17;
	setp.gt.s32 	%p1143, %r1450, 1;
	and.pred  	%p1144, %p1143, %p1142;
	mov.u32 	%r1449, %r347;
	@%p1144 bra 	$L__BB14_302;
	setp.gt.s32 	%p1145, %r1450, 1;
	setp.eq.s32 	%p1146, %r347, %r17;
	selp.b32 	%r1208, %r347, 0, %p1146;
	selp.b32 	%r1449, %r1208, 0, %p1145;
$L__BB14_302:
	setp.gt.s32 	%p1147, %r18, 0;
	add.s32 	%r350, %r1449, -1;
	setp.ge.s32 	%p1148, %r18, %r1449;
	and.pred  	%p1149, %p1148, %p1147;
	mov.u32 	%r1448, %r18;
	@%p1149 bra 	$L__BB14_305;
	setp.gt.s32 	%p1150, %r350, %r18;
	setp.gt.s32 	%p1151, %r1449, 1;
	and.pred  	%p1152, %p1151, %p1150;
	mov.u32 	%r1448, %r350;
	@%p1152 bra 	$L__BB14_305;
	setp.gt.s32 	%p1153, %r1449, 1;
	setp.eq.s32 	%p1154, %r350, %r18;
	selp.b32 	%r1209, %r350, 0, %p1154;
	selp.b32 	%r1448, %r1209, 0, %p1153;
$L__BB14_305:
	setp.gt.s32 	%p1155, %r19, 0;
	add.s32 	%r353, %r1448, -1;
	setp.ge.s32 	%p1156, %r19, %r1448;
	and.pred  	%p1157, %p1156, %p1155;
	mov.u32 	%r1447, %r19;
	@%p1157 bra 	$L__BB14_308;
	setp.gt.s32 	%p1158, %r353, %r19;
	setp.gt.s32 	%p1159, %r1448, 1;
	and.pred  	%p1160, %p1159, %p1158;
	mov.u32 	%r1447, %r353;
	@%p1160 bra 	$L__BB14_308;
	setp.gt.s32 	%p1161, %r1448, 1;
	setp.eq.s32 	%p1162, %r353, %r19;
	selp.b32 	%r1210, %r353, 0, %p1162;
	selp.b32 	%r1447, %r1210, 0, %p1161;
$L__BB14_308:
	setp.gt.s32 	%p1163, %r20, 0;
	add.s32 	%r356, %r1447, -1;
	setp.ge.s32 	%p1164, %r20, %r1447;
	and.pred  	%p1165, %p1164, %p1163;
	mov.u32 	%r1446, %r20;
	@%p1165 bra 	$L__BB14_311;
	setp.gt.s32 	%p1166, %r356, %r20;
	setp.gt.s32 	%p1167, %r1447, 1;
	and.pred  	%p1168, %p1167, %p1166;
	mov.u32 	%r1446, %r356;
	@%p1168 bra 	$L__BB14_311;
	setp.gt.s32 	%p1169, %r1447, 1;
	setp.eq.s32 	%p1170, %r356, %r20;
	selp.b32 	%r1211, %r356, 0, %p1170;
	selp.b32 	%r1446, %r1211, 0, %p1169;
$L__BB14_311:
	setp.gt.s32 	%p1171, %r21, 0;
	add.s32 	%r359, %r1446, -1;
	setp.ge.s32 	%p1172, %r21, %r1446;
	and.pred  	%p1173, %p1172, %p1171;
	mov.u32 	%r1445, %r21;
	@%p1173 bra 	$L__BB14_314;
	setp.gt.s32 	%p1174, %r359, %r21;
	setp.gt.s32 	%p1175, %r1446, 1;
	and.pred  	%p1176, %p1175, %p1174;
	mov.u32 	%r1445, %r359;
	@%p1176 bra 	$L__BB14_314;
	setp.gt.s32 	%p1177, %r1446, 1;
	setp.eq.s32 	%p1178, %r359, %r21;
	selp.b32 	%r1212, %r359, 0, %p1178;
	selp.b32 	%r1445, %r1212, 0, %p1177;
$L__BB14_314:
	bar.sync 	0;
	st.shared.u32 	[%r6], %r1459;
	st.shared.u32 	[%r6+4], %r1458;
	st.shared.u32 	[%r6+8], %r1457;
	st.shared.u32 	[%r6+12], %r1456;
	st.shared.u32 	[%r6+16], %r1455;
	st.shared.u32 	[%r6+20], %r1454;
	st.shared.u32 	[%r6+24], %r1453;
	st.shared.u32 	[%r6+28], %r1452;
	st.shared.u32 	[%r6+32], %r1451;
	st.shared.u32 	[%r6+36], %r1450;
	st.shared.u32 	[%r6+40], %r1449;
	st.shared.u32 	[%r6+44], %r1448;
	st.shared.u32 	[%r6+48], %r1447;
	st.shared.u32 	[%r6+52], %r1446;
	st.shared.u32 	[%r6+56], %r1445;
	bar.warp.sync 	-1;
	ld.shared.u32 	%r1334, [%r5];
	ld.shared.u32 	%r1335, [%r5+128];
	ld.shared.u32 	%r1336, [%r5+256];
	ld.shared.u32 	%r1337, [%r5+384];
	ld.shared.u32 	%r1338, [%r5+512];
	ld.shared.u32 	%r1339, [%r5+640];
	ld.shared.u32 	%r1340, [%r5+768];
	ld.shared.u32 	%r1341, [%r5+896];
	ld.shared.u32 	%r1342, [%r5+1024];
	ld.shared.u32 	%r1343, [%r5+1152];
	ld.shared.u32 	%r1344, [%r5+1280];
	ld.shared.u32 	%r1345, [%r5+1408];
	ld.shared.u32 	%r1346, [%r5+1536];
	ld.shared.u32 	%r1347, [%r5+1664];
	ld.shared.u32 	%r1348, [%r5+1792];
	add.s64 	%rd53, %rd3, %rd38;
	st.global.u32 	[%rd53], %r1334;
	st.global.u32 	[%rd53+128], %r1335;
	st.global.u32 	[%rd53+256], %r1336;
	st.global.u32 	[%rd53+384], %r1337;
	st.global.u32 	[%rd53+512], %r1338;
	st.global.u32 	[%rd53+640], %r1339;
	st.global.u32 	[%rd53+768], %r1340;
	st.global.u32 	[%rd53+896], %r1341;
	st.global.u32 	[%rd53+1024], %r1342;
	st.global.u32 	[%rd53+1152], %r1343;
	st.global.u32 	[%rd53+1280], %r1344;
	st.global.u32 	[%rd53+1408], %r1345;
	st.global.u32 	[%rd53+1536], %r1346;
	st.global.u32 	[%rd53+1664], %r1347;
	st.global.u32 	[%rd53+1792], %r1348;
	bra.uni 	$L__BB14_686;
$L__BB14_315:
	setp.eq.s64 	%p2, %rd5, 0;
	@%p2 bra 	$L__BB14_686;
	cvt.u32.u64 	%r376, %rd5;
	shl.b64 	%rd20, %rd4, 2;
	add.s64 	%rd21, %rd2, %rd20;
	mov.u32 	%r377, %tid.x;
	ld.global.u32 	%r1474, [%rd21];
	and.b32  	%r807, %r377, 31;
	and.b32  	%r808, %r377, 992;
	mul.lo.s32 	%r809, %r808, 15;
	or.b32  	%r379, %r809, %r807;
	setp.ge.u32 	%p3, %r379, %r376;
	shl.b32 	%r810, %r379, 2;
	cvt.u64.u32 	%rd22, %r810;
	add.s64 	%rd11, %rd21, %rd22;
	mov.u32 	%r1460, %r1474;
	@%p3 bra 	$L__BB14_318;
	ld.global.u32 	%r1460, [%rd11];
$L__BB14_318:
	add.s32 	%r382, %r379, 32;
	setp.ge.u32 	%p4, %r382, %r376;
	mov.u32 	%r1461, %r1474;
	@%p4 bra 	$L__BB14_320;
	ld.global.u32 	%r1461, [%rd11+128];
$L__BB14_320:
	add.s32 	%r385, %r379, 64;
	setp.ge.u32 	%p5, %r385, %r376;
	mov.u32 	%r1462, %r1474;
	@%p5 bra 	$L__BB14_322;
	ld.global.u32 	%r1462, [%rd11+256];
$L__BB14_322:
	add.s32 	%r388, %r379, 96;
	setp.ge.u32 	%p6, %r388, %r376;
	mov.u32 	%r1463, %r1474;
	@%p6 bra 	$L__BB14_324;
	ld.global.u32 	%r1463, [%rd11+384];
$L__BB14_324:
	add.s32 	%r391, %r379, 128;
	setp.ge.u32 	%p7, %r391, %r376;
	mov.u32 	%r1464, %r1474;
	@%p7 bra 	$L__BB14_326;
	ld.global.u32 	%r1464, [%rd11+512];
$L__BB14_326:
	add.s32 	%r394, %r379, 160;
	setp.ge.u32 	%p8, %r394, %r376;
	mov.u32 	%r1465, %r1474;
	@%p8 bra 	$L__BB14_328;
	ld.global.u32 	%r1465, [%rd11+640];
$L__BB14_328:
	add.s32 	%r397, %r379, 192;
	setp.ge.u32 	%p9, %r397, %r376;
	mov.u32 	%r1466, %r1474;
	@%p9 bra 	$L__BB14_330;
	ld.global.u32 	%r1466, [%rd11+768];
$L__BB14_330:
	add.s32 	%r400, %r379, 224;
	setp.ge.u32 	%p10, %r400, %r376;
	mov.u32 	%r1467, %r1474;
	@%p10 bra 	$L__BB14_332;
	ld.global.u32 	%r1467, [%rd11+896];
$L__BB14_332:
	add.s32 	%r403, %r379, 256;
	setp.ge.u32 	%p11, %r403, %r376;
	mov.u32 	%r1468, %r1474;
	@%p11 bra 	$L__BB14_334;
	ld.global.u32 	%r1468, [%rd11+1024];
$L__BB14_334:
	add.s32 	%r406, %r379, 288;
	setp.ge.u32 	%p12, %r406, %r376;
	mov.u32 	%r1469, %r1474;
	@%p12 bra 	$L__BB14_336;
	ld.global.u32 	%r1469, [%rd11+1152];
$L__BB14_336:
	add.s32 	%r409, %r379, 320;
	setp.ge.u32 	%p13, %r409, %r376;
	mov.u32 	%r1470, %r1474;
	@%p13 bra 	$L__BB14_338;
	ld.global.u32 	%r1470, [%rd11+1280];
$L__BB14_338:
	add.s32 	%r412, %r379, 352;
	setp.ge.u32 	%p14, %r412, %r376;
	mov.u32 	%r1471, %r1474;
	@%p14 bra 	$L__BB14_340;
	ld.global.u32 	%r1471, [%rd11+1408];
$L__BB14_340:
	add.s32 	%r415, %r379, 384;
	setp.ge.u32 	%p15, %r415, %r376;
	mov.u32 	%r1472, %r1474;
	@%p15 bra 	$L__BB14_342;
	ld.global.u32 	%r1472, [%rd11+1536];
$L__BB14_342:
	add.s32 	%r418, %r379, 416;
	setp.ge.u32 	%p16, %r418, %r376;
	mov.u32 	%r1473, %r1474;
	@%p16 bra 	$L__BB14_344;
	ld.global.u32 	%r1473, [%rd11+1664];
$L__BB14_344:
	add.s32 	%r421, %r379, 448;
	setp.ge.u32 	%p17, %r421, %r376;
	@%p17 bra 	$L__BB14_346;
	ld.global.u32 	%r1474, [%rd11+1792];
$L__BB14_346:
	// begin inline asm
	mov.u32 %r811, %laneid;
	// end inline asm
	shr.u32 	%r425, %r377, 5;
	mad.lo.s32 	%r812, %r425, 480, %r811;
	shl.b32 	%r813, %r812, 2;
	mov.u32 	%r814, _ZZN3cub18CUB_300001_SM_10006detail4scan16DeviceScanKernelINS2_10policy_hubIiiim12compare_leftE10Policy1000EN6thrust24THRUST_300001_SM_1000_NS6detail15normal_iteratorINS9_10device_ptrIiEEEESE_NS0_13ScanTileStateIiLb1EEES5_NS0_8NullTypeEmiLb0ESH_EEvT0_T1_T2_iT3_T4_T5_E12temp_storage;
	add.s32 	%r426, %r814, %r813;
	st.shared.u32 	[%r426], %r1460;
	st.shared.u32 	[%r426+128], %r1461;
	st.shared.u32 	[%r426+256], %r1462;
	st.shared.u32 	[%r426+384], %r1463;
	st.shared.u32 	[%r426+512], %r1464;
	st.shared.u32 	[%r426+640], %r1465;
	st.shared.u32 	[%r426+768], %r1466;
	st.shared.u32 	[%r426+896], %r1467;
	st.shared.u32 	[%r426+1024], %r1468;
	st.shared.u32 	[%r426+1152], %r1469;
	st.shared.u32 	[%r426+1280], %r1470;
	st.shared.u32 	[%r426+1408], %r1471;
	st.shared.u32 	[%r426+1536], %r1472;
	st.shared.u32 	[%r426+1664], %r1473;
	st.shared.u32 	[%r426+1792], %r1474;
	bar.warp.sync 	-1;
	mad.lo.s32 	%r427, %r811, 56, %r426;
	ld.shared.u32 	%r428, [%r427];
	ld.shared.u32 	%r429, [%r427+4];
	ld.shared.u32 	%r430, [%r427+8];
	ld.shared.u32 	%r431, [%r427+12];
	ld.shared.u32 	%r432, [%r427+16];
	ld.shared.u32 	%r433, [%r427+20];
	ld.shared.u32 	%r434, [%r427+24];
	ld.shared.u32 	%r435, [%r427+28];
	ld.shared.u32 	%r436, [%r427+32];
	ld.shared.u32 	%r437, [%r427+36];
	ld.shared.u32 	%r438, [%r427+40];
	ld.shared.u32 	%r439, [%r427+44];
	ld.shared.u32 	%r440, [%r427+48];
	ld.shared.u32 	%r441, [%r427+52];
	ld.shared.u32 	%r442, [%r427+56];
	bar.sync 	0;
	setp.ne.s32 	%p18, %r1, 0;
	@%p18 bra 	$L__BB14_463;
	add.s32 	%r443, %r428, -1;
	setp.ge.s32 	%p467, %r429, %r428;
	setp.gt.s32 	%p468, %r429, 0;
	and.pred  	%p469, %p467, %p468;
	mov.u32 	%r1475, %r429;
	@%p469 bra 	$L__BB14_350;
	setp.gt.s32 	%p470, %r443, %r429;
	setp.gt.s32 	%p471, %r428, 1;
	and.pred  	%p472, %p471, %p470;
	mov.u32 	%r1475, %r443;
	@%p472 bra 	$L__BB14_350;
	setp.eq.s32 	%p474, %r443, %r429;
	selp.b32 	%r996, %r443, 0, %p474;
	selp.b32 	%r1475, %r996, 0, %p471;
$L__BB14_350:
	add.s32 	%r446, %r1475, -1;
	setp.ge.s32 	%p475, %r430, %r1475;
	setp.gt.s32 	%p476, %r430, 0;
	and.pred  	%p477, %p475, %p476;
	mov.u32 	%r1476, %r430;
	@%p477 bra 	$L__BB14_353;
	setp.gt.s32 	%p478, %r446, %r430;
	setp.gt.s32 	%p479, %r1475, 1;
	and.pred  	%p480, %p479, %p478;
	mov.u32 	%r1476, %r446;
	@%p480 bra 	$L__BB14_353;
	setp.eq.s32 	%p482, %r446, %r430;
	selp.b32 	%r997, %r446, 0, %p482;
	selp.b32 	%r1476, %r997, 0, %p479;
$L__BB14_353:
	add.s32 	%r449, %r1476, -1;
	setp.ge.s32 	%p483, %r431, %r1476;
	setp.gt.s32 	%p484, %r431, 0;
	and.pred  	%p485, %p483, %p484;
	mov.u32 	%r1477, %r431;
	@%p485 bra 	$L__BB14_356;
	setp.gt.s32 	%p486, %r449, %r431;
	setp.gt.s32 	%p487, %r1476, 1;
	and.pred  	%p488, %p487, %p486;
	mov.u32 	%r1477, %r449;
	@%p488 bra 	$L__BB14_356;
	setp.eq.s32 	%p490, %r449, %r431;
	selp.b32 	%r998, %r449, 0, %p490;
	selp.b32 	%r1477, %r998, 0, %p487;
$L__BB14_356:
	add.s32 	%r452, %r1477, -1;
	setp.ge.s32 	%p491, %r432, %r1477;
	setp.gt.s32 	%p492, %r432, 0;
	and.pred  	%p493, %p491, %p492;
	mov.u32 	%r1478, %r432;
	@%p493 bra 	$L__BB14_359;
	setp.gt.s32 	%p494, %r452, %r432;
	setp.gt.s32 	%p495, %r1477, 1;
	and.pred  	%p496, %p495, %p494;
	mov.u32 	%r1478, %r452;
	@%p496 bra 	$L__BB14_359;
	setp.eq.s32 	%p498, %r452, %r432;
	selp.b32 	%r999, %r452, 0, %p498;
	selp.b32 	%r1478, %r999, 0, %p495;
$L__BB14_359:
	add.s32 	%r455, %r1478, -1;
	setp.ge.s32 	%p499, %r433, %r1478;
	setp.gt.s32 	%p500, %r433, 0;
	and.pred  	%p501, %p499, %p500;
	mov.u32 	%r1479, %r433;
	@%p501 bra 	$L__BB14_362;
	setp.gt.s32 	%p502, %r455, %r433;
	setp.gt.s32 	%p503, %r1478, 1;
	and.pred  	%p504, %p503, %p502;
	mov.u32 	%r1479, %r455;
	@%p504 bra 	$L__BB14_362;
	setp.eq.s32 	%p506, %r455, %r433;
	selp.b32 	%r1000, %r455, 0, %p506;
	selp.b32 	%r1479, %r1000, 0, %p503;
$L__BB14_362:
	add.s32 	%r458, %r1479, -1;
	setp.ge.s32 	%p507, %r434, %r1479;
	setp.gt.s32 	%p508, %r434, 0;
	and.pred  	%p509, %p507, %p508;
	mov.u32 	%r1480, %r434;
	@%p509 bra 	$L__BB14_365;
	setp.gt.s32 	%p510, %r458, %r434;
	setp.gt.s32 	%p511, %r1479, 1;
	and.pred  	%p512, %p511, %p510;
	mov.u32 	%r1480, %r458;
	@%p512 bra 	$L__BB14_365;
	setp.eq.s32 	%p514, %r458, %r434;
	selp.b32 	%r1001, %r458, 0, %p514;
	selp.b32 	%r1480, %r1001, 0, %p511;
$L__BB14_365:
	add.s32 	%r461, %r1480, -1;
	setp.ge.s32 	%p515, %r435, %r1480;
	setp.gt.s32 	%p516, %r435, 0;
	and.pred  	%p517, %p515, %p516;
	mov.u32 	%r1481, %r435;
	@%p517 bra 	$L__BB14_368;
	setp.gt.s32 	%p518, %r461, %r435;
	setp.gt.s32 	%p519, %r1480, 1;
	and.pred  	%p520, %p519, %p518;
	mov.u32 	%r1481, %r461;
	@%p520 bra 	$L__BB14_368;
	setp.eq.s32 	%p522, %r461, %r435;
	selp.b32 	%r1002, %r461, 0, %p522;
	selp.b32 	%r1481, %r1002, 0, %p519;
$L__BB14_368:
	add.s32 	%r464, %r1481, -1;
	setp.ge.s32 	%p523, %r436, %r1481;
	setp.gt.s32 	%p524, %r436, 0;
	and.pred  	%p525, %p523, %p524;
	mov.u32 	%r1482, %r436;
	@%p525 bra 	$L__BB14_371;
	setp.gt.s32 	%p526, %r464, %r436;
	setp.gt.s32 	%p527, %r1481, 1;
	and.pred  	%p528, %p527, %p526;
	mov.u32 	%r1482, %r464;
	@%p528 bra 	$L__BB14_371;
	setp.eq.s32 	%p530, %r464, %r436;
	selp.b32 	%r1003, %r464, 0, %p530;
	selp.b32 	%r1482, %r1003, 0, %p527;
$L__BB14_371:
	add.s32 	%r467, %r1482, -1;
	setp.ge.s32 	%p531, %r437, %r1482;
	setp.gt.s32 	%p532, %r437, 0;
	and.pred  	%p533, %p531, %p532;
	mov.u32 	%r1483, %r437;
	@%p533 bra 	$L__BB14_374;
	setp.gt.s32 	%p534, %r467, %r437;
	setp.gt.s32 	%p535, %r1482, 1;
	and.pred  	%p536, %p535, %p534;
	mov.u32 	%r1483, %r467;
	@%p536 bra 	$L__BB14_374;
	setp.eq.s32 	%p538, %r467, %r437;
	selp.b32 	%r1004, %r467, 0, %p538;
	selp.b32 	%r1483, %r1004, 0, %p535;
$L__BB14_374:
	add.s32 	%r470, %r1483, -1;
	setp.ge.s32 	%p539, %r438, %r1483;
	setp.gt.s32 	%p540, %r438, 0;
	and.pred  	%p541, %p539, %p540;
	mov.u32 	%r1484, %r438;
	@%p541 bra 	$L__BB14_377;
	setp.gt.s32 	%p542, %r470, %r438;
	setp.gt.s32 	%p543, %r1483, 1;
	and.pred  	%p544, %p543, %p542;
	mov.u32 	%r1484, %r470;
	@%p544 bra 	$L__BB14_377;
	setp.eq.s32 	%p546, %r470, %r438;
	selp.b32 	%r1005, %r470, 0, %p546;
	selp.b32 	%r1484, %r1005, 0, %p543;
$L__BB14_377:
	add.s32 	%r473, %r1484, -1;
	setp.ge.s32 	%p547, %r439, %r1484;
	setp.gt.s32 	%p548, %r439, 0;
	and.pred  	%p549, %p547, %p548;
	mov.u32 	%r1485, %r439;
	@%p549 bra 	$L__BB14_380;
	setp.gt.s32 	%p550, %r473, %r439;
	setp.gt.s32 	%p551, %r1484, 1;
	and.pred  	%p552, %p551, %p550;
	mov.u32 	%r1485, %r473;
	@%p552 bra 	$L__BB14_380;
	setp.eq.s32 	%p554, %r473, %r439;
	selp.b32 	%r1006, %r473, 0, %p554;
	selp.b32 	%r1485, %r1006, 0, %p551;
$L__BB14_380:
	add.s32 	%r476, %r1485, -1;
	setp.ge.s32 	%p555, %r440, %r1485;
	setp.gt.s32 	%p556, %r440, 0;
	and.pred  	%p557, %p555, %p556;
	mov.u32 	%r1486, %r440;
	@%p557 bra 	$L__BB14_383;
	setp.gt.s32 	%p558, %r476, %r440;
	setp.gt.s32 	%p559, %r1485, 1;
	and.pred  	%p560, %p559, %p558;
	mov.u32 	%r1486, %r476;
	@%p560 bra 	$L__BB14_383;
	setp.eq.s32 	%p562, %r476, %r440;
	selp.b32 	%r1007, %r476, 0, %p562;
	selp.b32 	%r1486, %r1007, 0, %p559;
$L__BB14_383:
	add.s32 	%r479, %r1486, -1;
	setp.ge.s32 	%p563, %r441, %r1486;
	setp.gt.s32 	%p564, %r441, 0;
	and.pred  	%p565, %p563, %p564;
	mov.u32 	%r1487, %r441;
	@%p565 bra 	$L__BB14_386;
	setp.gt.s32 	%p566, %r479, %r441;
	setp.gt.s32 	%p567, %r1486, 1;
	and.pred  	%p568, %p567, %p566;
	mov.u32 	%r1487, %r479;
	@%p568 bra 	$L__BB14_386;
	setp.eq.s32 	%p570, %r479, %r441;
	selp.b32 	%r1008, %r479, 0, %p570;
	selp.b32 	%r1487, %r1008, 0, %p567;
$L__BB14_386:
	add.s32 	%r482, %r1487, -1;
	setp.ge.s32 	%p571, %r442, %r1487;
	setp.gt.s32 	%p572, %r442, 0;
	and.pred  	%p573, %p571, %p572;
	mov.u32 	%r1488, %r442;
	@%p573 bra 	$L__BB14_389;
	setp.gt.s32 	%p574, %r482, %r442;
	setp.gt.s32 	%p575, %r1487, 1;
	and.pred  	%p576, %p575, %p574;
	mov.u32 	%r1488, %r482;
	@%p576 bra 	$L__BB14_389;
	setp.eq.s32 	%p578, %r482, %r442;
	selp.b32 	%r1009, %r482, 0, %p578;
	selp.b32 	%r1488, %r1009, 0, %p575;
$L__BB14_389:
	mov.b32 	%r1012, 1;
	mov.b32 	%r1013, 0;
	mov.b32 	%r1014, -1;
	// begin inline asm
	shfl.sync.up.b32 %r1010, %r1488, %r1012, %r1013, %r1014;
	// end inline asm
	add.s32 	%r486, %r1010, -1;
	setp.ge.s32 	%p579, %r1488, %r1010;
	setp.gt.s32 	%p580, %r1488, 0;
	and.pred  	%p581, %p580, %p579;
	mov.u32 	%r1489, %r1488;
	@%p581 bra 	$L__BB14_392;
	setp.gt.s32 	%p582, %r486, %r1488;
	setp.gt.s32 	%p583, %r1010, 1;
	and.pred  	%p584, %p583, %p582;
	mov.u32 	%r1489, %r486;
	@%p584 bra 	$L__BB14_392;
	setp.eq.s32 	%p586, %r486, %r1488;
	selp.b32 	%r1015, %r486, 0, %p586;
	selp.b32 	%r1489, %r1015, 0, %p583;
$L__BB14_392:
	setp.lt.s32 	%p587, %r811, 1;
	selp.b32 	%r1017, %r1488, %r1489, %p587;
	mov.b32 	%r1018, 2;
	mov.b32 	%r1019, 0;
	mov.b32 	%r1020, -1;
	// begin inline asm
	shfl.sync.up.b32 %r1016, %r1017, %r1018, %r1019, %r1020;
	// end inline asm
	add.s32 	%r491, %r1016, -1;
	setp.ge.s32 	%p588, %r1017, %r1016;
	setp.gt.s32 	%p589, %r1017, 0;
	and.pred  	%p590, %p589, %p588;
	mov.u32 	%r1490, %r1017;
	@%p590 bra 	$L__BB14_395;
	setp.gt.s32 	%p591, %r491, %r1017;
	setp.gt.s32 	%p592, %r1016, 1;
	and.pred  	%p593, %p592, %p591;
	mov.u32 	%r1490, %r491;
	@%p593 bra 	$L__BB14_395;
	setp.eq.s32 	%p595, %r491, %r1017;
	selp.b32 	%r1021, %r491, 0, %p595;
	selp.b32 	%r1490, %r1021, 0, %p592;
$L__BB14_395:
	setp.lt.s32 	%p596, %r811, 2;
	selp.b32 	%r1023, %r1017, %r1490, %p596;
	mov.b32 	%r1024, 4;
	mov.b32 	%r1025, 0;
	mov.b32 	%r1026, -1;
	// begin inline asm
	shfl.sync.up.b32 %r1022, %r1023, %r1024, %r1025, %r1026;
	// end inline asm
	add.s32 	%r496, %r1022, -1;
	setp.ge.s32 	%p597, %r1023, %r1022;
	setp.gt.s32 	%p598, %r1023, 0;
	and.pred  	%p599, %p598, %p597;
	mov.u32 	%r1491, %r1023;
	@%p599 bra 	$L__BB14_398;
	setp.gt.s32 	%p600, %r496, %r1023;
	setp.gt.s32 	%p601, %r1022, 1;
	and.pred  	%p602, %p601, %p600;
	mov.u32 	%r1491, %r496;
	@%p602 bra 	$L__BB14_398;
	setp.eq.s32 	%p604, %r496, %r1023;
	selp.b32 	%r1027, %r496, 0, %p604;
	selp.b32 	%r1491, %r1027, 0, %p601;
$L__BB14_398:
	setp.lt.s32 	%p605, %r811, 4;
	selp.b32 	%r1029, %r1023, %r1491, %p605;
	mov.b32 	%r1030, 8;
	mov.b32 	%r1031, 0;
	mov.b32 	%r1032, -1;
	// begin inline asm
	shfl.sync.up.b32 %r1028, %r1029, %r1030, %r1031, %r1032;
	// end inline asm
	add.s32 	%r501, %r1028, -1;
	setp.ge.s32 	%p606, %r1029, %r1028;
	setp.gt.s32 	%p607, %r1029, 0;
	and.pred  	%p608, %p607, %p606;
	mov.u32 	%r1492, %r1029;
	@%p608 bra 	$L__BB14_401;
	setp.gt.s32 	%p609, %r501, %r1029;
	setp.gt.s32 	%p610, %r1028, 1;
	and.pred  	%p611, %p610, %p609;
	mov.u32 	%r1492, %r501;
	@%p611 bra 	$L__BB14_401;
	setp.eq.s32 	%p613, %r501, %r1029;
	selp.b32 	%r1033, %r501, 0, %p613;
	selp.b32 	%r1492, %r1033, 0, %p610;
$L__BB14_401:
	setp.lt.s32 	%p614, %r811, 8;
	selp.b32 	%r1035, %r1029, %r1492, %p614;
	mov.b32 	%r1036, 16;
	mov.b32 	%r1037, 0;
	mov.b32 	%r1038, -1;
	// begin inline asm
	shfl.sync.up.b32 %r1034, %r1035, %r1036, %r1037, %r1038;
	// end inline asm
	add.s32 	%r506, %r1034, -1;
	setp.ge.s32 	%p615, %r1035, %r1034;
	setp.gt.s32 	%p616, %r1035, 0;
	and.pred  	%p617, %p616, %p615;
	mov.u32 	%r1493, %r1035;
	@%p617 bra 	$L__BB14_404;
	setp.gt.s32 	%p618, %r506, %r1035;
	setp.gt.s32 	%p619, %r1034, 1;
	and.pred  	%p620, %p619, %p618;
	mov.u32 	%r1493, %r506;
	@%p620 bra 	$L__BB14_404;
	setp.eq.s32 	%p622, %r506, %r1035;
	selp.b32 	%r1039, %r506, 0, %p622;
	selp.b32 	%r1493, %r1039, 0, %p619;
$L__BB14_404:
	setp.lt.s32 	%p623, %r811, 16;
	selp.b32 	%r1041, %r1035, %r1493, %p623;
	mov.b32 	%r1042, 1;
	mov.b32 	%r1043, 0;
	mov.b32 	%r1044, -1;
	// begin inline asm
	shfl.sync.up.b32 %r1497, %r1041, %r1042, %r1043, %r1044;
	// end inline asm
	setp.ne.s32 	%p624, %r811, 31;
	@%p624 bra 	$L__BB14_406;
	shl.b32 	%r1045, %r425, 2;
	add.s32 	%r1047, %r814, %r1045;
	st.shared.u32 	[%r1047+16], %r1493;
$L__BB14_406:
	bar.sync 	0;
	ld.shared.v2.u32 	{%r510, %r511}, [_ZZN3cub18CUB_300001_SM_10006detail4scan16DeviceScanKernelINS2_10policy_hubIiiim12compare_leftE10Policy1000EN6thrust24THRUST_300001_SM_1000_NS6detail15normal_iteratorINS9_10device_ptrIiEEEESE_NS0_13ScanTileStateIiLb1EEES5_NS0_8NullTypeEmiLb0ESH_EEvT0_T1_T2_iT3_T4_T5_E12temp_storage+16];
	add.s32 	%r512, %r510, -1;
	setp.ge.s32 	%p625, %r511, %r510;
	setp.gt.s32 	%p626, %r511, 0;
	and.pred  	%p627, %p625, %p626;
	mov.u32 	%r1494, %r511;
	@%p627 bra 	$L__BB14_409;
	setp.gt.s32 	%p628, %r512, %r511;
	setp.gt.s32 	%p629, %r510, 1;
	and.pred  	%p630, %p629, %p628;
	mov.u32 	%r1494, %r512;
	@%p630 bra 	$L__BB14_409;
	setp.eq.s32 	%p632, %r512, %r511;
	selp.b32 	%r1048, %r512, 0, %p632;
	selp.b32 	%r1494, %r1048, 0, %p629;
$L__BB14_409:
	ld.shared.u32 	%r515, [_ZZN3cub18CUB_300001_SM_10006detail4scan16DeviceScanKernelINS2_10policy_hubIiiim12compare_leftE10Policy1000EN6thrust24THRUST_300001_SM_1000_NS6detail15normal_iteratorINS9_10device_ptrIiEEEESE_NS0_13ScanTileStateIiLb1EEES5_NS0_8NullTypeEmiLb0ESH_EEvT0_T1_T2_iT3_T4_T5_E12temp_storage+24];
	add.s32 	%r516, %r1494, -1;
	setp.ge.s32 	%p633, %r515, %r1494;
	setp.gt.s32 	%p634, %r515, 0;
	and.pred  	%p635, %p633, %p634;
	mov.u32 	%r1495, %r515;
	@%p635 bra 	$L__BB14_412;
	setp.gt.s32 	%p636, %r516, %r515;
	setp.gt.s32 	%p637, %r1494, 1;
	and.pred  	%p638, %p637, %p636;
	mov.u32 	%r1495, %r516;
	@%p638 bra 	$L__BB14_412;
	setp.eq.s32 	%p640, %r516, %r515;
	selp.b32 	%r1049, %r516, 0, %p640;
	selp.b32 	%r1495, %r1049, 0, %p637;
$L__BB14_412:
	setp.eq.s32 	%p641, %r425, 3;
	setp.eq.s32 	%p642, %r425, 2;
	selp.b32 	%r1050, %r1494, %r510, %p642;
	selp.b32 	%r519, %r1495, %r1050, %p641;
	setp.lt.u32 	%p643, %r377, 32;
	@%p643 bra 	$L__BB14_417;
	add.s32 	%r520, %r519, -1;
	setp.ge.s32 	%p644, %r1497, %r519;
	setp.gt.s32 	%p645, %r1497, 0;
	and.pred  	%p646, %p645, %p644;
	mov.u32 	%r1496, %r1497;
	@%p646 bra 	$L__BB14_416;
	setp.gt.s32 	%p647, %r520, %r1497;
	setp.gt.s32 	%p648, %r519, 1;
	and.pred  	%p649, %p648, %p647;
	mov.u32 	%r1496, %r520;
	@%p649 bra 	$L__BB14_416;
	setp.eq.s32 	%p651, %r520, %r1497;
	selp.b32 	%r1051, %r520, 0, %p651;
	selp.b32 	%r1496, %r1051, 0, %p648;
$L__BB14_416:
	setp.eq.s32 	%p652, %r811, 0;
	selp.b32 	%r1497, %r519, %r1496, %p652;
$L__BB14_417:
	setp.eq.s32 	%p653, %r377, 0;
	mov.u32 	%r1583, %r428;
	@%p653 bra 	$L__BB14_421;
	add.s32 	%r525, %r1497, -1;
	setp.ge.s32 	%p654, %r428, %r1497;
	setp.gt.s32 	%p655, %r428, 0;
	and.pred  	%p656, %p654, %p655;
	mov.u32 	%r1583, %r428;
	@%p656 bra 	$L__BB14_421;
	setp.gt.s32 	%p657, %r525, %r428;
	setp.gt.s32 	%p658, %r1497, 1;
	and.pred  	%p659, %p658, %p657;
	mov.u32 	%r1583, %r525;
	@%p659 bra 	$L__BB14_421;
	setp.eq.s32 	%p661, %r525, %r428;
	selp.b32 	%r1052, %r525, 0, %p661;
	selp.b32 	%r1583, %r1052, 0, %p658;
$L__BB14_421:
	add.s32 	%r528, %r1583, -1;
	setp.ge.s32 	%p663, %r429, %r1583;
	and.pred  	%p664, %p663, %p468;
	mov.u32 	%r1582, %r429;
	@%p664 bra 	$L__BB14_424;
	setp.gt.s32 	%p665, %r528, %r429;
	setp.gt.s32 	%p666, %r1583, 1;
	and.pred  	%p667, %p666, %p665;
	mov.u32 	%r1582, %r528;
	@%p667 bra 	$L__BB14_424;
	setp.eq.s32 	%p669, %r528, %r429;
	selp.b32 	%r1053, %r528, 0, %p669;
	selp.b32 	%r1582, %r1053, 0, %p666;
$L__BB14_424:
	add.s32 	%r531, %r1582, -1;
	setp.ge.s32 	%p671, %r430, %r1582;
	and.pred  	%p672, %p671, %p476;
	mov.u32 	%r1581, %r430;
	@%p672 bra 	$L__BB14_427;
	setp.gt.s32 	%p673, %r531, %r430;
	setp.gt.s32 	%p674, %r1582, 1;
	and.pred  	%p675, %p674, %p673;
	mov.u32 	%r1581, %r531;
	@%p675 bra 	$L__BB14_427;
	setp.eq.s32 	%p677, %r531, %r430;
	selp.b32 	%r1054, %r531, 0, %p677;
	selp.b32 	%r1581, %r1054, 0, %p674;
$L__BB14_427:
	add.s32 	%r534, %r1581, -1;
	setp.ge.s32 	%p679, %r431, %r1581;
	and.pred  	%p680, %p679, %p484;
	mov.u32 	%r1580, %r431;
	@%p680 bra 	$L__BB14_430;
	setp.gt.s32 	%p681, %r534, %r431;
	setp.gt.s32 	%p682, %r1581, 1;
	and.pred  	%p683, %p682, %p681;
	mov.u32 	%r1580, %r534;
	@%p683 bra 	$L__BB14_430;
	setp.eq.s32 	%p685, %r534, %r431;
	selp.b32 	%r1055, %r534, 0, %p685;
	selp.b32 	%r1580, %r1055, 0, %p682;
$L__BB14_430:
	add.s32 	%r537, %r1580, -1;
	setp.ge.s32 	%p687, %r432, %r1580;
	and.pred  	%p688, %p687, %p492;
	mov.u32 	%r1579, %r432;
	@%p688 bra 	$L__BB14_433;
	setp.gt.s32 	%p689, %r537, %r432;
	setp.gt.s32 	%p690, %r1580, 1;
	and.pred  	%p691, %p690, %p689;
	mov.u32 	%r1579, %r537;
	@%p691 bra 	$L__BB14_433;
	setp.eq.s32 	%p693, %r537, %r432;
	selp.b32 	%r1056, %r537, 0, %p693;
	selp.b32 	%r1579, %r1056, 0, %p690;
$L__BB14_433:
	setp.gt.s32 	%p694, %r433, 0;
	add.s32 	%r540, %r1579, -1;
	setp.ge.s32 	%p695, %r433, %r1579;
	and.pred  	%p696, %p695, %p694;
	mov.u32 	%r1578, %r433;
	@%p696 bra 	$L__BB14_436;
	setp.gt.s32 	%p697, %r540, %r433;
	setp.gt.s32 	%p698, %r1579, 1;
	and.pred  	%p699, %p698, %p697;
	mov.u32 	%r1578, %r540;
	@%p699 bra 	$L__BB14_436;
	setp.eq.s32 	%p701, %r540, %r433;
	selp.b32 	%r1057, %r540, 0, %p701;
	selp.b32 	%r1578, %r1057, 0, %p698;
$L__BB14_436:
	setp.gt.s32 	%p702, %r434, 0;
	add.s32 	%r543, %r1578, -1;
	setp.ge.s32 	%p703, %r434, %r1578;
	and.pred  	%p704, %p703, %p702;
	mov.u32 	%r1577, %r434;
	@%p704 bra 	$L__BB14_439;
	setp.gt.s32 	%p705, %r543, %r434;
	setp.gt.s32 	%p706, %r1578, 1;
	and.pred  	%p707, %p706, %p705;
	mov.u32 	%r1577, %r543;
	@%p707 bra 	$L__BB14_439;
	setp.eq.s32 	%p709, %r543, %r434;
	selp.b32 	%r1058, %r543, 0, %p709;
	selp.b32 	%r1577, %r1058, 0, %p706;
$L__BB14_439:
	setp.gt.s32 	%p710, %r435, 0;
	add.s32 	%r546, %r1577, -1;
	setp.ge.s32 	%p711, %r435, %r1577;
	and.pred  	%p712, %p711, %p710;
	mov.u32 	%r1576, %r435;
	@%p712 bra 	$L__BB14_442;
	setp.gt.s32 	%p713, %r546, %r435;
	setp.gt.s32 	%p714, %r1577, 1;
	and.pred  	%p715, %p714, %p713;
	mov.u32 	%r1576, %r546;
	@%p715 bra 	$L__BB14_442;
	setp.eq.s32 	%p717, %r546, %r435;
	selp.b32 	%r1059, %r546, 0, %p717;
	selp.b32 	%r1576, %r1059, 0, %p714;
$L__BB14_442:
	setp.gt.s32 	%p718, %r436, 0;
	add.s32 	%r549, %r1576, -1;
	setp.ge.s32 	%p719, %r436, %r1576;
	and.pred  	%p720, %p719, %p718;
	mov.u32 	%r1575, %r436;
	@%p720 bra 	$L__BB14_445;
	setp.gt.s32 	%p721, %r549, %r436;
	setp.gt.s32 	%p722, %r1576, 1;
	and.pred  	%p723, %p722, %p721;
	mov.u32 	%r1575, %r549;
	@%p723 bra 	$L__BB14_445;
	setp.eq.s32 	%p725, %r549, %r436;
	selp.b32 	%r1060, %r549, 0, %p725;
	selp.b32 	%r1575, %r1060, 0, %p722;
$L__BB14_445:
	setp.gt.s32 	%p726, %r437, 0;
	add.s32 	%r552, %r1575, -1;
	setp.ge.s32 	%p727, %r437, %r1575;
	and.pred  	%p728, %p727, %p726;
	mov.u32 	%r1574, %r437;
	@%p728 bra 	$L__BB14_448;
	setp.gt.s32 	%p729, %r552, %r437;
	setp.gt.s32 	%p730, %r1575, 1;
	and.pred  	%p731, %p730, %p729;
	mov.u32 	%r1574, %r552;
	@%p731 bra 	$L__BB14_448;
	setp.eq.s32 	%p733, %r552, %r437;
	selp.b32 	%r1061, %r552, 0, %p733;
	selp.b32 	%r1574, %r1061, 0, %p730;
$L__BB14_448:
	setp.gt.s32 	%p734, %r438, 0;
	add.s32 	%r555, %r1574, -1;
	setp.ge.s32 	%p735, %r438, %r1574;
	and.pred  	%p736, %p735, %p734;
	mov.u32 	%r1573, %r438;
	@%p736 bra 	$L__BB14_451;
	setp.gt.s32 	%p737, %r555, %r438;
	setp.gt.s32 	%p738, %r1574, 1;
	and.pred  	%p739, %p738, %p737;
	mov.u32 	%r1573, %r555;
	@%p739 bra 	$L__BB14_451;
	setp.eq.s32 	%p741, %r555, %r438;
	selp.b32 	%r1062, %r555, 0, %p741;
	selp.b32 	%r1573, %r1062, 0, %p738;
$L__BB14_451:
	setp.gt.s32 	%p742, %r439, 0;
	add.s32 	%r558, %r1573, -1;
	setp.ge.s32 	%p743, %r439, %r1573;
	and.pred  	%p744, %p743, %p742;
	mov.u32 	%r1572, %r439;
	@%p744 bra 	$L__BB14_454;
	setp.gt.s32 	%p745, %r558, %r439;
	setp.gt.s32 	%p746, %r1573, 1;
	and.pred  	%p747, %p746, %p745;
	mov.u32 	%r1572, %r558;
	@%p747 bra 	$L__BB14_454;
	setp.eq.s32 	%p749, %r558, %r439;
	selp.b32 	%r1063, %r558, 0, %p749;
	selp.b32 	%r1572, %r1063, 0, %p746;
$L__BB14_454:
	setp.gt.s32 	%p750, %r440, 0;
	add.s32 	%r561, %r1572, -1;
	setp.ge.s32 	%p751, %r440, %r1572;
	and.pred  	%p752, %p751, %p750;
	mov.u32 	%r1571, %r440;
	@%p752 bra 	$L__BB14_457;
	setp.gt.s32 	%p753, %r561, %r440;
	setp.gt.s32 	%p754, %r1572, 1;
	and.pred  	%p755, %p754, %p753;
	mov.u32 	%r1571, %r561;
	@%p755 bra 	$L__BB14_457;
	setp.eq.s32 	%p757, %r561, %r440;
	selp.b32 	%r1064, %r561, 0, %p757;
	selp.b32 	%r1571, %r1064, 0, %p754;
$L__BB14_457:
	setp.gt.s32 	%p758, %r441, 0;
	add.s32 	%r564, %r1571, -1;
	setp.ge.s32 	%p759, %r441, %r1571;
	and.pred  	%p760, %p759, %p758;
	mov.u32 	%r1570, %r441;
	@%p760 bra 	$L__BB14_460;
	setp.gt.s32 	%p761, %r564, %r441;
	setp.gt.s32 	%p762, %r1571, 1;
	and.pred  	%p763, %p762, %p761;
	mov.u32 	%r1570, %r564;
	@%p763 bra 	$L__BB14_460;
	setp.eq.s32 	%p765, %r564, %r441;
	selp.b32 	%r1065, %r564, 0, %p765;
	selp.b32 	%r1570, %r1065, 0, %p762;
$L__BB14_460:
	setp.gt.s32 	%p766, %r442, 0;
	add.s32 	%r567, %r1570, -1;
	setp.ge.s32 	%p767, %r442, %r1570;
	and.pred  	%p768, %p767, %p766;
	mov.u32 	%r1569, %r442;
	@%p768 bra 	$L__BB14_654;
	setp.gt.s32 	%p769, %r567, %r442;
	setp.gt.s32 	%p770, %r1570, 1;
	and.pred  	%p771, %p770, %p769;
	mov.u32 	%r1569, %r567;
	@%p771 bra 	$L__BB14_654;
	setp.eq.s32 	%p773, %r567, %r442;
	selp.b32 	%r1066, %r567, 0, %p773;
	selp.b32 	%r1569, %r1066, 0, %p770;
	bra.uni 	$L__BB14_654;
$L__BB14_463:
	add.s32 	%r569, %r428, -1;
	setp.ge.s32 	%p19, %r429, %r428;
	setp.gt.s32 	%p20, %r429, 0;
	and.pred  	%p21, %p19, %p20;
	mov.u32 	%r1512, %r429;
	@%p21 bra 	$L__BB14_466;
	setp.gt.s32 	%p22, %r569, %r429;
	setp.gt.s32 	%p23, %r428, 1;
	and.pred  	%p24, %p23, %p22;
	mov.u32 	%r1512, %r569;
	@%p24 bra 	$L__BB14_466;
	setp.eq.s32 	%p26, %r569, %r429;
	selp.b32 	%r815, %r569, 0, %p26;
	selp.b32 	%r1512, %r815, 0, %p23;
$L__BB14_466:
	add.s32 	%r572, %r1512, -1;
	setp.ge.s32 	%p27, %r430, %r1512;
	setp.gt.s32 	%p28, %r430, 0;
	and.pred  	%p29, %p27, %p28;
	mov.u32 	%r1513, %r430;
	@%p29 bra 	$L__BB14_469;
	setp.gt.s32 	%p30, %r572, %r430;
	setp.gt.s32 	%p31, %r1512, 1;
	and.pred  	%p32, %p31, %p30;
	mov.u32 	%r1513, %r572;
	@%p32 bra 	$L__BB14_469;
	setp.eq.s32 	%p34, %r572, %r430;
	selp.b32 	%r816, %r572, 0, %p34;
	selp.b32 	%r1513, %r816, 0, %p31;
$L__BB14_469:
	add.s32 	%r575, %r1513, -1;
	setp.ge.s32 	%p35, %r431, %r1513;
	setp.gt.s32 	%p36, %r431, 0;
	and.pred  	%p37, %p35, %p36;
	mov.u32 	%r1514, %r431;
	@%p37 bra 	$L__BB14_472;
	setp.gt.s32 	%p38, %r575, %r431;
	setp.gt.s32 	%p39, %r1513, 1;
	and.pred  	%p40, %p39, %p38;
	mov.u32 	%r1514, %r575;
	@%p40 bra 	$L__BB14_472;
	setp.eq.s32 	%p42, %r575, %r431;
	selp.b32 	%r817, %r575, 0, %p42;
	selp.b32 	%r1514, %r817, 0, %p39;
$L__BB14_472:
	add.s32 	%r578, %r1514, -1;
	setp.ge.s32 	%p43, %r432, %r1514;
	setp.gt.s32 	%p44, %r432, 0;
	and.pred  	%p45, %p43, %p44;
	mov.u32 	%r1515, %r432;
	@%p45 bra 	$L__BB14_475;
	setp.gt.s32 	%p46, %r578, %r432;
	setp.gt.s32 	%p47, %r1514, 1;
	and.pred  	%p48, %p47, %p46;
	mov.u32 	%r1515, %r578;
	@%p48 bra 	$L__BB14_475;
	setp.eq.s32 	%p50, %r578, %r432;
	selp.b32 	%r818, %r578, 0, %p50;
	selp.b32 	%r1515, %r818, 0, %p47;
$L__BB14_475:
	add.s32 	%r581, %r1515, -1;
	setp.ge.s32 	%p51, %r433, %r1515;
	setp.gt.s32 	%p52, %r433, 0;
	and.pred  	%p53, %p51, %p52;
	mov.u32 	%r1516, %r433;
	@%p53 bra 	$L__BB14_478;
	setp.gt.s32 	%p54, %r581, %r433;
	setp.gt.s32 	%p55, %r1515, 1;
	and.pred  	%p56, %p55, %p54;
	mov.u32 	%r1516, %r581;
	@%p56 bra 	$L__BB14_478;
	setp.eq.s32 	%p58, %r581, %r433;
	selp.b32 	%r819, %r581, 0, %p58;
	selp.b32 	%r1516, %r819, 0, %p55;
$L__BB14_478:
	add.s32 	%r584, %r1516, -1;
	setp.ge.s32 	%p59, %r434, %r1516;
	setp.gt.s32 	%p60, %r434, 0;
	and.pred  	%p61, %p59, %p60;
	mov.u32 	%r1517, %r434;
	@%p61 bra 	$L__BB14_481;
	setp.gt.s32 	%p62, %r584, %r434;
	setp.gt.s32 	%p63, %r1516, 1;
	and.pred  	%p64, %p63, %p62;
	mov.u32 	%r1517, %r584;
	@%p64 bra 	$L__BB14_481;
	setp.eq.s32 	%p66, %r584, %r434;
	selp.b32 	%r820, %r584, 0, %p66;
	selp.b32 	%r1517, %r820, 0, %p63;
$L__BB14_481:
	add.s32 	%r587, %r1517, -1;
	setp.ge.s32 	%p67, %r435, %r1517;
	setp.gt.s32 	%p68, %r435, 0;
	and.pred  	%p69, %p67, %p68;
	mov.u32 	%r1518, %r435;
	@%p69 bra 	$L__BB14_484;
	setp.gt.s32 	%p70, %r587, %r435;
	setp.gt.s32 	%p71, %r1517, 1;
	and.pred  	%p72, %p71, %p70;
	mov.u32 	%r1518, %r587;
	@%p72 bra 	$L__BB14_484;
	setp.eq.s32 	%p74, %r587, %r435;
	selp.b32 	%r821, %r587, 0, %p74;
	selp.b32 	%r1518, %r821, 0, %p71;
$L__BB14_484:
	add.s32 	%r590, %r1518, -1;
	setp.ge.s32 	%p75, %r436, %r1518;
	setp.gt.s32 	%p76, %r436, 0;
	and.pred  	%p77, %p75, %p76;
	mov.u32 	%r1519, %r436;
	@%p77 bra 	$L__BB14_487;
	setp.gt.s32 	%p78, %r590, %r436;
	setp.gt.s32 	%p79, %r1518, 1;
	and.pred  	%p80, %p79, %p78;
	mov.u32 	%r1519, %r590;
	@%p80 bra 	$L__BB14_487;
	setp.eq.s32 	%p82, %r590, %r436;
	selp.b32 	%r822, %r590, 0, %p82;
	selp.b32 	%r1519, %r822, 0, %p79;
$L__BB14_487:
	add.s32 	%r593, %r1519, -1;
	setp.ge.s32 	%p83, %r437, %r1519;
	setp.gt.s32 	%p84, %r437, 0;
	and.pred  	%p85, %p83, %p84;
	mov.u32 	%r1520, %r437;
	@%p85 bra 	$L__BB14_490;
	setp.gt.s32 	%p86, %r593, %r437;
	setp.gt.s32 	%p87, %r1519, 1;
	and.pred  	%p88, %p87, %p86;
	mov.u32 	%r1520, %r593;
	@%p88 bra 	$L__BB14_490;
	setp.eq.s32 	%p90, %r593, %r437;
	selp.b32 	%r823, %r593, 0, %p90;
	selp.b32 	%r1520, %r823, 0, %p87;
$L__BB14_490:
	add.s32 	%r596, %r1520, -1;
	setp.ge.s32 	%p91, %r438, %r1520;
	setp.gt.s32 	%p92, %r438, 0;
	and.pred  	%p93, %p91, %p92;
	mov.u32 	%r1521, %r438;
	@%p93 bra 	$L__BB14_493;
	setp.gt.s32 	%p94, %r596, %r438;
	setp.gt.s32 	%p95, %r1520, 1;
	and.pred  	%p96, %p95, %p94;
	mov.u32 	%r1521, %r596;
	@%p96 bra 	$L__BB14_493;
	setp.eq.s32 	%p98, %r596, %r438;
	selp.b32 	%r824, %r596, 0, %p98;
	selp.b32 	%r1521, %r824, 0, %p95;
$L__BB14_493:
	add.s32 	%r599, %r1521, -1;
	setp.ge.s32 	%p99, %r439, %r1521;
	setp.gt.s32 	%p100, %r439, 0;
	and.pred  	%p101, %p99, %p100;
	mov.u32 	%r1522, %r439;
	@%p101 bra 	$L__BB14_496;
	setp.gt.s32 	%p102, %r599, %r439;
	setp.gt.s32 	%p103, %r1521, 1;
	and.pred  	%p104, %p103, %p102;
	mov.u32 	%r1522, %r599;
	@%p104 bra 	$L__BB14_496;
	setp.eq.s32 	%p106, %r599, %r439;
	selp.b32 	%r825, %r599, 0, %p106;
	selp.b32 	%r1522, %r825, 0, %p103;
$L__BB14_496:
	add.s32 	%r602, %r1522, -1;
	setp.ge.s32 	%p107, %r440, %r1522;
	setp.gt.s32 	%p108, %r440, 0;
	and.pred  	%p109, %p107, %p108;
	mov.u32 	%r1523, %r440;
	@%p109 bra 	$L__BB14_499;
	setp.gt.s32 	%p110, %r602, %r440;
	setp.gt.s32 	%p111, %r1522, 1;
	and.pred  	%p112, %p111, %p110;
	mov.u32 	%r1523, %r602;
	@%p112 bra 	$L__BB14_499;
	setp.eq.s32 	%p114, %r602, %r440;
	selp.b32 	%r826, %r602, 0, %p114;
	selp.b32 	%r1523, %r826, 0, %p111;
$L__BB14_499:
	add.s32 	%r605, %r1523, -1;
	setp.ge.s32 	%p115, %r441, %r1523;
	setp.gt.s32 	%p116, %r441, 0;
	and.pred  	%p117, %p115, %p116;
	mov.u32 	%r1524, %r441;
	@%p117 bra 	$L__BB14_502;
	setp.gt.s32 	%p118, %r605, %r441;
	setp.gt.s32 	%p119, %r1523, 1;
	and.pred  	%p120, %p119, %p118;
	mov.u32 	%r1524, %r605;
	@%p120 bra 	$L__BB14_502;
	setp.eq.s32 	%p122, %r605, %r441;
	selp.b32 	%r827, %r605, 0, %p122;
	selp.b32 	%r1524, %r827, 0, %p119;
$L__BB14_502:
	add.s32 	%r608, %r1524, -1;
	setp.ge.s32 	%p123, %r442, %r1524;
	setp.gt.s32 	%p124, %r442, 0;
	and.pred  	%p125, %p123, %p124;
	mov.u32 	%r1525, %r442;
	@%p125 bra 	$L__BB14_505;
	setp.gt.s32 	%p126, %r608, %r442;
	setp.gt.s32 	%p127, %r1524, 1;
	and.pred  	%p128, %p127, %p126;
	mov.u32 	%r1525, %r608;
	@%p128 bra 	$L__BB14_505;
	setp.eq.s32 	%p130, %r608, %r442;
	selp.b32 	%r828, %r608, 0, %p130;
	selp.b32 	%r1525, %r828, 0, %p127;
$L__BB14_505:
	mov.b32 	%r831, 1;
	mov.b32 	%r832, 0;
	mov.b32 	%r833, -1;
	// begin inline asm
	shfl.sync.up.b32 %r829, %r1525, %r831, %r832, %r833;
	// end inline asm
	add.s32 	%r612, %r829, -1;
	setp.ge.s32 	%p131, %r1525, %r829;
	setp.gt.s32 	%p132, %r1525, 0;
	and.pred  	%p133, %p132, %p131;
	mov.u32 	%r1526, %r1525;
	@%p133 bra 	$L__BB14_508;
	setp.gt.s32 	%p134, %r612, %r1525;
	setp.gt.s32 	%p135, %r829, 1;
	and.pred  	%p136, %p135, %p134;
	mov.u32 	%r1526, %r612;
	@%p136 bra 	$L__BB14_508;
	setp.eq.s32 	%p138, %r612, %r1525;
	selp.b32 	%r834, %r612, 0, %p138;
	selp.b32 	%r1526, %r834, 0, %p135;
$L__BB14_508:
	setp.lt.s32 	%p139, %r811, 1;
	selp.b32 	%r836, %r1525, %r1526, %p139;
	mov.b32 	%r837, 2;
	mov.b32 	%r838, 0;
	mov.b32 	%r839, -1;
	// begin inline asm
	shfl.sync.up.b32 %r835, %r836, %r837, %r838, %r839;
	// end inline asm
	add.s32 	%r617, %r835, -1;
	setp.ge.s32 	%p140, %r836, %r835;
	setp.gt.s32 	%p141, %r836, 0;
	and.pred  	%p142, %p141, %p140;
	mov.u32 	%r1527, %r836;
	@%p142 bra 	$L__BB14_511;
	setp.gt.s32 	%p143, %r617, %r836;
	setp.gt.s32 	%p144, %r835, 1;
	and.pred  	%p145, %p144, %p143;
	mov.u32 	%r1527, %r617;
	@%p145 bra 	$L__BB14_511;
	setp.eq.s32 	%p147, %r617, %r836;
	selp.b32 	%r840, %r617, 0, %p147;
	selp.b32 	%r1527, %r840, 0, %p144;
$L__BB14_511:
	setp.lt.s32 	%p148, %r811, 2;
	selp.b32 	%r842, %r836, %r1527, %p148;
	mov.b32 	%r843, 4;
	mov.b32 	%r844, 0;
	mov.b32 	%r845, -1;
	// begin inline asm
	shfl.sync.up.b32 %r841, %r842, %r843, %r844, %r845;
	// end inline asm
	add.s32 	%r622, %r841, -1;
	setp.ge.s32 	%p149, %r842, %r841;
	setp.gt.s32 	%p150, %r842, 0;
	and.pred  	%p151, %p150, %p149;
	mov.u32 	%r1528, %r842;
	@%p151 bra 	$L__BB14_514;
	setp.gt.s32 	%p152, %r622, %r842;
	setp.gt.s32 	%p153, %r841, 1;
	and.pred  	%p154, %p153, %p152;
	mov.u32 	%r1528, %r622;
	@%p154 bra 	$L__BB14_514;
	setp.eq.s32 	%p156, %r622, %r842;
	selp.b32 	%r846, %r622, 0, %p156;
	selp.b32 	%r1528, %r846, 0, %p153;
$L__BB14_514:
	setp.lt.s32 	%p157, %r811, 4;
	selp.b32 	%r848, %r842, %r1528, %p157;
	mov.b32 	%r849, 8;
	mov.b32 	%r850, 0;
	mov.b32 	%r851, -1;
	// begin inline asm
	shfl.sync.up.b32 %r847, %r848, %r849, %r850, %r851;
	// end inline asm
	add.s32 	%r627, %r847, -1;
	setp.ge.s32 	%p158, %r848, %r847;
	setp.gt.s32 	%p159, %r848, 0;
	and.pred  	%p160, %p159, %p158;
	mov.u32 	%r1529, %r848;
	@%p160 bra 	$L__BB14_517;
	setp.gt.s32 	%p161, %r627, %r848;
	setp.gt.s32 	%p162, %r847, 1;
	and.pred  	%p163, %p162, %p161;
	mov.u32 	%r1529, %r627;
	@%p163 bra 	$L__BB14_517;
	setp.eq.s32 	%p165, %r627, %r848;
	selp.b32 	%r852, %r627, 0, %p165;
	selp.b32 	%r1529, %r852, 0, %p162;
$L__BB14_517:
	setp.lt.s32 	%p166, %r811, 8;
	selp.b32 	%r854, %r848, %r1529, %p166;
	mov.b32 	%r855, 16;
	mov.b32 	%r856, 0;
	mov.b32 	%r857, -1;
	// begin inline asm
	shfl.sync.up.b32 %r853, %r854, %r855, %r856, %r857;
	// end inline asm
	add.s32 	%r632, %r853, -1;
	setp.ge.s32 	%p167, %r854, %r853;
	setp.gt.s32 	%p168, %r854, 0;
	and.pred  	%p169, %p168, %p167;
	mov.u32 	%r1530, %r854;
	@%p169 bra 	$L__BB14_520;
	setp.gt.s32 	%p170, %r632, %r854;
	setp.gt.s32 	%p171, %r853, 1;
	and.pred  	%p172, %p171, %p170;
	mov.u32 	%r1530, %r632;
	@%p172 bra 	$L__BB14_520;
	setp.eq.s32 	%p174, %r632, %r854;
	selp.b32 	%r858, %r632, 0, %p174;
	selp.b32 	%r1530, %r858, 0, %p171;
$L__BB14_520:
	setp.lt.s32 	%p175, %r811, 16;
	selp.b32 	%r860, %r854, %r1530, %p175;
	mov.b32 	%r861, 1;
	mov.b32 	%r862, 0;
	mov.b32 	%r863, -1;
	// begin inline asm
	shfl.sync.up.b32 %r1553, %r860, %r861, %r862, %r863;
	// end inline asm
	setp.ne.s32 	%p176, %r811, 31;
	@%p176 bra 	$L__BB14_522;
	shl.b32 	%r864, %r425, 2;
	mov.u32 	%r865, _ZZN3cub18CUB_300001_SM_10006detail4scan16DeviceScanKernelINS2_10policy_hubIiiim12compare_leftE10Policy1000EN6thrust24THRUST_300001_SM_1000_NS6detail15normal_iteratorINS9_10device_ptrIiEEEESE_NS0_13ScanTileStateIiLb1EEES5_NS0_8NullTypeEmiLb0ESH_EEvT0_T1_T2_iT3_T4_T5_E12temp_storage;
	add.s32 	%r866, %r865, %r864;
	st.shared.u32 	[%r866+16], %r1530;
$L__BB14_522:
	bar.sync 	0;
	ld.shared.v2.u32 	{%r636, %r637}, [_ZZN3cub18CUB_300001_SM_10006detail4scan16DeviceScanKernelINS2_10policy_hubIiiim12compare_leftE10Policy1000EN6thrust24THRUST_300001_SM_1000_NS6detail15normal_iteratorINS9_10device_ptrIiEEEESE_NS0_13ScanTileStateIiLb1EEES5_NS0_8NullTypeEmiLb0ESH_EEvT0_T1_T2_iT3_T4_T5_E12temp_storage+16];
	add.s32 	%r638, %r636, -1;
	setp.ge.s32 	%p177, %r637, %r636;
	setp.gt.s32 	%p178, %r637, 0;
	and.pred  	%p179, %p177, %p178;
	mov.u32 	%r1531, %r637;
	@%p179 bra 	$L__BB14_525;
	setp.gt.s32 	%p180, %r638, %r637;
	setp.gt.s32 	%p181, %r636, 1;
	and.pred  	%p182, %p181, %p180;
	mov.u32 	%r1531, %r638;
	@%p182 bra 	$L__BB14_525;
	setp.eq.s32 	%p184, %r638, %r637;
	selp.b32 	%r867, %r638, 0, %p184;
	selp.b32 	%r1531, %r867, 0, %p181;
$L__BB14_525:
	ld.shared.u32 	%r641, [_ZZN3cub18CUB_300001_SM_10006detail4scan16DeviceScanKernelINS2_10policy_hubIiiim12compare_leftE10Policy1000EN6thrust24THRUST_300001_SM_1000_NS6detail15normal_iteratorINS9_10device_ptrIiEEEESE_NS0_13ScanTileStateIiLb1EEES5_NS0_8NullTypeEmiLb0ESH_EEvT0_T1_T2_iT3_T4_T5_E12temp_storage+24];
	add.s32 	%r642, %r1531, -1;
	setp.ge.s32 	%p185, %r641, %r1531;
	setp.gt.s32 	%p186, %r641, 0;
	and.pred  	%p187, %p185, %p186;
	mov.u32 	%r1532, %r641;
	@%p187 bra 	$L__BB14_528;
	setp.gt.s32 	%p188, %r642, %r641;
	setp.gt.s32 	%p189, %r1531, 1;
	and.pred  	%p190, %p189, %p188;
	mov.u32 	%r1532, %r642;
	@%p190 bra 	$L__BB14_528;
	setp.eq.s32 	%p192, %r642, %r641;
	selp.b32 	%r868, %r642, 0, %p192;
	selp.b32 	%r1532, %r868, 0, %p189;
$L__BB14_528:
	setp.eq.s32 	%p193, %r425, 3;
	setp.eq.s32 	%p194, %r425, 2;
	selp.b32 	%r869, %r1531, %r636, %p194;
	selp.b32 	%r645, %r1532, %r869, %p193;
	ld.shared.u32 	%r646, [_ZZN3cub18CUB_300001_SM_10006detail4scan16DeviceScanKernelINS2_10policy_hubIiiim12compare_leftE10Policy1000EN6thrust24THRUST_300001_SM_1000_NS6detail15normal_iteratorINS9_10device_ptrIiEEEESE_NS0_13ScanTileStateIiLb1EEES5_NS0_8NullTypeEmiLb0ESH_EEvT0_T1_T2_iT3_T4_T5_E12temp_storage+28];
	add.s32 	%r647, %r1532, -1;
	setp.ge.s32 	%p195, %r646, %r1532;
	setp.gt.s32 	%p196, %r646, 0;
	and.pred  	%p197, %p195, %p196;
	mov.u32 	%r1533, %r646;
	@%p197 bra 	$L__BB14_531;
	setp.gt.s32 	%p198, %r647, %r646;
	setp.gt.s32 	%p199, %r1532, 1;
	and.pred  	%p200, %p199, %p198;
	mov.u32 	%r1533, %r647;
	@%p200 bra 	$L__BB14_531;
	setp.eq.s32 	%p202, %r647, %r646;
	selp.b32 	%r870, %r647, 0, %p202;
	selp.b32 	%r1533, %r870, 0, %p199;
$L__BB14_531:
	setp.lt.u32 	%p203, %r377, 32;
	@%p203 bra 	$L__BB14_536;
	add.s32 	%r650, %r645, -1;
	setp.ge.s32 	%p204, %r1553, %r645;
	setp.gt.s32 	%p205, %r1553, 0;
	and.pred  	%p206, %p205, %p204;
	mov.u32 	%r1534, %r1553;
	@%p206 bra 	$L__BB14_535;
	setp.gt.s32 	%p207, %r650, %r1553;
	setp.gt.s32 	%p208, %r645, 1;
	and.pred  	%p209, %p208, %p207;
	mov.u32 	%r1534, %r650;
	@%p209 bra 	$L__BB14_535;
	setp.eq.s32 	%p211, %r650, %r1553;
	selp.b32 	%r871, %r650, 0, %p211;
	selp.b32 	%r1534, %r871, 0, %p208;
$L__BB14_535:
	setp.eq.s32 	%p212, %r811, 0;
	selp.b32 	%r1553, %r645, %r1534, %p212;
	bra.uni 	$L__BB14_605;
$L__BB14_536:
	setp.ne.s32 	%p213, %r377, 0;
	mul.wide.s32 	%rd23, %r1, 8;
	add.s64 	%rd12, %rd1, %rd23;
	@%p213 bra 	$L__BB14_538;
	st.shared.u32 	[_ZZN3cub18CUB_300001_SM_10006detail4scan16DeviceScanKernelINS2_10policy_hubIiiim12compare_leftE10Policy1000EN6thrust24THRUST_300001_SM_1000_NS6detail15normal_iteratorINS9_10device_ptrIiEEEESE_NS0_13ScanTileStateIiLb1EEES5_NS0_8NullTypeEmiLb0ESH_EEvT0_T1_T2_iT3_T4_T5_E12temp_storage+12], %r1533;
	add.s64 	%rd24, %rd12, 256;
	mov.b32 	%r872, 100;
	// begin inline asm
	st.relaxed.gpu.v2.u32 [%rd24], {%r872, %r1533};
	// end inline asm
$L__BB14_538:
	not.b32 	%r874, %r377;
	add.s32 	%r1543, %r1, %r874;
	mov.u32 	%r655, %nctaid.x;
	setp.gt.u32 	%p214, %r655, 499;
	@%p214 bra 	$L__BB14_540;
	membar.cta;
	bra.uni 	$L__BB14_541;
$L__BB14_540:
	mov.b32 	%r875, 450;
	// begin inline asm
	nanosleep.u32 %r875;
	// end inline asm
$L__BB14_541:
	mul.wide.s32 	%rd26, %r1543, 8;
	add.s64 	%rd27, %rd1, %rd26;
	add.s64 	%rd25, %rd27, 256;
	// begin inline asm
	ld.relaxed.gpu.v2.u32 {%r1542, %r1536}, [%rd25];
	// end inline asm
$L__BB14_542:
	setp.eq.s32 	%p215, %r1542, 99;
	mov.b32 	%r878, -1;
	vote.sync.any.pred 	%p216, %p215, %r878;
	not.pred 	%p217, %p216;
	@%p217 bra 	$L__BB14_547;
	@%p214 bra 	$L__BB14_545;
	membar.cta;
	bra.uni 	$L__BB14_546;
$L__BB14_545:
	mov.b32 	%r993, 350;
	// begin inline asm
	nanosleep.u32 %r993;
	// end inline asm
$L__BB14_546:
	// begin inline asm
	ld.relaxed.gpu.v2.u32 {%r1542, %r1536}, [%rd25];
	// end inline asm
	bra.uni 	$L__BB14_542;
$L__BB14_547:
	setp.eq.s32 	%p218, %r1542, 101;
	mov.b32 	%r885, -1;
	vote.sync.ballot.b32 	%r886, %p218, %r885;
	// begin inline asm
	mov.u32 %r880, %lanemask_ge;
	// end inline asm
	and.b32  	%r887, %r886, %r880;
	or.b32  	%r888, %r887, -2147483648;
	add.s32 	%r889, %r888, -1;
	not.b32 	%r890, %r888;
	and.b32  	%r891, %r890, %r889;
	popc.b32 	%r665, %r891;
	mov.b32 	%r883, 1;
	// begin inline asm
	shfl.sync.down.b32 %r881, %r1536, %r883, %r665, %r885;
	// end inline asm
	setp.ge.s32 	%p220, %r811, %r665;
	mov.u32 	%r1537, %r1536;
	@%p220 bra 	$L__BB14_551;
	add.s32 	%r667, %r881, -1;
	setp.ge.s32 	%p221, %r1536, %r881;
	setp.gt.s32 	%p222, %r1536, 0;
	and.pred  	%p223, %p222, %p221;
	mov.u32 	%r1537, %r1536;
	@%p223 bra 	$L__BB14_551;
	setp.gt.s32 	%p224, %r667, %r1536;
	setp.gt.s32 	%p225, %r881, 1;
	and.pred  	%p226, %p225, %p224;
	mov.u32 	%r1537, %r667;
	@%p226 bra 	$L__BB14_551;
	setp.eq.s32 	%p228, %r667, %r1536;
	selp.b32 	%r892, %r667, 0, %p228;
	selp.b32 	%r1537, %r892, 0, %p225;
$L__BB14_551:
	mov.b32 	%r895, 2;
	mov.b32 	%r897, -1;
	// begin inline asm
	shfl.sync.down.b32 %r893, %r1537, %r895, %r665, %r897;
	// end inline asm
	add.s32 	%r671, %r811, 2;
	setp.gt.s32 	%p229, %r671, %r665;
	mov.u32 	%r1538, %r1537;
	@%p229 bra 	$L__BB14_555;
	add.s32 	%r672, %r893, -1;
	setp.ge.s32 	%p230, %r1537, %r893;
	setp.gt.s32 	%p231, %r1537, 0;
	and.pred  	%p232, %p231, %p230;
	mov.u32 	%r1538, %r1537;
	@%p232 bra 	$L__BB14_555;
	setp.gt.s32 	%p233, %r672, %r1537;
	setp.gt.s32 	%p234, %r893, 1;
	and.pred  	%p235, %p234, %p233;
	mov.u32 	%r1538, %r672;
	@%p235 bra 	$L__BB14_555;
	setp.eq.s32 	%p237, %r672, %r1537;
	selp.b32 	%r898, %r672, 0, %p237;
	selp.b32 	%r1538, %r898, 0, %p234;
$L__BB14_555:
	mov.b32 	%r901, 4;
	mov.b32 	%r903, -1;
	// begin inline asm
	shfl.sync.down.b32 %r899, %r1538, %r901, %r665, %r903;
	// end inline asm
	add.s32 	%r904, %r811, 4;
	setp.gt.s32 	%p238, %r904, %r665;
	mov.u32 	%r1539, %r1538;
	@%p238 bra 	$L__BB14_559;
	add.s32 	%r676, %r899, -1;
	setp.ge.s32 	%p239, %r1538, %r899;
	setp.gt.s32 	%p240, %r1538, 0;
	and.pred  	%p241, %p240, %p239;
	mov.u32 	%r1539, %r1538;
	@%p241 bra 	$L__BB14_559;
	setp.gt.s32 	%p242, %r676, %r1538;
	setp.gt.s32 	%p243, %r899, 1;
	and.pred  	%p244, %p243, %p242;
	mov.u32 	%r1539, %r676;
	@%p244 bra 	$L__BB14_559;
	setp.eq.s32 	%p246, %r676, %r1538;
	selp.b32 	%r905, %r676, 0, %p246;
	selp.b32 	%r1539, %r905, 0, %p243;
$L__BB14_559:
	mov.b32 	%r908, 8;
	mov.b32 	%r910, -1;
	// begin inline asm
	shfl.sync.down.b32 %r906, %r1539, %r908, %r665, %r910;
	// end inline asm
	add.s32 	%r911, %r811, 8;
	setp.gt.s32 	%p247, %r911, %r665;
	mov.u32 	%r1540, %r1539;
	@%p247 bra 	$L__BB14_563;
	add.s32 	%r680, %r906, -1;
	setp.ge.s32 	%p248, %r1539, %r906;
	setp.gt.s32 	%p249, %r1539, 0;
	and.pred  	%p250, %p249, %p248;
	mov.u32 	%r1540, %r1539;
	@%p250 bra 	$L__BB14_563;
	setp.gt.s32 	%p251, %r680, %r1539;
	setp.gt.s32 	%p252, %r906, 1;
	and.pred  	%p253, %p252, %p251;
	mov.u32 	%r1540, %r680;
	@%p253 bra 	$L__BB14_563;
	setp.eq.s32 	%p255, %r680, %r1539;
	selp.b32 	%r912, %r680, 0, %p255;
	selp.b32 	%r1540, %r912, 0, %p252;
$L__BB14_563:
	mov.b32 	%r915, 16;
	mov.b32 	%r917, -1;
	// begin inline asm
	shfl.sync.down.b32 %r913, %r1540, %r915, %r665, %r917;
	// end inline asm
	add.s32 	%r918, %r811, 16;
	setp.gt.s32 	%p256, %r918, %r665;
	mov.u32 	%r1544, %r1540;
	@%p256 bra 	$L__BB14_567;
	add.s32 	%r684, %r913, -1;
	setp.ge.s32 	%p257, %r1540, %r913;
	setp.gt.s32 	%p258, %r1540, 0;
	and.pred  	%p259, %p258, %p257;
	mov.u32 	%r1544, %r1540;
	@%p259 bra 	$L__BB14_567;
	setp.gt.s32 	%p260, %r684, %r1540;
	setp.gt.s32 	%p261, %r913, 1;
	and.pred  	%p262, %p261, %p260;
	mov.u32 	%r1544, %r684;
	@%p262 bra 	$L__BB14_567;
	setp.eq.s32 	%p264, %r684, %r1540;
	selp.b32 	%r919, %r684, 0, %p264;
	selp.b32 	%r1544, %r919, 0, %p261;
$L__BB14_567:
	add.s64 	%rd14, %rd1, 256;
$L__BB14_568:
	mov.u32 	%r687, %r1544;
	setp.ne.s32 	%p265, %r1542, 101;
	mov.b32 	%r920, -1;
	vote.sync.all.pred 	%p266, %p265, %r920;
	not.pred 	%p267, %p266;
	@%p267 bra 	$L__BB14_598;
	mul.wide.s32 	%rd30, %r1543, 8;
	add.s64 	%rd31, %rd14, %rd30;
	add.s64 	%rd29, %rd31, -256;
	// begin inline asm
	ld.relaxed.gpu.v2.u32 {%r1542, %r1546}, [%rd29];
	// end inline asm
$L__BB14_570:
	setp.eq.s32 	%p407, %r1542, 99;
	mov.b32 	%r943, -1;
	vote.sync.any.pred 	%p408, %p407, %r943;
	not.pred 	%p409, %p408;
	@%p409 bra 	$L__BB14_575;
	setp.gt.u32 	%p465, %r655, 499;
	@%p465 bra 	$L__BB14_573;
	membar.cta;
	bra.uni 	$L__BB14_574;
$L__BB14_573:
	mov.b32 	%r990, 350;
	// begin inline asm
	nanosleep.u32 %r990;
	// end inline asm
$L__BB14_574:
	// begin inline asm
	ld.relaxed.gpu.v2.u32 {%r1542, %r1546}, [%rd29];
	// end inline asm
	bra.uni 	$L__BB14_570;
$L__BB14_575:
	setp.eq.s32 	%p410, %r1542, 101;
	mov.b32 	%r949, -1;
	vote.sync.ballot.b32 	%r950, %p410, %r949;
	and.b32  	%r951, %r950, %r880;
	or.b32  	%r952, %r951, -2147483648;
	add.s32 	%r953, %r952, -1;
	not.b32 	%r954, %r952;
	and.b32  	%r955, %r954, %r953;
	popc.b32 	%r698, %r955;
	mov.b32 	%r947, 1;
	// begin inline asm
	shfl.sync.down.b32 %r945, %r1546, %r947, %r698, %r949;
	// end inline asm
	setp.ge.s32 	%p412, %r811, %r698;
	mov.u32 	%r1547, %r1546;
	@%p412 bra 	$L__BB14_579;
	setp.ge.s32 	%p413, %r1546, %r945;
	setp.gt.s32 	%p414, %r1546, 0;
	and.pred  	%p415, %p414, %p413;
	mov.u32 	%r1547, %r1546;
	@%p415 bra 	$L__BB14_579;
	add.s32 	%r1547, %r945, -1;
	setp.gt.s32 	%p416, %r1547, %r1546;
	setp.gt.s32 	%p417, %r945, 1;
	and.pred  	%p418, %p417, %p416;
	@%p418 bra 	$L__BB14_579;
	add.s32 	%r956, %r945, -1;
	setp.eq.s32 	%p420, %r956, %r1546;
	selp.b32 	%r957, %r956, 0, %p420;
	selp.b32 	%r1547, %r957, 0, %p417;
$L__BB14_579:
	mov.b32 	%r960, 2;
	mov.b32 	%r962, -1;
	// begin inline asm
	shfl.sync.down.b32 %r958, %r1547, %r960, %r698, %r962;
	// end inline asm
	setp.gt.s32 	%p421, %r671, %r698;
	mov.u32 	%r1548, %r1547;
	@%p421 bra 	$L__BB14_583;
	setp.ge.s32 	%p422, %r1547, %r958;
	setp.gt.s32 	%p423, %r1547, 0;
	and.pred  	%p424, %p423, %p422;
	mov.u32 	%r1548, %r1547;
	@%p424 bra 	$L__BB14_583;
	add.s32 	%r1548, %r958, -1;
	setp.gt.s32 	%p425, %r1548, %r1547;
	setp.gt.s32 	%p426, %r958, 1;
	and.pred  	%p427, %p426, %p425;
	@%p427 bra 	$L__BB14_583;
	add.s32 	%r963, %r958, -1;
	setp.eq.s32 	%p429, %r963, %r1547;
	selp.b32 	%r964, %r963, 0, %p429;
	selp.b32 	%r1548, %r964, 0, %p426;
$L__BB14_583:
	mov.b32 	%r967, 4;
	mov.b32 	%r969, -1;
	// begin inline asm
	shfl.sync.down.b32 %r965, %r1548, %r967, %r698, %r969;
	// end inline asm
	add.s32 	%r970, %r811, 4;
	setp.gt.s32 	%p430, %r970, %r698;
	mov.u32 	%r1549, %r1548;
	@%p430 bra 	$L__BB14_587;
	setp.ge.s32 	%p431, %r1548, %r965;
	setp.gt.s32 	%p432, %r1548, 0;
	and.pred  	%p433, %p432, %p431;
	mov.u32 	%r1549, %r1548;
	@%p433 bra 	$L__BB14_587;
	add.s32 	%r1549, %r965, -1;
	setp.gt.s32 	%p434, %r1549, %r1548;
	setp.gt.s32 	%p435, %r965, 1;
	and.pred  	%p436, %p435, %p434;
	@%p436 bra 	$L__BB14_587;
	add.s32 	%r971, %r965, -1;
	setp.eq.s32 	%p438, %r971, %r1548;
	selp.b32 	%r972, %r971, 0, %p438;
	selp.b32 	%r1549, %r972, 0, %p435;
$L__BB14_587:
	mov.b32 	%r975, 8;
	mov.b32 	%r977, -1;
	// begin inline asm
	shfl.sync.down.b32 %r973, %r1549, %r975, %r698, %r977;
	// end inline asm
	add.s32 	%r978, %r811, 8;
	setp.gt.s32 	%p439, %r978, %r698;
	mov.u32 	%r1550, %r1549;
	@%p439 bra 	$L__BB14_591;
	setp.ge.s32 	%p440, %r1549, %r973;
	setp.gt.s32 	%p441, %r1549, 0;
	and.pred  	%p442, %p441, %p440;
	mov.u32 	%r1550, %r1549;
	@%p442 bra 	$L__BB14_591;
	add.s32 	%r1550, %r973, -1;
	setp.gt.s32 	%p443, %r1550, %r1549;
	setp.gt.s32 	%p444, %r973, 1;
	and.pred  	%p445, %p444, %p443;
	@%p445 bra 	$L__BB14_591;
	add.s32 	%r979, %r973, -1;
	setp.eq.s32 	%p447, %r979, %r1549;
	selp.b32 	%r980, %r979, 0, %p447;
	selp.b32 	%r1550, %r980, 0, %p444;
$L__BB14_591:
	mov.b32 	%r983, 16;
	mov.b32 	%r985, -1;
	// begin inline asm
	shfl.sync.down.b32 %r981, %r1550, %r983, %r698, %r985;
	// end inline asm
	add.s32 	%r986, %r811, 16;
	setp.gt.s32 	%p448, %r986, %r698;
	mov.u32 	%r1551, %r1550;
	@%p448 bra 	$L__BB14_595;
	setp.ge.s32 	%p449, %r1550, %r981;
	setp.gt.s32 	%p450, %r1550, 0;
	and.pred  	%p451, %p450, %p449;
	mov.u32 	%r1551, %r1550;
	@%p451 bra 	$L__BB14_595;
	add.s32 	%r1551, %r981, -1;
	setp.gt.s32 	%p452, %r1551, %r1550;
	setp.gt.s32 	%p453, %r981, 1;
	and.pred  	%p454, %p453, %p452;
	@%p454 bra 	$L__BB14_595;
	add.s32 	%r987, %r981, -1;
	setp.eq.s32 	%p456, %r987, %r1550;
	selp.b32 	%r988, %r987, 0, %p456;
	selp.b32 	%r1551, %r988, 0, %p453;
$L__BB14_595:
	add.s32 	%r1543, %r1543, -32;
	add.s32 	%r720, %r1551, -1;
	setp.ge.s32 	%p457, %r687, %r1551;
	setp.gt.s32 	%p458, %r687, 0;
	and.pred  	%p459, %p458, %p457;
	mov.u32 	%r1544, %r687;
	@%p459 bra 	$L__BB14_568;
	setp.gt.s32 	%p460, %r720, %r687;
	setp.gt.s32 	%p461, %r1551, 1;
	and.pred  	%p462, %p461, %p460;
	mov.u32 	%r1544, %r720;
	@%p462 bra 	$L__BB14_568;
	setp.eq.s32 	%p464, %r720, %r687;
	selp.b32 	%r989, %r720, 0, %p464;
	selp.b32 	%r1544, %r989, 0, %p461;
	bra.uni 	$L__BB14_568;
$L__BB14_598:
	setp.ne.s32 	%p268, %r377, 0;
	@%p268 bra 	$L__BB14_603;
	add.s32 	%r722, %r687, -1;
	setp.ge.s32 	%p269, %r1533, %r687;
	setp.gt.s32 	%p270, %r1533, 0;
	and.pred  	%p271, %p270, %p269;
	mov.u32 	%r1552, %r1533;
	@%p271 bra 	$L__BB14_602;
	setp.gt.s32 	%p272, %r722, %r1533;
	setp.gt.s32 	%p273, %r687, 1;
	and.pred  	%p274, %p273, %p272;
	mov.u32 	%r1552, %r722;
	@%p274 bra 	$L__BB14_602;
	setp.eq.s32 	%p276, %r722, %r1533;
	selp.b32 	%r922, %r722, 0, %p276;
	selp.b32 	%r1552, %r922, 0, %p273;
$L__BB14_602:
	add.s64 	%rd28, %rd12, 256;
	mov.b32 	%r923, 101;
	// begin inline asm
	st.relaxed.gpu.v2.u32 [%rd28], {%r923, %r1552};
	// end inline asm
	st.shared.u32 	[_ZZN3cub18CUB_300001_SM_10006detail4scan16DeviceScanKernelINS2_10policy_hubIiiim12compare_leftE10Policy1000EN6thrust24THRUST_300001_SM_1000_NS6detail15normal_iteratorINS9_10device_ptrIiEEEESE_NS0_13ScanTileStateIiLb1EEES5_NS0_8NullTypeEmiLb0ESH_EEvT0_T1_T2_iT3_T4_T5_E12temp_storage+4], %r687;
	st.shared.u32 	[_ZZN3cub18CUB_300001_SM_10006detail4scan16DeviceScanKernelINS2_10policy_hubIiiim12compare_leftE10Policy1000EN6thrust24THRUST_300001_SM_1000_NS6detail15normal_iteratorINS9_10device_ptrIiEEEESE_NS0_13ScanTileStateIiLb1EEES5_NS0_8NullTypeEmiLb0ESH_EEvT0_T1_T2_iT3_T4_T5_E12temp_storage+8], %r1552;
$L__BB14_603:
	setp.ne.s32 	%p277, %r811, 0;
	@%p277 bra 	$L__BB14_605;
	st.shared.u32 	[_ZZN3cub18CUB_300001_SM_10006detail4scan16DeviceScanKernelINS2_10policy_hubIiiim12compare_leftE10Policy1000EN6thrust24THRUST_300001_SM_1000_NS6detail15normal_iteratorINS9_10device_ptrIiEEEESE_NS0_13ScanTileStateIiLb1EEES5_NS0_8NullTypeEmiLb0ESH_EEvT0_T1_T2_iT3_T4_T5_E12temp_storage+36], %r687;
	mov.u32 	%r1553, %r687;
$L__BB14_605:
	bar.sync 	0;
	ld.shared.u32 	%r726, [_ZZN3cub18CUB_300001_SM_10006detail4scan16DeviceScanKernelINS2_10policy_hubIiiim12compare_leftE10Policy1000EN6thrust24THRUST_300001_SM_1000_NS6detail15normal_iteratorINS9_10device_ptrIiEEEESE_NS0_13ScanTileStateIiLb1EEES5_NS0_8NullTypeEmiLb0ESH_EEvT0_T1_T2_iT3_T4_T5_E12temp_storage+36];
	setp.eq.s32 	%p278, %r377, 0;
	mov.u32 	%r1554, %r1553;
	@%p278 bra 	$L__BB14_609;
	add.s32 	%r727, %r726, -1;
	setp.ge.s32 	%p279, %r1553, %r726;
	setp.gt.s32 	%p280, %r1553, 0;
	and.pred  	%p281, %p280, %p279;
	mov.u32 	%r1554, %r1553;
	@%p281 bra 	$L__BB14_609;
	setp.gt.s32 	%p282, %r727, %r1553;
	setp.gt.s32 	%p283, %r726, 1;
	and.pred  	%p284, %p283, %p282;
	mov.u32 	%r1554, %r727;
	@%p284 bra 	$L__BB14_609;
	setp.eq.s32 	%p286, %r727, %r1553;
	selp.b32 	%r925, %r727, 0, %p286;
	selp.b32 	%r1554, %r925, 0, %p283;
$L__BB14_609:
	add.s32 	%r730, %r1554, -1;
	setp.ge.s32 	%p287, %r428, %r1554;
	setp.gt.s32 	%p288, %r428, 0;
	and.pred  	%p289, %p287, %p288;
	mov.u32 	%r1583, %r428;
	@%p289 bra 	$L__BB14_612;
	setp.gt.s32 	%p290, %r730, %r428;
	setp.gt.s32 	%p291, %r1554, 1;
	and.pred  	%p292, %p291, %p290;
	mov.u32 	%r1583, %r730;
	@%p292 bra 	$L__BB14_612;
	setp.eq.s32 	%p294, %r730, %r428;
	selp.b32 	%r926, %r730, 0, %p294;
	selp.b32 	%r1583, %r926, 0, %p291;
$L__BB14_612:
	add.s32 	%r733, %r1583, -1;
	setp.ge.s32 	%p296, %r429, %r1583;
	and.pred  	%p297, %p296, %p20;
	mov.u32 	%r1582, %r429;
	@%p297 bra 	$L__BB14_615;
	setp.gt.s32 	%p298, %r733, %r429;
	setp.gt.s32 	%p299, %r1583, 1;
	and.pred  	%p300, %p299, %p298;
	mov.u32 	%r1582, %r733;
	@%p300 bra 	$L__BB14_615;
	setp.eq.s32 	%p302, %r733, %r429;
	selp.b32 	%r927, %r733, 0, %p302;
	selp.b32 	%r1582, %r927, 0, %p299;
$L__BB14_615:
	add.s32 	%r736, %r1582, -1;
	setp.ge.s32 	%p304, %r430, %r1582;
	and.pred  	%p305, %p304, %p28;
	mov.u32 	%r1581, %r430;
	@%p305 bra 	$L__BB14_618;
	setp.gt.s32 	%p306, %r736, %r430;
	setp.gt.s32 	%p307, %r1582, 1;
	and.pred  	%p308, %p307, %p306;
	mov.u32 	%r1581, %r736;
	@%p308 bra 	$L__BB14_618;
	setp.eq.s32 	%p310, %r736, %r430;
	selp.b32 	%r928, %r736, 0, %p310;
	selp.b32 	%r1581, %r928, 0, %p307;
$L__BB14_618:
	add.s32 	%r739, %r1581, -1;
	setp.ge.s32 	%p312, %r431, %r1581;
	and.pred  	%p313, %p312, %p36;
	mov.u32 	%r1580, %r431;
	@%p313 bra 	$L__BB14_621;
	setp.gt.s32 	%p314, %r739, %r431;
	setp.gt.s32 	%p315, %r1581, 1;
	and.pred  	%p316, %p315, %p314;
	mov.u32 	%r1580, %r739;
	@%p316 bra 	$L__BB14_621;
	setp.eq.s32 	%p318, %r739, %r431;
	selp.b32 	%r929, %r739, 0, %p318;
	selp.b32 	%r1580, %r929, 0, %p315;
$L__BB14_621:
	add.s32 	%r742, %r1580, -1;
	setp.ge.s32 	%p320, %r432, %r1580;
	and.pred  	%p321, %p320, %p44;
	mov.u32 	%r1579, %r432;
	@%p321 bra 	$L__BB14_624;
	setp.gt.s32 	%p322, %r742, %r432;
	setp.gt.s32 	%p323, %r1580, 1;
	and.pred  	%p324, %p323, %p322;
	mov.u32 	%r1579, %r742;
	@%p324 bra 	$L__BB14_624;
	setp.eq.s32 	%p326, %r742, %r432;
	selp.b32 	%r930, %r742, 0, %p326;
	selp.b32 	%r1579, %r930, 0, %p323;
$L__BB14_624:
	setp.gt.s32 	%p327, %r433, 0;
	add.s32 	%r745, %r1579, -1;
	setp.ge.s32 	%p328, %r433, %r1579;
	and.pred  	%p329, %p328, %p327;
	mov.u32 	%r1578, %r433;
	@%p329 bra 	$L__BB14_627;
	setp.gt.s32 	%p330, %r745, %r433;
	setp.gt.s32 	%p331, %r1579, 1;
	and.pred  	%p332, %p331, %p330;
	mov.u32 	%r1578, %r745;
	@%p332 bra 	$L__BB14_627;
	setp.eq.s32 	%p334, %r745, %r433;
	selp.b32 	%r931, %r745, 0, %p334;
	selp.b32 	%r1578, %r931, 0, %p331;
$L__BB14_627:
	setp.gt.s32 	%p335, %r434, 0;
	add.s32 	%r748, %r1578, -1;
	setp.ge.s32 	%p336, %r434, %r1578;
	and.pred  	%p337, %p336, %p335;
	mov.u32 	%r1577, %r434;
	@%p337 bra 	$L__BB14_630;
	setp.gt.s32 	%p338, %r748, %r434;
	setp.gt.s32 	%p339, %r1578, 1;
	and.pred  	%p340, %p339, %p338;
	mov.u32 	%r1577, %r748;
	@%p340 bra 	$L__BB14_630;
	setp.eq.s32 	%p342, %r748, %r434;
	selp.b32 	%r932, %r748, 0, %p342;
	selp.b32 	%r1577, %r932, 0, %p339;
$L__BB14_630:
	setp.gt.s32 	%p343, %r435, 0;
	add.s32 	%r751, %r1577, -1;
	setp.ge.s32 	%p344, %r435, %r1577;
	and.pred  	%p345, %p344, %p343;
	mov.u32 	%r1576, %r435;
	@%p345 bra 	$L__BB14_633;
	setp.gt.s32 	%p346, %r751, %r435;
	setp.gt.s32 	%p347, %r1577, 1;
	and.pred  	%p348, %p347, %p346;
	mov.u32 	%r1576, %r751;
	@%p348 bra 	$L__BB14_633;
	setp.eq.s32 	%p350, %r751, %r435;
	selp.b32 	%r933, %r751, 0, %p350;
	selp.b32 	%r1576, %r933, 0, %p347;
$L__BB14_633:
	setp.gt.s32 	%p351, %r436, 0;
	add.s32 	%r754, %r1576, -1;
	setp.ge.s32 	%p352, %r436, %r1576;
	and.pred  	%p353, %p352, %p351;
	mov.u32 	%r1575, %r436;
	@%p353 bra 	$L__BB14_636;
	setp.gt.s32 	%p354, %r754, %r436;
	setp.gt.s32 	%p355, %r1576, 1;
	and.pred  	%p356, %p355, %p354;
	mov.u32 	%r1575, %r754;
	@%p356 bra 	$L__BB14_636;
	setp.eq.s32 	%p358, %r754, %r436;
	selp.b32 	%r934, %r754, 0, %p358;
	selp.b32 	%r1575, %r934, 0, %p355;
$L__BB14_636:
	setp.gt.s32 	%p359, %r437, 0;
	add.s32 	%r757, %r1575, -1;
	setp.ge.s32 	%p360, %r437, %r1575;
	and.pred  	%p361, %p360, %p359;
	mov.u32 	%r1574, %r437;
	@%p361 bra 	$L__BB14_639;
	setp.gt.s32 	%p362, %r757, %r437;
	setp.gt.s32 	%p363, %r1575, 1;
	and.pred  	%p364, %p363, %p362;
	mov.u32 	%r1574, %r757;
	@%p364 bra 	$L__BB14_639;
	setp.eq.s32 	%p366, %r757, %r437;
	selp.b32 	%r935, %r757, 0, %p366;
	selp.b32 	%r1574, %r935, 0, %p363;
$L__BB14_639:
	setp.gt.s32 	%p367, %r438, 0;
	add.s32 	%r760, %r1574, -1;
	setp.ge.s32 	%p368, %r438, %r1574;
	and.pred  	%p369, %p368, %p367;
	mov.u32 	%r1573, %r438;
	@%p369 bra 	$L__BB14_642;
	setp.gt.s32 	%p370, %r760, %r438;
	setp.gt.s32 	%p371, %r1574, 1;
	and.pred  	%p372, %p371, %p370;
	mov.u32 	%r1573, %r760;
	@%p372 bra 	$L__BB14_642;
	setp.eq.s32 	%p374, %r760, %r438;
	selp.b32 	%r936, %r760, 0, %p374;
	selp.b32 	%r1573, %r936, 0, %p371;
$L__BB14_642:
	setp.gt.s32 	%p375, %r439, 0;
	add.s32 	%r763, %r1573, -1;
	setp.ge.s32 	%p376, %r439, %r1573;
	and.pred  	%p377, %p376, %p375;
	mov.u32 	%r1572, %r439;
	@%p377 bra 	$L__BB14_645;
	setp.gt.s32 	%p378, %r763, %r439;
	setp.gt.s32 	%p379, %r1573, 1;
	and.pred  	%p380, %p379, %p378;
	mov.u32 	%r1572, %r763;
	@%p380 bra 	$L__BB14_645;
	setp.eq.s32 	%p382, %r763, %r439;
	selp.b32 	%r937, %r763, 0, %p382;
	selp.b32 	%r1572, %r937, 0, %p379;
$L__BB14_645:
	setp.gt.s32 	%p383, %r440, 0;
	add.s32 	%r766, %r1572, -1;
	setp.ge.s32 	%p384, %r440, %r1572;
	and.pred  	%p385, %p384, %p383;
	mov.u32 	%r1571, %r440;
	@%p385 bra 	$L__BB14_648;
	setp.gt.s32 	%p386, %r766, %r440;
	setp.gt.s32 	%p387, %r1572, 1;
	and.pred  	%p388, %p387, %p386;
	mov.u32 	%r1571, %r766;
	@%p388 bra 	$L__BB14_648;
	setp.eq.s32 	%p390, %r766, %r440;
	selp.b32 	%r938, %r766, 0, %p390;
	selp.b32 	%r1571, %r938, 0, %p387;
$L__BB14_648:
	setp.gt.s32 	%p391, %r441, 0;
	add.s32 	%r769, %r1571, -1;
	setp.ge.s32 	%p392, %r441, %r1571;
	and.pred  	%p393, %p392, %p391;
	mov.u32 	%r1570, %r441;
	@%p393 bra 	$L__BB14_651;
	setp.gt.s32 	%p394, %r769, %r441;
	setp.gt.s32 	%p395, %r1571, 1;
	and.pred  	%p396, %p395, %p394;
	mov.u32 	%r1570, %r769;
	@%p396 bra 	$L__BB14_651;
	setp.eq.s32 	%p398, %r769, %r441;
	selp.b32 	%r939, %r769, 0, %p398;
	selp.b32 	%r1570, %r939, 0, %p395;
$L__BB14_651:
	setp.gt.s32 	%p399, %r442, 0;
	add.s32 	%r772, %r1570, -1;
	setp.ge.s32 	%p400, %r442, %r1570;
	and.pred  	%p401, %p400, %p399;
	mov.u32 	%r1569, %r442;
	@%p401 bra 	$L__BB14_654;
	setp.gt.s32 	%p402, %r772, %r442;
	setp.gt.s32 	%p403, %r1570, 1;
	and.pred  	%p404, %p403, %p402;
	mov.u32 	%r1569, %r772;
	@%p404 bra 	$L__BB14_654;
	setp.eq.s32 	%p406, %r772, %r442;
	selp.b32 	%r940, %r772, 0, %p406;
	selp.b32 	%r1569, %r940, 0, %p403;
$L__BB14_654:
	bar.sync 	0;
	st.shared.u32 	[%r427], %r1583;
	st.shared.u32 	[%r427+4], %r1582;
	st.shared.u32 	[%r427+8], %r1581;
	st.shared.u32 	[%r427+12], %r1580;
	st.shared.u32 	[%r427+16], %r1579;
	st.shared.u32 	[%r427+20], %r1578;
	st.shared.u32 	[%r427+24], %r1577;
	st.shared.u32 	[%r427+28], %r1576;
	st.shared.u32 	[%r427+32], %r1575;
	st.shared.u32 	[%r427+36], %r1574;
	st.shared.u32 	[%r427+40], %r1573;
	st.shared.u32 	[%r427+44], %r1572;
	st.shared.u32 	[%r427+48], %r1571;
	st.shared.u32 	[%r427+52], %r1570;
	st.shared.u32 	[%r427+56], %r1569;
	bar.warp.sync 	-1;
	ld.shared.u32 	%r789, [%r426];
	ld.shared.u32 	%r790, [%r426+128];
	ld.shared.u32 	%r791, [%r426+256];
	ld.shared.u32 	%r792, [%r426+384];
	ld.shared.u32 	%r793, [%r426+512];
	ld.shared.u32 	%r794, [%r426+640];
	ld.shared.u32 	%r795, [%r426+768];
	ld.shared.u32 	%r796, [%r426+896];
	ld.shared.u32 	%r797, [%r426+1024];
	ld.shared.u32 	%r798, [%r426+1152];
	ld.shared.u32 	%r799, [%r426+1280];
	ld.shared.u32 	%r800, [%r426+1408];
	ld.shared.u32 	%r801, [%r426+1536];
	ld.shared.u32 	%r802, [%r426+1664];
	ld.shared.u32 	%r803, [%r426+1792];
	setp.ne.s32 	%p774, %r377, 0;
	@%p774 bra 	$L__BB14_656;
	st.volatile.shared.u32 	[_ZZN3cub18CUB_300001_SM_10006detail4scan16DeviceScanKernelINS2_10policy_hubIiiim12compare_leftE10Policy1000EN6thrust24THRUST_300001_SM_1000_NS6detail15normal_iteratorINS9_10device_ptrIiEEEESE_NS0_13ScanTileStateIiLb1EEES5_NS0_8NullTypeEmiLb0ESH_EEvT0_T1_T2_iT3_T4_T5_E12temp_storage+7680], %r376;
$L__BB14_656:
	bar.sync 	0;
	ld.volatile.shared.u32 	%r804, [_ZZN3cub18CUB_300001_SM_10006detail4scan16DeviceScanKernelINS2_10policy_hubIiiim12compare_leftE10Policy1000EN6thrust24THRUST_300001_SM_1000_NS6detail15normal_iteratorINS9_10device_ptrIiEEEESE_NS0_13ScanTileStateIiLb1EEES5_NS0_8NullTypeEmiLb0ESH_EEvT0_T1_T2_iT3_T4_T5_E12temp_storage+7680];
	cvt.u64.u32 	%rd34, %r379;
	add.s64 	%rd35, %rd4, %rd34;
	setp.ge.s32 	%p775, %r379, %r804;
	shl.b64 	%rd36, %rd35, 2;
	add.s64 	%rd16, %rd3, %rd36;
	@%p775 bra 	$L__BB14_658;
	st.global.u32 	[%rd16], %r789;
$L__BB14_658:
	setp.ge.s32 	%p776, %r382, %r804;
	@%p776 bra 	$L__BB14_660;
	st.global.u32 	[%rd16+128], %r790;
$L__BB14_660:
	setp.ge.s32 	%p777, %r385, %r804;
	@%p777 bra 	$L__BB14_662;
	st.global.u32 	[%rd16+256], %r791;
$L__BB14_662:
	setp.ge.s32 	%p778, %r388, %r804;
	@%p778 bra 	$L__BB14_664;
	st.global.u32 	[%rd16+384], %r792;
$L__BB14_664:
	setp.ge.s32 	%p779, %r391, %r804;
	@%p779 bra 	$L__BB14_666;
	st.global.u32 	[%rd16+512], %r793;
$L__BB14_666:
	setp.ge.s32 	%p780, %r394, %r804;
	@%p780 bra 	$L__BB14_668;
	st.global.u32 	[%rd16+640], %r794;
$L__BB14_668:
	setp.ge.s32 	%p781, %r397, %r804;
	@%p781 bra 	$L__BB14_670;
	st.global.u32 	[%rd16+768], %r795;
$L__BB14_670:
	setp.ge.s32 	%p782, %r400, %r804;
	@%p782 bra 	$L__BB14_672;
	st.global.u32 	[%rd16+896], %r796;
$L__BB14_672:
	setp.ge.s32 	%p783, %r403, %r804;
	@%p783 bra 	$L__BB14_674;
	st.global.u32 	[%rd16+1024], %r797;
$L__BB14_674:
	setp.ge.s32 	%p784, %r406, %r804;
	@%p784 bra 	$L__BB14_676;
	st.global.u32 	[%rd16+1152], %r798;
$L__BB14_676:
	setp.ge.s32 	%p785, %r409, %r804;
	@%p785 bra 	$L__BB14_678;
	st.global.u32 	[%rd16+1280], %r799;
$L__BB14_678:
	setp.ge.s32 	%p786, %r412, %r804;
	@%p786 bra 	$L__BB14_680;
	st.global.u32 	[%rd16+1408], %r800;
$L__BB14_680:
	setp.ge.s32 	%p787, %r415, %r804;
	@%p787 bra 	$L__BB14_682;
	st.global.u32 	[%rd16+1536], %r801;
$L__BB14_682:
	setp.ge.s32 	%p788, %r418, %r804;
	@%p788 bra 	$L__BB14_684;
	st.global.u32 	[%rd16+1664], %r802;
$L__BB14_684:
	setp.ge.s32 	%p789, %r421, %r804;
	@%p789 bra 	$L__BB14_686;
	st.global.u32 	[%rd16+1792], %r803;
$L__BB14_686:
	ret;

}


// ===== COMPILED SASS (sm_100) =====

	.target	sm_100

	.elftype	@"ET_EXEC"


//--------------------- .note.nv.tkinfo           --------------------------
	.section	.note.nv.tkinfo,"",@"SHT_NOTE"
	.sectionflags	@"SHF_NOTE_NV_TKINFO"
	.tkinfo
        /*0018*/ 	.word	0x00000002
        /*0030*/ 	.string	""
        /*0030*/ 	.string	"ptxas"
        /*0030*/ 	.string	"Cuda compilation tools, release 13.0, V13.0.88"
        /*0030*/ 	.string	"Build cuda_13.0.r13.0/compiler.36424714_0"
        /*0030*/ 	.string	"-arch sm_100 -m 64 "



//--------------------- .note.nv.cuinfo           --------------------------
	.section	.note.nv.cuinfo,"",@"SHT_NOTE"
	.sectionflags	@"SHF_NOTE_NV_CUINFO"
        /*0018*/ 	.short	0x0002
        /*001a*/ 	.short	0x0064
        /*001c*/ 	.short	0x0082
	.zero		2


//--------------------- .nv.info                  --------------------------
	.section	.nv.info,"",@"SHT_CUDA_INFO"
	.align	4


	//----- nvinfo : EIATTR_REGCOUNT
	.align		4
        /*0000*/ 	.byte	0x04, 0x2f
        /*0002*/ 	.short	(.L_44 - .L_43)
	.align		4
.L_43:
        /*0004*/ 	.word	index@(_ZN3cub18CUB_300001_SM_10006detail11EmptyKernelIvEEvv)
        /*0008*/ 	.word	0x00000004


	//----- nvinfo : EIATTR_FRAME_SIZE
	.align		4
.L_44:
        /*000c*/ 	.byte	0x04, 0x11
        /*000e*/ 	.short	(.L_46 - .L_45)
	.align		4
.L_45:
        /*0010*/ 	.word	index@(_ZN3cub18CUB_300001_SM_10006detail11EmptyKernelIvEEvv)
        /*0014*/ 	.word	0x00000000


	//----- nvinfo : EIATTR_REGCOUNT
	.align		4
.L_46:
        /*0018*/ 	.byte	0x04, 0x2f
        /*001a*/ 	.short	(.L_48 - .L_47)
	.align		4
.L_47:
        /*001c*/ 	.word	index@(_ZN3cub18CUB_300001_SM_10006detail8for_each13static_kernelINS2_12policy_hub_t12policy_500_tEmN6thrust24THRUST_300001_SM_1000_NS8cuda_cub20__uninitialized_fill7functorINS7_10device_ptrIcEEcEEEEvT0_T1_)
        /*0020*/ 	.word	0x0000000a


	//----- nvinfo : EIATTR_FRAME_SIZE
	.align		4
.L_48:
        /*0024*/ 	.byte	0x04, 0x11
        /*0026*/ 	.short	(.L_50 - .L_49)
	.align		4
.L_49:
        /*0028*/ 	.word	index@(_ZN3cub18CUB_300001_SM_10006detail8for_each13static_kernelINS2_12policy_hub_t12policy_500_tEmN6thrust24THRUST_300001_SM_1000_NS8cuda_cub20__uninitialized_fill7functorINS7_10device_ptrIcEEcEEEEvT0_T1_)
        /*002c*/ 	.word	0x00000000


	//----- nvinfo : EIATTR_REGCOUNT
	.align		4
.L_50:
        /*0030*/ 	.byte	0x04, 0x2f
        /*0032*/ 	.short	(.L_52 - .L_51)
	.align		4
.L_51:
        /*0034*/ 	.word	index@(_ZN3cub18CUB_300001_SM_10006detail8for_each13static_kernelINS2_12policy_hub_t12policy_500_tEmN6thrust24THRUST_300001_SM_1000_NS8cuda_cub20__uninitialized_fill7functorINS7_10device_ptrIiEEiEEEEvT0_T1_)
        /*0038*/ 	.word	0x00000008


	//----- nvinfo : EIATTR_FRAME_SIZE
	.align		4
.L_52:
        /*003c*/ 	.byte	0x04, 0x11
        /*003e*/ 	.short	(.L_54 - .L_53)
	.align		4
.L_53:
        /*0040*/ 	.word	index@(_ZN3cub18CUB_300001_SM_10006detail8for_each13static_kernelINS2_12policy_hub_t12policy_500_tEmN6thrust24THRUST_300001_SM_1000_NS8cuda_cub20__uninitialized_fill7functorINS7_10device_ptrIiEEiEEEEvT0_T1_)
        /*0044*/ 	.word	0x00000000


	//----- nvinfo : EIATTR_REGCOUNT
	.align		4
.L_54:
        /*0048*/ 	.byte	0x04, 0x2f
        /*004a*/ 	.short	(.L_56 - .L_55)
	.align		4
.L_55:
        /*004c*/ 	.word	index@(_ZN3cub18CUB_300001_SM_10006detail8for_each13static_kernelINS2_12policy_hub_t12policy_500_tElN6thrust24THRUST_300001_SM_1000_NS8cuda_cub6__fill7functorINS7_6detail15normal_iteratorINS7_10device_ptrIiEEEEiEEEEvT0_T1_)
        /*0050*/ 	.word	0x00000008


	//----- nvinfo : EIATTR_FRAME_SIZE
	.align		4
.L_56:
        /*0054*/ 	.byte	0x04, 0x11
        /*0056*/ 	.short	(.L_58 - .L_57)
	.align		4
.L_57:
        /*0058*/ 	.word	index@(_ZN3cub18CUB_300001_SM_10006detail8for_each13static_kernelINS2_12policy_hub_t12policy_500_tElN6thrust24THRUST_300001_SM_1000_NS8cuda_cub6__fill7functorINS7_6detail15normal_iteratorINS7_10device_ptrIiEEEEiEEEEvT0_T1_)
        /*005c*/ 	.word	0x00000000


	//----- nvinfo : EIATTR_REGCOUNT
	.align		4
.L_58:
        /*0060*/ 	.byte	0x04, 0x2f
        /*0062*/ 	.short	(.L_60 - .L_59)
	.align		4
.L_59:
        /*0064*/ 	.word	index@(_ZN3cub18CUB_300001_SM_10006detail9transform16transform_kernelINS2_10policy_hubILb1EN4cuda3std3__45tupleIJN6thrust24THRUST_300001_SM_1000_NS12zip_iteratorINS8_IJNSA_6detail15normal_iteratorINSA_10device_ptrIcEEEENSD_INSE_IiEEEESI_EEEEEEEEE10policy1000Ei5matchSI_JSK_EEEvT0_iT1_T2_DpNS2_10kernel_argIT3_EE)
        /*0068*/ 	.word	0x00000020


	//----- nvinfo : EIATTR_FRAME_SIZE
	.align		4
.L_60:
        /*006c*/ 	.byte	0x04, 0x11
        /*006e*/ 	.short	(.L_62 - .L_61)
	.align		4
.L_61:
        /*0070*/ 	.word	index@(_ZN3cub18CUB_300001_SM_10006detail9transform16transform_kernelINS2_10policy_hubILb1EN4cuda3std3__45tupleIJN6thrust24THRUST_300001_SM_1000_NS12zip_iteratorINS8_IJNSA_6detail15normal_iteratorINSA_10device_ptrIcEEEENSD_INSE_IiEEEESI_EEEEEEEEE10policy1000Ei5matchSI_JSK_EEEvT0_iT1_T2_DpNS2_10kernel_argIT3_EE)
        /*0074*/ 	.word	0x00000000


	//----- nvinfo : EIATTR_REGCOUNT
	.align		4
.L_62:
        /*0078*/ 	.byte	0x04, 0x2f
        /*007a*/ 	.short	(.L_64 - .L_63)
	.align		4
.L_63:
        /*007c*/ 	.word	index@(_ZN3cub18CUB_300001_SM_10006detail9transform16transform_kernelINS2_10policy_hubILb1EN4cuda3std3__45tupleIJN6thrust24THRUST_300001_SM_1000_NS12zip_iteratorINS8_IJNSA_6detail15normal_iteratorINSA_10device_ptrIcEEEENSD_INSE_IiEEEESI_EEEEEEEEE10policy1000El5matchSI_JSK_EEEvT0_iT1_T2_DpNS2_10kernel_argIT3_EE)
        /*0080*/ 	.word	0x00000020


	//----- nvinfo : EIATTR_FRAME_SIZE
	.align		4
.L_64:
        /*0084*/ 	.byte	0x04, 0x11
        /*0086*/ 	.short	(.L_66 - .L_65)
	.align		4
.L_65:
        /*0088*/ 	.word	index@(_ZN3cub18CUB_300001_SM_10006detail9transform16transform_kernelINS2_10policy_hubILb1EN4cuda3std3__45tupleIJN6thrust24THRUST_300001_SM_1000_NS12zip_iteratorINS8_IJNSA_6detail15normal_iteratorINSA_10device_ptrIcEEEENSD_INSE_IiEEEESI_EEEEEEEEE10policy1000El5matchSI_JSK_EEEvT0_iT1_T2_DpNS2_10kernel_argIT3_EE)
        /*008c*/ 	.word	0x00000000


	//----- nvinfo : EIATTR_REGCOUNT
	.align		4
.L_66:
        /*0090*/ 	.byte	0x04, 0x2f
        /*0092*/ 	.short	(.L_68 - .L_67)
	.align		4
.L_67:
        /*0094*/ 	.word	index@(_ZN3cub18CUB_300001_SM_10006detail6reduce28DeviceReduceSingleTileKernelINS2_10policy_hubIijN4cuda3__47maximumIiEEE10Policy1000EN6thrust24THRUST_300001_SM_1000_NS6detail15normal_iteratorINSC_10device_ptrIiEEEEPijS8_iiNS5_3std3__410__identityEEEvT0_T1_T2_T3_T4_T6_)
        /*0098*/ 	.word	0x00000020


	//----- nvinfo : EIATTR_FRAME_SIZE
	.align		4
.L_68:
        /*009c*/ 	.byte	0x04, 0x11
        /*009e*/ 	.short	(.L_70 - .L_69)
	.align		4
.L_69:
        /*00a0*/ 	.word	index@(_ZN3cub18CUB_300001_SM_10006detail6reduce28DeviceReduceSingleTileKernelINS2_10policy_hubIijN4cuda3__47maximumIiEEE10Policy1000EN6thrust24THRUST_300001_SM_1000_NS6detail15normal_iteratorINSC_10device_ptrIiEEEEPijS8_iiNS5_3std3__410__identityEEEvT0_T1_T2_T3_T4_T6_)
        /*00a4*/ 	.word	0x00000000


	//----- nvinfo : EIATTR_REGCOUNT
	.align		4
.L_70:
        /*00a8*/ 	.byte	0x04, 0x2f
        /*00aa*/ 	.short	(.L_72 - .L_71)
	.align		4
.L_71:
        /*00ac*/ 	.word	index@(_ZN3cub18CUB_300001_SM_10006detail6reduce18DeviceReduceKernelINS2_10policy_hubIijN4cuda3__47maximumIiEEE10Policy1000EN6thrust24THRUST_300001_SM_1000_NS6detail15normal_iteratorINSC_10device_ptrIiEEEEjS8_iNS5_3std3__410__identityEEEvT0_PT3_T1_NS0_13GridEvenShareISO_EET2_T4_)
        /*00b0*/ 	.word	0x00000020


	//----- nvinfo : EIATTR_FRAME_SIZE
	.align		4
.L_72:
        /*00b4*/ 	.byte	0x04, 0x11
        /*00b6*/ 	.short	(.L_74 - .L_73)
	.align		4
.L_73:
        /*00b8*/ 	.word	index@(_ZN3cub18CUB_300001_SM_10006detail6reduce18DeviceReduceKernelINS2_10policy_hubIijN4cuda3__47maximumIiEEE10Policy1000EN6thrust24THRUST_300001_SM_1000_NS6detail15normal_iteratorINSC_10device_ptrIiEEEEjS8_iNS5_3std3__410__identityEEEvT0_PT3_T1_NS0_13GridEvenShareISO_EET2_T4_)
        /*00bc*/ 	.word	0x00000000


	//----- nvinfo : EIATTR_REGCOUNT
	.align		4
.L_74:
        /*00c0*/ 	.byte	0x04, 0x2f
        /*00c2*/ 	.short	(.L_76 - .L_75)
	.align		4
.L_75:
        /*00c4*/ 	.word	index@(_ZN3cub18CUB_300001_SM_10006detail6reduce28DeviceReduceSingleTileKernelINS2_10policy_hubIijN4cuda3__47maximumIiEEE10Policy1000EPiSB_iS8_iiNS5_3std3__410__identityEEEvT0_T1_T2_T3_T4_T6_)
        /*00c8*/ 	.word	0x0000001e


	//----- nvinfo : EIATTR_FRAME_SIZE
	.align		4
.L_76:
        /*00cc*/ 	.byte	0x04, 0x11
        /*00ce*/ 	.short	(.L_78 - .L_77)
	.align		4
.L_77:
        /*00d0*/ 	.word	index@(_ZN3cub18CUB_300001_SM_10006detail6reduce28DeviceReduceSingleTileKernelINS2_10policy_hubIijN4cuda3__47maximumIiEEE10Policy1000EPiSB_iS8_iiNS5_3std3__410__identityEEEvT0_T1_T2_T3_T4_T6_)
        /*00d4*/ 	.word	0x00000000


	//----- nvinfo : EIATTR_REGCOUNT
	.align		4
.L_78:
        /*00d8*/ 	.byte	0x04, 0x2f
        /*00da*/ 	.short	(.L_80 - .L_79)
	.align		4
.L_79:
        /*00dc*/ 	.word	index@(_ZN3cub18CUB_300001_SM_10006detail6reduce28DeviceReduceSingleTileKernelINS2_10policy_hubIiyN4cuda3__47maximumIiEEE10Policy1000EN6thrust24THRUST_300001_SM_1000_NS6detail15normal_iteratorINSC_10device_ptrIiEEEEPiyS8_iiNS5_3std3__410__identityEEEvT0_T1_T2_T3_T4_T6_)
        /*00e0*/ 	.word	0x00000020


	//----- nvinfo : EIATTR_FRAME_SIZE
	.align		4
.L_80:
        /*00e4*/ 	.byte	0x04, 0x11
        /*00e6*/ 	.short	(.L_82 - .L_81)
	.align		4
.L_81:
        /*00e8*/ 	.word	index@(_ZN3cub18CUB_300001_SM_10006detail6reduce28DeviceReduceSingleTileKernelINS2_10policy_hubIiyN4cuda3__47maximumIiEEE10Policy1000EN6thrust24THRUST_300001_SM_1000_NS6detail15normal_iteratorINSC_10device_ptrIiEEEEPiyS8_iiNS5_3std3__410__identityEEEvT0_T1_T2_T3_T4_T6_)
        /*00ec*/ 	.word	0x00000000


	//----- nvinfo : EIATTR_REGCOUNT
	.align		4
.L_82:
        /*00f0*/ 	.byte	0x04, 0x2f
        /*00f2*/ 	.short	(.L_84 - .L_83)
	.align		4
.L_83:
        /*00f4*/ 	.word	index@(_ZN3cub18CUB_300001_SM_10006detail6reduce18DeviceReduceKernelINS2_10policy_hubIiyN4cuda3__47maximumIiEEE10Policy1000EN6thrust24THRUST_300001_SM_1000_NS6detail15normal_iteratorINSC_10device_ptrIiEEEEyS8_iNS5_3std3__410__identityEEEvT0_PT3_T1_NS0_13GridEvenShareISO_EET2_T4_)
        /*00f8*/ 	.word	0x0000001e


	//----- nvinfo : EIATTR_FRAME_SIZE
	.align		4
.L_84:
        /*00fc*/ 	.byte	0x04, 0x11
        /*00fe*/ 	.short	(.L_86 - .L_85)
	.align		4
.L_85:
        /*0100*/ 	.word	index@(_ZN3cub18CUB_300001_SM_10006detail6reduce18DeviceReduceKernelINS2_10policy_hubIiyN4cuda3__47maximumIiEEE10Policy1000EN6thrust24THRUST_300001_SM_1000_NS6detail15normal_iteratorINSC_10device_ptrIiEEEEyS8_iNS5_3std3__410__identityEEEvT0_PT3_T1_NS0_13GridEvenShareISO_EET2_T4_)
        /*0104*/ 	.word	0x00000000


	//----- nvinfo : EIATTR_REGCOUNT
	.align		4
.L_86:
        /*0108*/ 	.byte	0x04, 0x2f
        /*010a*/ 	.short	(.L_88 - .L_87)
	.align		4
.L_87:
        /*010c*/ 	.word	index@(_ZN3cub18CUB_300001_SM_10006detail6reduce28DeviceReduceSingleTileKernelINS2_10policy_hubIiyN4cuda3__47maximumIiEEE10Policy1000EPiSB_iS8_iiNS5_3std3__410__identityEEEvT0_T1_T2_T3_T4_T6_)
        /*0110*/ 	.word	0x0000001e


	//----- nvinfo : EIATTR_FRAME_SIZE
	.align		4
.L_88:
        /*0114*/ 	.byte	0x04, 0x11
        /*0116*/ 	.short	(.L_90 - .L_89)
	.align		4
.L_89:
        /*0118*/ 	.word	index@(_ZN3cub18CUB_300001_SM_10006detail6reduce28DeviceReduceSingleTileKernelINS2_10policy_hubIiyN4cuda3__47maximumIiEEE10Policy1000EPiSB_iS8_iiNS5_3std3__410__identityEEEvT0_T1_T2_T3_T4_T6_)
        /*011c*/ 	.word	0x00000000


	//----- nvinfo : EIATTR_REGCOUNT
	.align		4
.L_90:
        /*0120*/ 	.byte	0x04, 0x2f
        /*0122*/ 	.short	(.L_92 - .L_91)
	.align		4
.L_91:
        /*0124*/ 	.word	index@(_ZN3cub18CUB_300001_SM_10006detail4scan20DeviceScanInitKernelINS0_13ScanTileStateIiLb1EEEEEvT_i)
        /*0128*/ 	.word	0x00000008


	//----- nvinfo : EIATTR_FRAME_SIZE
	.align		4
.L_92:
        /*012c*/ 	.byte	0x04, 0x11
        /*012e*/ 	.short	(.L_94 - .L_93)
	.align		4
.L_93:
        /*0130*/ 	.word	index@(_ZN3cub18CUB_300001_SM_10006detail4scan20DeviceScanInitKernelINS0_13ScanTileStateIiLb1EEEEEvT_i)
        /*0134*/ 	.word	0x00000000


	//----- nvinfo : EIATTR_REGCOUNT
	.align		4
.L_94:
        /*0138*/ 	.byte	0x04, 0x2f
        /*013a*/ 	.short	(.L_96 - .L_95)
	.align		4
.L_95:
        /*013c*/ 	.word	index@(_ZN3cub18CUB_300001_SM_10006detail4scan16DeviceScanKernelINS2_10policy_hubIiiij12compare_leftE10Policy1000EN6thrust24THRUST_300001_SM_1000_NS6detail15normal_iteratorINS9_10device_ptrIiEEEESE_NS0_13ScanTileStateIiLb1EEES5_NS0_8NullTypeEjiLb0ESH_EEvT0_T1_T2_iT3_T4_T5_)
        /*0140*/ 	.word	0x00000028


	//----- nvinfo : EIATTR_FRAME_SIZE
	.align		4
.L_96:
        /*0144*/ 	.byte	0x04, 0x11
        /*0146*/ 	.short	(.L_98 - .L_97)
	.align		4
.L_97:
        /*0148*/ 	.word	index@(_ZN3cub18CUB_300001_SM_10006detail4scan16DeviceScanKernelINS2_10policy_hubIiiij12compare_leftE10Policy1000EN6thrust24THRUST_300001_SM_1000_NS6detail15normal_iteratorINS9_10device_ptrIiEEEESE_NS0_13ScanTileStateIiLb1EEES5_NS0_8NullTypeEjiLb0ESH_EEvT0_T1_T2_iT3_T4_T5_)
        /*014c*/ 	.word	0x00000000


	//----- nvinfo : EIATTR_REGCOUNT
	.align		4
.L_98:
        /*0150*/ 	.byte	0x04, 0x2f
        /*0152*/ 	.short	(.L_100 - .L_99)
	.align		4
.L_99:
        /*0154*/ 	.word	index@(_ZN3cub18CUB_300001_SM_10006detail4scan16DeviceScanKernelINS2_10policy_hubIiiim12compare_leftE10Policy1000EN6thrust24THRUST_300001_SM_1000_NS6detail15normal_iteratorINS9_10device_ptrIiEEEESE_NS0_13ScanTileStateIiLb1EEES5_NS0_8NullTypeEmiLb0ESH_EEvT0_T1_T2_iT3_T4_T5_)
        /*0158*/ 	.word	0x00000028


	//----- nvinfo : EIATTR_FRAME_SIZE
	.align		4
.L_100:
        /*015c*/ 	.byte	0x04, 0x11
        /*015e*/ 	.short	(.L_102 - .L_101)
	.align		4
.L_101:
        /*0160*/ 	.word	index@(_ZN3cub18CUB_300001_SM_10006detail4scan16DeviceScanKernelINS2_10policy_hubIiiim12compare_leftE10Policy1000EN6thrust24THRUST_300001_SM_1000_NS6detail15normal_iteratorINS9_10device_ptrIiEEEESE_NS0_13ScanTileStateIiLb1EEES5_NS0_8NullTypeEmiLb0ESH_EEvT0_T1_T2_iT3_T4_T5_)
        /*0164*/ 	.word	0x00000000


	//----- nvinfo : EIATTR_MIN_STACK_SIZE
	.align		4
.L_102:
        /*0168*/ 	.byte	0x04, 0x12
        /*016a*/ 	.short	(.L_104 - .L_103)
	.align		4
.L_103:
        /*016c*/ 	.word	index@(_ZN3cub18CUB_300001_SM_10006detail4scan16DeviceScanKernelINS2_10policy_hubIiiim12compare_leftE10Policy1000EN6thrust24THRUST_300001_SM_1000_NS6detail15normal_iteratorINS9_10device_ptrIiEEEESE_NS0_13ScanTileStateIiLb1EEES5_NS0_8NullTypeEmiLb0ESH_EEvT0_T1_T2_iT3_T4_T5_)
        /*0170*/ 	.word	0x00000000


	//----- nvinfo : EIATTR_MIN_STACK_SIZE
	.align		4
.L_104:
        /*0174*/ 	.byte	0x04, 0x12
        /*0176*/ 	.short	(.L_106 - .L_105)
	.align		4
.L_105:
        /*0178*/ 	.word	index@(_ZN3cub18CUB_300001_SM_10006detail4scan16DeviceScanKernelINS2_10policy_hubIiiij12compare_leftE10Policy1000EN6thrust24THRUST_300001_SM_1000_NS6detail15normal_iteratorINS9_10device_ptrIiEEEESE_NS0_13ScanTileStateIiLb1EEES5_NS0_8NullTypeEjiLb0ESH_EEvT0_T1_T2_iT3_T4_T5_)
        /*017c*/ 	.word	0x00000000


	//----- nvinfo : EIATTR_MIN_STACK_SIZE
	.align		4
.L_106:
        /*0180*/ 	.byte	0x04, 0x12
        /*0182*/ 	.short	(.L_108 - .L_107)
	.align		4
.L_107:
        /*0184*/ 	.word	index@(_ZN3cub18CUB_300001_SM_10006detail4scan20DeviceScanInitKernelINS0_13ScanTileStateIiLb1EEEEEvT_i)
        /*0188*/ 	.word	0x00000000


	//----- nvinfo : EIATTR_MIN_STACK_SIZE
	.align		4
.L_108:
        /*018c*/ 	.byte	0x04, 0x12
        /*018e*/ 	.short	(.L_110 - .L_109)
	.align		4
.L_109:
        /*0190*/ 	.word	index@(_ZN3cub18CUB_300001_SM_10006detail6reduce28DeviceReduceSingleTileKernelINS2_10policy_hubIiyN4cuda3__47maximumIiEEE10Policy1000EPiSB_iS8_iiNS5_3std3__410__identityEEEvT0_T1_T2_T3_T4_T6_)
        /*0194*/ 	.word	0x00000000


	//----- nvinfo : EIATTR_MIN_STACK_SIZE
	.align		4
.L_110:
        /*0198*/ 	.byte	0x04, 0x12
        /*019a*/ 	.short	(.L_112 - .L_111)
	.align		4
.L_111:
        /*019c*/ 	.word	index@(_ZN3cub18CUB_300001_SM_10006detail6reduce18DeviceReduceKernelINS2_10policy_hubIiyN4cuda3__47maximumIiEEE10Policy1000EN6thrust24THRUST_300001_SM_1000_NS6detail15normal_iteratorINSC_10device_ptrIiEEEEyS8_iNS5_3std3__410__identityEEEvT0_PT3_T1_NS0_13GridEvenShareISO_EET2_T4_)
        /*01a0*/ 	.word	0x00000000


	//----- nvinfo : EIATTR_MIN_STACK_SIZE
	.align		4
.L_112:
        /*01a4*/ 	.byte	0x04, 0x12
        /*01a6*/ 	.short	(.L_114 - .L_113)
	.align		4
.L_113:
        /*01a8*/ 	.word	index@(_ZN3cub18CUB_300001_SM_10006detail6reduce28DeviceReduceSingleTileKernelINS2_10policy_hubIiyN4cuda3__47maximumIiEEE10Policy1000EN6thrust24THRUST_300001_SM_1000_NS6detail15normal_iteratorINSC_10device_ptrIiEEEEPiyS8_iiNS5_3std3__410__identityEEEvT0_T1_T2_T3_T4_T6_)
        /*01ac*/ 	.word	0x00000000


	//----- nvinfo : EIATTR_MIN_STACK_SIZE
	.align		4
.L_114:
        /*01b0*/ 	.byte	0x04, 0x12
        /*01b2*/ 	.short	(.L_116 - .L_115)
	.align		4
.L_115:
        /*01b4*/ 	.word	index@(_ZN3cub18CUB_300001_SM_10006detail6reduce28DeviceReduceSingleTileKernelINS2_10policy_hubIijN4cuda3__47maximumIiEEE10Policy1000EPiSB_iS8_iiNS5_3std3__410__identityEEEvT0_T1_T2_T3_T4_T6_)
        /*01b8*/ 	.word	0x00000000


	//----- nvinfo : EIATTR_MIN_STACK_SIZE
	.align		4
.L_116:
        /*01bc*/ 	.byte	0x04, 0x12
        /*01be*/ 	.short	(.L_118 - .L_117)
	.align		4
.L_117:
        /*01c0*/ 	.word	index@(_ZN3cub18CUB_300001_SM_10006detail6reduce18DeviceReduceKernelINS2_10policy_hubIijN4cuda3__47maximumIiEEE10Policy1000EN6thrust24THRUST_300001_SM_1000_NS6detail15normal_iteratorINSC_10device_ptrIiEEEEjS8_iNS5_3std3__410__identityEEEvT0_PT3_T1_NS0_13GridEvenShareISO_EET2_T4_)
        /*01c4*/ 	.word	0x00000000


	//----- nvinfo : EIATTR_MIN_STACK_SIZE
	.align		4
.L_118:
        /*01c8*/ 	.byte	0x04, 0x12
        /*01ca*/ 	.short	(.L_120 - .L_119)
	.align		4
.L_119:
        /*01cc*/ 	.word	index@(_ZN3cub18CUB_300001_SM_10006detail6reduce28DeviceReduceSingleTileKernelINS2_10policy_hubIijN4cuda3__47maximumIiEEE10Policy1000EN6thrust24THRUST_300001_SM_1000_NS6detail15normal_iteratorINSC_10device_ptrIiEEEEPijS8_iiNS5_3std3__410__identityEEEvT0_T1_T2_T3_T4_T6_)
        /*01d0*/ 	.word	0x00000000


	//----- nvinfo : EIATTR_MIN_STACK_SIZE
	.align		4
.L_120:
        /*01d4*/ 	.byte	0x04, 0x12
        /*01d6*/ 	.short	(.L_122 - .L_121)
	.align		4
.L_121:
        /*01d8*/ 	.word	index@(_ZN3cub18CUB_300001_SM_10006detail9transform16transform_kernelINS2_10policy_hubILb1EN4cuda3std3__45tupleIJN6thrust24THRUST_300001_SM_1000_NS12zip_iteratorINS8_IJNSA_6detail15normal_iteratorINSA_10device_ptrIcEEEENSD_INSE_IiEEEESI_EEEEEEEEE10policy1000El5matchSI_JSK_EEEvT0_iT1_T2_DpNS2_10kernel_argIT3_EE)
        /*01dc*/ 	.word	0x00000000


	//----- nvinfo : EIATTR_MIN_STACK_SIZE
	.align		4
.L_122:
        /*01e0*/ 	.byte	0x04, 0x12
        /*01e2*/ 	.short	(.L_124 - .L_123)
	.align		4
.L_123:
        /*01e4*/ 	.word	index@(_ZN3cub18CUB_300001_SM_10006detail9transform16transform_kernelINS2_10policy_hubILb1EN4cuda3std3__45tupleIJN6thrust24THRUST_300001_SM_1000_NS12zip_iteratorINS8_IJNSA_6detail15normal_iteratorINSA_10device_ptrIcEEEENSD_INSE_IiEEEESI_EEEEEEEEE10policy1000Ei5matchSI_JSK_EEEvT0_iT1_T2_DpNS2_10kernel_argIT3_EE)
        /*01e8*/ 	.word	0x00000000


	//----- nvinfo : EIATTR_MIN_STACK_SIZE
	.align		4
.L_124:
        /*01ec*/ 	.byte	0x04, 0x12
        /*01ee*/ 	.short	(.L_126 - .L_125)
	.align		4
.L_125:
        /*01f0*/ 	.word	index@(_ZN3cub18CUB_300001_SM_10006detail8for_each13static_kernelINS2_12policy_hub_t12policy_500_tElN6thrust24THRUST_300001_SM_1000_NS8cuda_cub6__fill7functorINS7_6detail15normal_iteratorINS7_10device_ptrIiEEEEiEEEEvT0_T1_)
        /*01f4*/ 	.word	0x00000000


	//----- nvinfo : EIATTR_MIN_STACK_SIZE
	.align		4
.L_126:
        /*01f8*/ 	.byte	0x04, 0x12
        /*01fa*/ 	.short	(.L_128 - .L_127)
	.align		4
.L_127:
        /*01fc*/ 	.word	index@(_ZN3cub18CUB_300001_SM_10006detail8for_each13static_kernelINS2_12policy_hub_t12policy_500_tEmN6thrust24THRUST_300001_SM_1000_NS8cuda_cub20__uninitialized_fill7functorINS7_10device_ptrIiEEiEEEEvT0_T1_)
        /*0200*/ 	.word	0x00000000


	//----- nvinfo : EIATTR_MIN_STACK_SIZE
	.align		4
.L_128:
        /*0204*/ 	.byte	0x04, 0x12
        /*0206*/ 	.short	(.L_130 - .L_129)
	.align		4
.L_129:
        /*0208*/ 	.word	index@(_ZN3cub18CUB_300001_SM_10006detail8for_each13static_kernelINS2_12policy_hub_t12policy_500_tEmN6thrust24THRUST_300001_SM_1000_NS8cuda_cub20__uninitialized_fill7functorINS7_10device_ptrIcEEcEEEEvT0_T1_)
        /*020c*/ 	.word	0x00000000


	//----- nvinfo : EIATTR_MIN_STACK_SIZE
	.align		4
.L_130:
        /*0210*/ 	.byte	0x04, 0x12
        /*0212*/ 	.short	(.L_132 - .L_131)
	.align		4
.L_131:
        /*0214*/ 	.word	index@(_ZN3cub18CUB_300001_SM_10006detail11EmptyKernelIvEEvv)
        /*0218*/ 	.word	0x00000000
.L_132:


//--------------------- .nv.compat                --------------------------
	.section	.nv.compat,"",@"SHT_CUDA_COMPAT_INFO"
	.align	4
        /*0000*/ 	.byte	0x02, 0x09, 0x00, 0x00, 0x02, 0x02, 0x01, 0x00, 0x02, 0x05, 0x05, 0x00, 0x03, 0x07, 0x01, 0x01
        /*0010*/ 	.byte	0x02, 0x03, 0x00, 0x00, 0x02, 0x06, 0x01, 0x00, 0x04, 0x0b, 0x08, 0x00, 0x09, 0x00, 0x00, 0x00
        /*0020*/ 	.byte	0x00, 0x00, 0x00, 0x00


//--------------------- .nv.info._ZN3cub18CUB_300001_SM_10006detail4scan16DeviceScanKernelINS2_10policy_hubIiiim12compare_leftE10Policy1000EN6thrust24THRUST_300001_SM_1000_NS6detail15normal_iteratorINS9_10device_ptrIiEEEESE_NS0_13ScanTileStateIiLb1EEES5_NS0_8NullTypeEmiLb0ESH_EEvT0_T1_T2_iT3_T4_T5_ --------------------------
	.section	.nv.info._ZN3cub18CUB_300001_SM_10006detail4scan16DeviceScanKernelINS2_10policy_hubIiiim12compare_leftE10Policy1000EN6thrust24THRUST_300001_SM_1000_NS6detail15normal_iteratorINS9_10device_ptrIiEEEESE_NS0_13ScanTileStateIiLb1EEES5_NS0_8NullTypeEmiLb0ESH_EEvT0_T1_T2_iT3_T4_T5_,"",@"SHT_CUDA_INFO"
	.sectionflags	@""
	.align	4


	//----- nvinfo : EIATTR_CUDA_API_VERSION
	.align		4
        /*0000*/ 	.byte	0x04, 0x37
        /*0002*/ 	.short	(.L_134 - .L_133)
.L_133:
        /*0004*/ 	.word	0x00000082


	//----- nvinfo : EIATTR_KPARAM_INFO
	.align		4
.L_134:
        /*0008*/ 	.byte	0x04, 0x17
        /*000a*/ 	.short	(.L_136 - .L_135)
.L_135:
        /*000c*/ 	.word	0x00000000
        /*0010*/ 	.short	0x0006
        /*0012*/ 	.short	0x0020
        /*0014*/ 	.byte	0x00, 0xf0, 0x21, 0x00


	//----- nvinfo : EIATTR_KPARAM_INFO
	.align		4
.L_136:
        /*0018*/ 	.byte	0x04, 0x17
        /*001a*/ 	.short	(.L_138 - .L_137)
.L_137:
        /*001c*/ 	.word	0x00000000
        /*0020*/ 	.short	0x0005
        /*0022*/ 	.short	0x001d
        /*0024*/ 	.byte	0x00, 0xf0, 0x05, 0x00


	//----- nvinfo : EIATTR_KPARAM_INFO
	.align		4
.L_138:
        /*0028*/ 	.byte	0x04, 0x17
        /*002a*/ 	.short	(.L_140 - .L_139)
.L_139:
        /*002c*/ 	.word	0x00000000
        /*0030*/ 	.short	0x0004
        /*0032*/ 	.short	0x001c
        /*0034*/ 	.byte	0x00, 0xf0, 0x05, 0x00


	//----- nvinfo : EIATTR_KPARAM_INFO
	.align		4
.L_140:
        /*0038*/ 	.byte	0x04, 0x17
        /*003a*/ 	.short	(.L_142 - .L_141)
.L_141:
        /*003c*/ 	.word	0x00000000
        /*0040*/ 	.short	0x0003
        /*0042*/ 	.short	0x0018
        /*0044*/ 	.byte	0x00, 0xf0, 0x11, 0x00


	//----- nvinfo : EIATTR_KPARAM_INFO
	.align		4
.L_142:
        /*0048*/ 	.byte	0x04, 0x17
        /*004a*/ 	.short	(.L_144 - .L_143)
.L_143:
        /*004c*/ 	.word	0x00000000
        /*0050*/ 	.short	0x0002
        /*0052*/ 	.short	0x0010
        /*0054*/ 	.byte	0x00, 0xf0, 0x21, 0x00


	//----- nvinfo : EIATTR_KPARAM_INFO
	.align		4
.L_144:
        /*0058*/ 	.byte	0x04, 0x17
        /*005a*/ 	.short	(.L_146 - .L_145)
.L_145:
        /*005c*/ 	.word	0x00000000
        /*0060*/ 	.short	0x0001
        /*0062*/ 	.short	0x0008
        /*0064*/ 	.byte	0x00, 0xf0, 0x21, 0x00


	//----- nvinfo : EIATTR_KPARAM_INFO
	.align		4
.L_146:
        /*0068*/ 	.byte	0x04, 0x17
        /*006a*/ 	.short	(.L_148 - .L_147)
.L_147:
        /*006c*/ 	.word	0x00000000
        /*0070*/ 	.short	0x0000
        /*0072*/ 	.short	0x0000
        /*0074*/ 	.byte	0x00, 0xf0, 0x21, 0x00


	//----- nvinfo : EIATTR_SPARSE_MMA_MASK
	.align		4
.L_148:
        /*0078*/ 	.byte	0x03, 0x50
        /*007a*/ 	.short	0x0000


	//----- nvinfo : EIATTR_MAXREG_COUNT
	.align		4
        /*007c*/ 	.byte	0x03, 0x1b
        /*007e*/ 	.short	0x00ff


	//----- nvinfo : EIATTR_NUM_BARRIERS
	.align		4
        /*0080*/ 	.byte	0x02, 0x4c
        /*0082*/ 	.byte	0x01
	.zero		1


	//----- nvinfo : EIATTR_MERCURY_ISA_VERSION
	.align		4
        /*0084*/ 	.byte	0x03, 0x5f
        /*0086*/ 	.short	0x0101


	//----- nvinfo : EIATTR_UNUSED_LOAD_BYTE_OFFSET
	.align		4
        /*0088*/ 	.byte	0x04, 0x44
        /*008a*/ 	.short	(.L_150 - .L_149)


	//   ....[0]....
.L_149:
        /*008c*/ 	.word	0x00007970
        /*0090*/ 	.word	0x00000fff


	//----- nvinfo : EIATTR_COOP_GROUP_MASK_REGIDS
	.align		4
.L_150:
        /*0094*/ 	.byte	0x04, 0x29
        /*0096*/ 	.short	(.L_152 - .L_151)


	//   ....[0]....
.L_151:
        /*0098*/ 	.word	0xffffffff


	//   ....[1]....
        /*009c*/ 	.word	0xffffffff


	//   ....[2]....
        /*00a0*/ 	.word	0xffffffff


	//   ....[3]....
        /*00a4*/ 	.word	0xffffffff


	//   ....[4]....
        /*00a8*/ 	.word	0xffffffff


	//   ....[5]....
        /*00ac*/ 	.word	0xffffffff


	//   ....[6]....
        /*00b0*/ 	.word	0xffffffff


	//   ....[7]....
        /*00b4*/ 	.word	0xffffffff


	//   ....[8]....
        /*00b8*/ 	.word	0xffffffff


	//   ....[9]....
        /*00bc*/ 	.word	0xffffffff


	//   ....[10]....
        /*00c0*/ 	.word	0xffffffff


	//   ....[11]....
        /*00c4*/ 	.word	0xffffffff


	//   ....[12]....
        /*00c8*/ 	.word	0xffffffff


	//   ....[13]....
        /*00cc*/ 	.word	0xffffffff


	//   ....[14]....
        /*00d0*/ 	.word	0xffffffff


	//   ....[15]....
        /*00d4*/ 	.word	0xffffffff


	//   ....[16]....
        /*00d8*/ 	.word	0xffffffff


	//   ....[17]....
        /*00dc*/ 	.word	0xffffffff


	//   ....[18]....
        /*00e0*/ 	.word	0xffffffff


	//   ....[19]....
        /*00e4*/ 	.word	0xffffffff


	//   ....[20]....
        /*00e8*/ 	.word	0xffffffff


	//   ....[21]....
        /*00ec*/ 	.word	0xffffffff


	//   ....[22]....
        /*00f0*/ 	.word	0xffffffff


	//   ....[23]....
        /*00f4*/ 	.word	0xffffffff


	//   ....[24]....
        /*00f8*/ 	.word	0xffffffff


	//   ....[25]....
        /*00fc*/ 	.word	0xffffffff


	//   ....[26]....
        /*0100*/ 	.word	0xffffffff


	//   ....[27]....
        /*0104*/ 	.word	0xffffffff


	//   ....[28]....
        /*0108*/ 	.word	0xffffffff


	//   ....[29]....
        /*010c*/ 	.word	0xffffffff


	//   ....[30]....
        /*0110*/ 	.word	0xffffffff


	//   ....[31]....
        /*0114*/ 	.word	0xffffffff


	//   ....[32]....
        /*0118*/ 	.word	0xffffffff


	//   ....[33]....
        /*011c*/ 	.word	0xffffffff


	//   ....[34]....
        /*0120*/ 	.word	0xffffffff


	//   ....[35]....
        /*0124*/ 	.word	0xffffffff


	//   ....[36]....
        /*0128*/ 	.word	0xffffffff


	//   ....[37]....
        /*012c*/ 	.word	0xffffffff


	//   ....[38]....
        /*0130*/ 	.word	0xffffffff


	//   ....[39]....
        /*0134*/ 	.word	0xffffffff


	//   ....[40]....
        /*0138*/ 	.word	0xffffffff


	//   ....[41]....
        /*013c*/ 	.word	0xffffffff


	//   ....[42]....
        /*0140*/ 	.word	0xffffffff


	//   ....[43]....
        /*0144*/ 	.word	0xffffffff


	//   ....[44]....
        /*0148*/ 	.word	0xffffffff


	//   ....[45]....
        /*014c*/ 	.word	0xffffffff


	//   ....[46]....
        /*0150*/ 	.word	0xffffffff


	//   ....[47]....
        /*0154*/ 	.word	0xffffffff


	//   ....[48]....
        /*0158*/ 	.word	0xffffffff


	//   ....[49]....
        /*015c*/ 	.word	0xffffffff


	//   ....[50]....
        /*0160*/ 	.word	0xffffffff


	//   ....[51]....
        /*0164*/ 	.word	0xffffffff


	//   ....[52]....
        /*0168*/ 	.word	0xffffffff


	//   ....[53]....
        /*016c*/ 	.word	0xffffffff


	//   ....[54]....
        /*0170*/ 	.word	0xffffffff


	//   ....[55]....
        /*0174*/ 	.word	0xffffffff


	//   ....[56]....
        /*0178*/ 	.word	0xffffffff


	//   ....[57]....
        /*017c*/ 	.word	0xffffffff


	//   ....[58]....
        /*0180*/ 	.word	0xffffffff


	//   ....[59]....
        /*0184*/ 	.word	0xffffffff


	//   ....[60]....
        /*0188*/ 	.word	0xffffffff


	//   ....[61]....
        /*018c*/ 	.word	0xffffffff


	//   ....[62]....
        /*0190*/ 	.word	0xffffffff


	//   ....[63]....
        /*0194*/ 	.word	0xffffffff


	//   ....[64]....
        /*0198*/ 	.word	0x05000015


	//   ....[65]....
        /*019c*/ 	.word	0x05000015


	//   ....[66]....
        /*01a0*/ 	.word	0x05000015


	//   ....[67]....
        /*01a4*/ 	.word	0x05000015


	//   ....[68]....
        /*01a8*/ 	.word	0x05000015


	//   ....[69]....
        /*01ac*/ 	.word	0x05000015


	//   ....[70]....
        /*01b0*/ 	.word	0x05000015


	//   ....[71]....
        /*01b4*/ 	.word	0x05000015


	//   ....[72]....
        /*01b8*/ 	.word	0x05000015


	//   ....[73]....
        /*01bc*/ 	.word	0x05000015


	//   ....[74]....
        /*01c0*/ 	.word	0x05000015


	//   ....[75]....
        /*01c4*/ 	.word	0x05000015


	//   ....[76]....
        /*01c8*/ 	.word	0x05000015


	//   ....[77]....
        /*01cc*/ 	.word	0x05000015


	//   ....[78]....
        /*01d0*/ 	.word	0x05000015


	//   ....[79]....
        /*01d4*/ 	.word	0x05000015


	//   ....[80]....
        /*01d8*/ 	.word	0x05000015


	//   ....[81]....
        /*01dc*/ 	.word	0x05000015


	//   ....[82]....
        /*01e0*/ 	.word	0x05000015


	//   ....[83]....
        /*01e4*/ 	.word	0x05000015


	//   ....[84]....
        /*01e8*/ 	.word	0x05000015


	//   ....[85]....
        /*01ec*/ 	.word	0x05000015


	//   ....[86]....
        /*01f0*/ 	.word	0x05000015


	//   ....[87]....
        /*01f4*/ 	.word	0x05000015


	//   ....[88]....
        /*01f8*/ 	.word	0x05000015


	//   ....[89]....
        /*01fc*/ 	.word	0x05000015


	//   ....[90]....
        /*0200*/ 	.word	0x05000015


	//   ....[91]....
        /*0204*/ 	.word	0x05000015


	//   ....[92]....
        /*0208*/ 	.word	0x05000015


	//   ....[93]....
        /*020c*/ 	.word	0x05000015


	//   ....[94]....
        /*0210*/ 	.word	0x05000015


	//   ....[95]....
        /*0214*/ 	.word	0x05000015


	//   ....[96]....
        /*0218*/ 	.word	0x05000015


	//   ....[97]....
        /*021c*/ 	.word	0x05000015


	//   ....[98]....
        /*0220*/ 	.word	0x05000015


	//   ....[99]....
        /*0224*/ 	.word	0x05000015


	//----- nvinfo : EIATTR_COOP_GROUP_INSTR_OFFSETS
	.align		4
.L_152:
        /*0228*/ 	.byte	0x04, 0x28
        /*022a*/ 	.short	(.L_154 - .L_153)


	//   ....[0]....
.L_153:
        /*022c*/ 	.word	0x000003f0


	//   ....[1]....
        /*0230*/ 	.word	0x000011e0


	//   ....[2]....
        /*0234*/ 	.word	0x00001310


	//   ....[3]....
        /*0238*/ 	.word	0x00001420


	//   ....[4]....
        /*023c*/ 	.word	0x00001530


	//   ....[5]....
        /*0240*/ 	.word	0x00001640


	//   ....[6]....
        /*0244*/ 	.word	0x00001770


	//   ....[7]....
        /*0248*/ 	.word	0x000033f0


	//   ....[8]....
        /*024c*/ 	.word	0x00003530


	//   ....[9]....
        /*0250*/ 	.word	0x00003640


	//   ....[10]....
        /*0254*/ 	.word	0x00003750


	//   ....[11]....
        /*0258*/ 	.word	0x00003860


	//   ....[12]....
        /*025c*/ 	.word	0x00003990


	//   ....[13]....
        /*0260*/ 	.word	0x00003e70


	//   ....[14]....
        /*0264*/ 	.word	0x00003f30


	//   ....[15]....
        /*0268*/ 	.word	0x00003f90


	//   ....[16]....
        /*026c*/ 	.word	0x00003fe0


	//   ....[17]....
        /*0270*/ 	.word	0x00004100


	//   ....[18]....
        /*0274*/ 	.word	0x00004230


	//   ....[19]....
        /*0278*/ 	.word	0x00004350


	//   ....[20]....
        /*027c*/ 	.word	0x00004470


	//   ....[21]....
        /*0280*/ 	.word	0x000045f0


	//   ....[22]....
        /*0284*/ 	.word	0x00004670


	//   ....[23]....
        /*0288*/ 	.word	0x00004740


	//   ....[24]....
        /*028c*/ 	.word	0x000047a0


	//   ....[25]....
        /*0290*/ 	.word	0x000047f0


	//   ....[26]....
        /*0294*/ 	.word	0x00004900


	//   ....[27]....
        /*0298*/ 	.word	0x00004a20


	//   ....[28]....
        /*029c*/ 	.word	0x00004b40


	//   ....[29]....
        /*02a0*/ 	.word	0x00004c50


	//   ....[30]....
        /*02a4*/ 	.word	0x00004e40


	//   ....[31]....
        /*02a8*/ 	.word	0x00005f30


	//   ....[32]....
        /*02ac*/ 	.word	0x00006720


	//   ....[33]....
        /*02b0*/ 	.word	0x00007430


	//   ....[34]....
        /*02b4*/ 	.word	0x00007550


	//   ....[35]....
        /*02b8*/ 	.word	0x00007650


	//   ....[36]....
        /*02bc*/ 	.word	0x00007750


	//   ....[37]....
        /*02c0*/ 	.word	0x00007850


	//   ....[38]....
        /*02c4*/ 	.word	0x00007980


	//   ....[39]....
        /*02c8*/ 	.word	0x000092b0


	//   ....[40]....
        /*02cc*/ 	.word	0x000093d0


	//   ....[41]....
        /*02d0*/ 	.word	0x000094d0


	//   ....[42]....
        /*02d4*/ 	.word	0x000095d0


	//   ....[43]....
        /*02d8*/ 	.word	0x000096d0


	//   ....[44]....
        /*02dc*/ 	.word	0x000097c0


	//   ....[45]....
        /*02e0*/ 	.word	0x00009ca0


	//   ....[46]....
        /*02e4*/ 	.word	0x00009d60


	//   ....[47]....
        /*02e8*/ 	.word	0x00009dc0


	//   ....[48]....
        /*02ec*/ 	.word	0x00009e10


	//   ....[49]....
        /*02f0*/ 	.word	0x00009f20


	//   ....[50]....
        /*02f4*/ 	.word	0x0000a040


	//   ....[51]....
        /*02f8*/ 	.word	0x0000a160


	//   ....[52]....
        /*02fc*/ 	.word	0x0000a280


	//   ....[53]....
        /*0300*/ 	.word	0x0000a3e0


	//   ....[54]....
        /*0304*/ 	.word	0x0000a470


	//   ....[55]....
        /*0308*/ 	.word	0x0000a540


	//   ....[56]....
        /*030c*/ 	.word	0x0000a590


	//   ....[57]....
        /*0310*/ 	.word	0x0000a5e0


	//   ....[58]....
        /*0314*/ 	.word	0x0000a6f0


	//   ....[59]....
        /*0318*/ 	.word	0x0000a800


	//   ....[60]....
        /*031c*/ 	.word	0x0000a920


	//   ....[61]....
        /*0320*/ 	.word	0x0000aa40


	//   ....[62]....
        /*0324*/ 	.word	0x0000ac40


	//   ....[63]....
        /*0328*/ 	.word	0x0000bbf0


	//   ....[64]....
        /*032c*/ 	.word	0x0000c0b0


	//   ....[65]....
        /*0330*/ 	.word	0x0000c130


	//   ....[66]....
        /*0334*/ 	.word	0x0000c1c0


	//   ....[67]....
        /*0338*/ 	.word	0x0000c270


	//   ....[68]....
        /*033c*/ 	.word	0x0000c300


	//   ....[69]....
        /*0340*/ 	.word	0x0000c390


	//   ....[70]....
        /*0344*/ 	.word	0x0000c420


	//   ....[71]....
        /*0348*/ 	.word	0x0000c4b0


	//   ....[72]....
        /*034c*/ 	.word	0x0000c520


	//   ....[73]....
        /*0350*/ 	.word	0x0000c5a0


	//   ....[74]....
        /*0354*/ 	.word	0x0000c620


	//   ....[75]....
        /*0358*/ 	.word	0x0000c6a0


	//   ....[76]....
        /*035c*/ 	.word	0x0000c770


	//   ....[77]....
        /*0360*/ 	.word	0x0000c7f0


	//   ....[78]....
        /*0364*/ 	.word	0x0000c880


	//   ....[79]....
        /*0368*/ 	.word	0x0000c910


	//   ....[80]....
        /*036c*/ 	.word	0x0000c9a0


	//   ....[81]....
        /*0370*/ 	.word	0x0000ca10


	//   ....[82]....
        /*0374*/ 	.word	0x0000ca90


	//   ....[83]....
        /*0378*/ 	.word	0x0000cb10


	//   ....[84]....
        /*037c*/ 	.word	0x0000cba0


	//   ....[85]....
        /*0380*/ 	.word	0x0000cc50


	//   ....[86]....
        /*0384*/ 	.word	0x0000cce0


	//   ....[87]....
        /*0388*/ 	.word	0x0000cd70


	//   ....[88]....
        /*038c*/ 	.word	0x0000ce00


	//   ....[89]....
        /*0390*/ 	.word	0x0000ce90


	//   ....[90]....
        /*0394*/ 	.word	0x0000cf00


	//   ....[91]....
        /*0398*/ 	.word	0x0000cf80


	//   ....[92]....
        /*039c*/ 	.word	0x0000d000


	//   ....[93]....
        /*03a0*/ 	.word	0x0000d080


	//   ....[94]....
        /*03a4*/ 	.word	0x0000d130


	//   ....[95]....
        /*03a8*/ 	.word	0x0000d1b0


	//   ....[96]....
        /*03ac*/ 	.word	0x0000d240


	//   ....[97]....
        /*03b0*/ 	.word	0x0000d2d0


	//   ....[98]....
        /*03b4*/ 	.word	0x0000d360


	//   ....[99]....
        /*03b8*/ 	.word	0x0000d3d0


	//----- nvinfo : EIATTR_VRC_CTA_INIT_COUNT
	.align		4
.L_154:
        /*03bc*/ 	.byte	0x02, 0x4a
	.zero		1
	.zero		1


	//----- nvinfo : EIATTR_EXIT_INSTR_OFFSETS
	.align		4
        /*03c0*/ 	.byte	0x04, 0x1c
        /*03c2*/ 	.short	(.L_156 - .L_155)


	//   ....[0]....
.L_155:
        /*03c4*/ 	.word	0x00006120


	//   ....[1]....
        /*03c8*/ 	.word	0x00006150


	//   ....[2]....
        /*03cc*/ 	.word	0x0000c040


	//   ....[3]....
        /*03d0*/ 	.word	0x0000c060


	//----- nvinfo : EIATTR_MAX_THREADS
	.align		4
.L_156:
        /*03d4*/ 	.byte	0x04, 0x05
        /*03d6*/ 	.short	(.L_158 - .L_157)
.L_157:
        /*03d8*/ 	.word	0x00000080
        /*03dc*/ 	.word	0x00000001
        /*03e0*/ 	.word	0x00000001


	//----- nvinfo : EIATTR_CRS_STACK_SIZE
	.align		4
.L_158:
        /*03e4*/ 	.byte	0x04, 0x1e
        /*03e6*/ 	.short	(.L_160 - .L_159)
.L_159:
        /*03e8*/ 	.word	0x00000000


	//----- nvinfo : EIATTR_CBANK_PARAM_SIZE
	.align		4
.L_160:
        /*03ec*/ 	.byte	0x03, 0x19
        /*03ee*/ 	.short	0x0028


	//----- nvinfo : EIATTR_PARAM_CBANK
	.align		4
        /*03f0*/ 	.byte	0x04, 0x0a
        /*03f2*/ 	.short	(.L_162 - .L_161)
	.align		4
.L_161:
        /*03f4*/ 	.word	index@(.nv.constant0._ZN3cub18CUB_300001_SM_10006detail4scan16DeviceScanKernelINS2_10policy_hubIiiim12compare_leftE10Policy1000EN6thrust24THRUST_300001_SM_1000_NS6detail15normal_iteratorINS9_10device_ptrIiEEEESE_NS0_13ScanTileStateIiLb1EEES5_NS0_8NullTypeEmiLb0ESH_EEvT0_T1_T2_iT3_T4_T5_)
        /*03f8*/ 	.short	0x0380
        /*03fa*/ 	.short	0x0028


	//----- nvinfo : EIATTR_SW_WAR
	.align		4
.L_162:
        /*03fc*/ 	.byte	0x04, 0x36
        /*03fe*/ 	.short	(.L_164 - .L_163)
.L_163:
        /*0400*/ 	.word	0x00000008
.L_164:


//--------------------- .nv.info._ZN3cub18CUB_300001_SM_10006detail4scan16DeviceScanKernelINS2_10policy_hubIiiij12compare_leftE10Policy1000EN6thrust24THRUST_300001_SM_1000_NS6detail15normal_iteratorINS9_10device_ptrIiEEEESE_NS0_13ScanTileStateIiLb1EEES5_NS0_8NullTypeEjiLb0ESH_EEvT0_T1_T2_iT3_T4_T5_ --------------------------
	.section	.nv.info._ZN3cub18CUB_300001_SM_10006detail4scan16DeviceScanKernelINS2_10policy_hubIiiij12compare_leftE10Policy1000EN6thrust24THRUST_300001_SM_1000_NS6detail15normal_iteratorINS9_10device_ptrIiEEEESE_NS0_13ScanTileStateIiLb1EEES5_NS0_8NullTypeEjiLb0ESH_EEvT0_T1_T2_iT3_T4_T5_,"",@"SHT_CUDA_INFO"
	.sectionflags	@""
	.align	4


	//----- nvinfo : EIATTR_CUDA_API_VERSION
	.align		4
        /*0000*/ 	.byte	0x04, 0x37
        /*0002*/ 	.short	(.L_166 - .L_165)
.L_165:
        /*0004*/ 	.word	0x00000082


	//----- nvinfo : EIATTR_KPARAM_INFO
	.align		4
.L_166:
        /*0008*/ 	.byte	0x04, 0x17
        /*000a*/ 	.short	(.L_168 - .L_167)
.L_167:
        /*000c*/ 	.word	0x00000000
        /*0010*/ 	.short	0x0006
        /*0012*/ 	.short	0x0020
        /*0014*/ 	.byte	0x00, 0xf0, 0x11, 0x00


	//----- nvinfo : EIATTR_KPARAM_INFO
	.align		4
.L_168:
        /*0018*/ 	.byte	0x04, 0x17
        /*001a*/ 	.short	(.L_170 - .L_169)
.L_169:
        /*001c*/ 	.word	0x00000000
        /*0020*/ 	.short	0x0005
        /*0022*/ 	.short	0x001d
        /*0024*/ 	.byte	0x00, 0xf0, 0x05, 0x00


	//----- nvinfo : EIATTR_KPARAM_INFO
	.align		4
.L_170:
        /*0028*/ 	.byte	0x04, 0x17
        /*002a*/ 	.short	(.L_172 - .L_171)
.L_171:
        /*002c*/ 	.word	0x00000000
        /*0030*/ 	.short	0x0004
        /*0032*/ 	.short	0x001c
        /*0034*/ 	.byte	0x00, 0xf0, 0x05, 0x00


	//----- nvinfo : EIATTR_KPARAM_INFO
	.align		4
.L_172:
        /*0038*/ 	.byte	0x04, 0x17
        /*003a*/ 	.short	(.L_174 - .L_173)
.L_173:
        /*003c*/ 	.word	0x00000000
        /*0040*/ 	.short	0x0003
        /*0042*/ 	.short	0x0018
        /*0044*/ 	.byte	0x00, 0xf0, 0x11, 0x00


	//----- nvinfo : EIATTR_KPARAM_INFO
	.align		4
.L_174:
        /*0048*/ 	.byte	0x04, 0x17
        /*004a*/ 	.short	(.L_176 - .L_175)
.L_175:
        /*004c*/ 	.word	0x00000000
        /*0050*/ 	.short	0x0002
        /*0052*/ 	.short	0x0010
        /*0054*/ 	.byte	0x00, 0xf0, 0x21, 0x00


	//----- nvinfo : EIATTR_KPARAM_INFO
	.align		4
.L_176:
        /*0058*/ 	.byte	0x04, 0x17
        /*005a*/ 	.short	(.L_178 - .L_177)
.L_177:
        /*005c*/ 	.word	0x00000000
        /*0060*/ 	.short	0x0001
        /*0062*/ 	.short	0x0008
        /*0064*/ 	.byte	0x00, 0xf0, 0x21, 0x00


	//----- nvinfo : EIATTR_KPARAM_INFO
	.align		4
.L_178:
        /*0068*/ 	.byte	0x04, 0x17
        /*006a*/ 	.short	(.L_180 - .L_179)
.L_179:
        /*006c*/ 	.word	0x00000000
        /*0070*/ 	.short	0x0000
        /*0072*/ 	.short	0x0000
        /*0074*/ 	.byte	0x00, 0xf0, 0x21, 0x00


	//----- nvinfo : EIATTR_SPARSE_MMA_MASK
	.align		4
.L_180:
        /*0078*/ 	.byte	0x03, 0x50
        /*007a*/ 	.short	0x0000


	//----- nvinfo : EIATTR_MAXREG_COUNT
	.align		4
        /*007c*/ 	.byte	0x03, 0x1b
        /*007e*/ 	.short	0x00ff


	//----- nvinfo : EIATTR_NUM_BARRIERS
	.align		4
        /*0080*/ 	.byte	0x02, 0x4c
        /*0082*/ 	.byte	0x01
	.zero		1


	//----- nvinfo : EIATTR_MERCURY_ISA_VERSION
	.align		4
        /*0084*/ 	.byte	0x03, 0x5f
        /*0086*/ 	.short	0x0101


	//----- nvinfo : EIATTR_UNUSED_LOAD_BYTE_OFFSET
	.align		4
        /*0088*/ 	.byte	0x04, 0x44
        /*008a*/ 	.short	(.L_182 - .L_181)


	//   ....[0]....
.L_181:
        /*008c*/ 	.word	0x00007940
        /*0090*/ 	.word	0x00000fff


	//----- nvinfo : EIATTR_COOP_GROUP_MASK_REGIDS
	.align		4
.L_182:
        /*0094*/ 	.byte	0x04, 0x29
        /*0096*/ 	.short	(.L_184 - .L_183)


	//   ....[0]....
.L_183:
        /*0098*/ 	.word	0xffffffff


	//   ....[1]....
        /*009c*/ 	.word	0xffffffff


	//   ....[2]....
        /*00a0*/ 	.word	0xffffffff


	//   ....[3]....
        /*00a4*/ 	.word	0xffffffff


	//   ....[4]....
        /*00a8*/ 	.word	0xffffffff


	//   ....[5]....
        /*00ac*/ 	.word	0xffffffff


	//   ....[6]....
        /*00b0*/ 	.word	0xffffffff


	//   ....[7]....
        /*00b4*/ 	.word	0xffffffff


	//   ....[8]....
        /*00b8*/ 	.word	0xffffffff


	//   ....[9]....
        /*00bc*/ 	.word	0xffffffff


	//   ....[10]....
        /*00c0*/ 	.word	0xffffffff


	//   ....[11]....
        /*00c4*/ 	.word	0xffffffff


	//   ....[12]....
        /*00c8*/ 	.word	0xffffffff


	//   ....[13]....
        /*00cc*/ 	.word	0xffffffff


	//   ....[14]....
        /*00d0*/ 	.word	0xffffffff


	//   ....[15]....
        /*00d4*/ 	.word	0xffffffff


	//   ....[16]....
        /*00d8*/ 	.word	0xffffffff


	//   ....[17]....
        /*00dc*/ 	.word	0xffffffff


	//   ....[18]....
        /*00e0*/ 	.word	0xffffffff


	//   ....[19]....
        /*00e4*/ 	.word	0xffffffff


	//   ....[20]....
        /*00e8*/ 	.word	0xffffffff


	//   ....[21]....
        /*00ec*/ 	.word	0xffffffff


	//   ....[22]....
        /*00f0*/ 	.word	0xffffffff


	//   ....[23]....
        /*00f4*/ 	.word	0xffffffff


	//   ....[24]....
        /*00f8*/ 	.word	0xffffffff


	//   ....[25]....
        /*00fc*/ 	.word	0xffffffff


	//   ....[26]....
        /*0100*/ 	.word	0xffffffff


	//   ....[27]....
        /*0104*/ 	.word	0xffffffff


	//   ....[28]....
        /*0108*/ 	.word	0xffffffff


	//   ....[29]....
        /*010c*/ 	.word	0xffffffff


	//   ....[30]....
        /*0110*/ 	.word	0xffffffff


	//   ....[31]....
        /*0114*/ 	.word	0xffffffff


	//   ....[32]....
        /*0118*/ 	.word	0xffffffff


	//   ....[33]....
        /*011c*/ 	.word	0xffffffff


	//   ....[34]....
        /*0120*/ 	.word	0xffffffff


	//   ....[35]....
        /*0124*/ 	.word	0xffffffff


	//   ....[36]....
        /*0128*/ 	.word	0xffffffff


	//   ....[37]....
        /*012c*/ 	.word	0xffffffff


	//   ....[38]....
        /*0130*/ 	.word	0xffffffff


	//   ....[39]....
        /*0134*/ 	.word	0xffffffff


	//   ....[40]....
        /*0138*/ 	.word	0xffffffff


	//   ....[41]....
        /*013c*/ 	.word	0xffffffff


	//   ....[42]....
        /*0140*/ 	.word	0xffffffff


	//   ....[43]....
        /*0144*/ 	.word	0xffffffff


	//   ....[44]....
        /*0148*/ 	.word	0xffffffff


	//   ....[45]....
        /*014c*/ 	.word	0xffffffff


	//   ....[46]....
        /*0150*/ 	.word	0xffffffff


	//   ....[47]....
        /*0154*/ 	.word	0xffffffff


	//   ....[48]....
        /*0158*/ 	.word	0xffffffff


	//   ....[49]....
        /*015c*/ 	.word	0xffffffff


	//   ....[50]....
        /*0160*/ 	.word	0xffffffff


	//   ....[51]....
        /*0164*/ 	.word	0xffffffff


	//   ....[52]....
        /*0168*/ 	.word	0xffffffff


	//   ....[53]....
        /*016c*/ 	.word	0xffffffff


	//   ....[54]....
        /*0170*/ 	.word	0xffffffff


	//   ....[55]....
        /*0174*/ 	.word	0xffffffff


	//   ....[56]....
        /*0178*/ 	.word	0xffffffff


	//   ....[57]....
        /*017c*/ 	.word	0xffffffff


	//   ....[58]....
        /*0180*/ 	.word	0xffffffff


	//   ....[59]....
        /*0184*/ 	.word	0xffffffff


	//   ....[60]....
        /*0188*/ 	.word	0xffffffff


	//   ....[61]....
        /*018c*/ 	.word	0xffffffff


	//   ....[62]....
        /*0190*/ 	.word	0xffffffff


	//   ....[63]....
        /*0194*/ 	.word	0xffffffff


	//   ....[64]....
        /*0198*/ 	.word	0x05000015


	//   ....[65]....
        /*019c*/ 	.word	0x05000015


	//   ....[66]....
        /*01a0*/ 	.word	0x05000015


	//   ....[67]....
        /*01a4*/ 	.word	0x05000015


	//   ....[68]....
        /*01a8*/ 	.word	0x05000015


	//   ....[69]....
        /*01ac*/ 	.word	0x05000015


	//   ....[70]....
        /*01b0*/ 	.word	0x05000015


	//   ....[71]....
        /*01b4*/ 	.word	0x05000015


	//   ....[72]....
        /*01b8*/ 	.word	0x05000015


	//   ....[73]....
        /*01bc*/ 	.word	0x05000015


	//   ....[74]....
        /*01c0*/ 	.word	0x05000015


	//   ....[75]....
        /*01c4*/ 	.word	0x05000015


	//   ....[76]....
        /*01c8*/ 	.word	0x05000015


	//   ....[77]....
        /*01cc*/ 	.word	0x05000015


	//   ....[78]....
        /*01d0*/ 	.word	0x05000015


	//   ....[79]....
        /*01d4*/ 	.word	0x05000015


	//   ....[80]....
        /*01d8*/ 	.word	0x05000015


	//   ....[81]....
        /*01dc*/ 	.word	0x05000015


	//   ....[82]....
        /*01e0*/ 	.word	0x05000015


	//   ....[83]....
        /*01e4*/ 	.word	0x05000015


	//   ....[84]....
        /*01e8*/ 	.word	0x05000015


	//   ....[85]....
        /*01ec*/ 	.word	0x05000015


	//   ....[86]....
        /*01f0*/ 	.word	0x05000015


	//   ....[87]....
        /*01f4*/ 	.word	0x05000015


	//   ....[88]....
        /*01f8*/ 	.word	0x05000015


	//   ....[89]....
        /*01fc*/ 	.word	0x05000015


	//   ....[90]....
        /*0200*/ 	.word	0x05000015


	//   ....[91]....
        /*0204*/ 	.word	0x05000015


	//   ....[92]....
        /*0208*/ 	.word	0x05000015


	//   ....[93]....
        /*020c*/ 	.word	0x05000015


	//   ....[94]....
        /*0210*/ 	.word	0x05000015


	//   ....[95]....
        /*0214*/ 	.word	0x05000015


	//   ....[96]....
        /*0218*/ 	.word	0x05000015


	//   ....[97]....
        /*021c*/ 	.word	0x05000015


	//   ....[98]....
        /*0220*/ 	.word	0x05000015


	//   ....[99]....
        /*0224*/ 	.word	0x05000015


	//----- nvinfo : EIATTR_COOP_GROUP_INSTR_OFFSETS
	.align		4
.L_184:
        /*0228*/ 	.byte	0x04, 0x28
        /*022a*/ 	.short	(.L_186 - .L_185)


	//   ....[0]....
.L_185:
        /*022c*/ 	.word	0x000003d0


	//   ....[1]....
        /*0230*/ 	.word	0x000011c0


	//   ....[2]....
        /*0234*/ 	.word	0x000012f0


	//   ....[3]....
        /*0238*/ 	.word	0x00001400


	//   ....[4]....
        /*023c*/ 	.word	0x00001510


	//   ....[5]....
        /*0240*/ 	.word	0x00001620


	//   ....[6]....
        /*0244*/ 	.word	0x00001750


	//   ....[7]....
        /*0248*/ 	.word	0x000033d0


	//   ....[8]....
        /*024c*/ 	.word	0x00003510


	//   ....[9]....
        /*0250*/ 	.word	0x00003620


	//   ....[10]....
        /*0254*/ 	.word	0x00003730


	//   ....[11]....
        /*0258*/ 	.word	0x00003840


	//   ....[12]....
        /*025c*/ 	.word	0x00003970


	//   ....[13]....
        /*0260*/ 	.word	0x00003e50


	//   ....[14]....
        /*0264*/ 	.word	0x00003f10


	//   ....[15]....
        /*0268*/ 	.word	0x00003f70


	//   ....[16]....
        /*026c*/ 	.word	0x00003fc0


	//   ....[17]....
        /*0270*/ 	.word	0x000040e0


	//   ....[18]....
        /*0274*/ 	.word	0x00004210


	//   ....[19]....
        /*0278*/ 	.word	0x00004330


	//   ....[20]....
        /*027c*/ 	.word	0x00004450


	//   ....[21]....
        /*0280*/ 	.word	0x000045d0


	//   ....[22]....
        /*0284*/ 	.word	0x00004650


	//   ....[23]....
        /*0288*/ 	.word	0x00004720


	//   ....[24]....
        /*028c*/ 	.word	0x00004780


	//   ....[25]....
        /*0290*/ 	.word	0x000047d0


	//   ....[26]....
        /*0294*/ 	.word	0x000048e0


	//   ....[27]....
        /*0298*/ 	.word	0x00004a00


	//   ....[28]....
        /*029c*/ 	.word	0x00004b20


	//   ....[29]....
        /*02a0*/ 	.word	0x00004c30


	//   ....[30]....
        /*02a4*/ 	.word	0x00004e20


	//   ....[31]....
        /*02a8*/ 	.word	0x00005f10


	//   ....[32]....
        /*02ac*/ 	.word	0x000066f0


	//   ....[33]....
        /*02b0*/ 	.word	0x00007400


	//   ....[34]....
        /*02b4*/ 	.word	0x00007520


	//   ....[35]....
        /*02b8*/ 	.word	0x00007620


	//   ....[36]....
        /*02bc*/ 	.word	0x00007720


	//   ....[37]....
        /*02c0*/ 	.word	0x00007820


	//   ....[38]....
        /*02c4*/ 	.word	0x00007950


	//   ....[39]....
        /*02c8*/ 	.word	0x00009280


	//   ....[40]....
        /*02cc*/ 	.word	0x000093a0


	//   ....[41]....
        /*02d0*/ 	.word	0x000094a0


	//   ....[42]....
        /*02d4*/ 	.word	0x000095a0


	//   ....[43]....
        /*02d8*/ 	.word	0x000096a0


	//   ....[44]....
        /*02dc*/ 	.word	0x00009790


	//   ....[45]....
        /*02e0*/ 	.word	0x00009c70


	//   ....[46]....
        /*02e4*/ 	.word	0x00009d30


	//   ....[47]....
        /*02e8*/ 	.word	0x00009d90


	//   ....[48]....
        /*02ec*/ 	.word	0x00009de0


	//   ....[49]....
        /*02f0*/ 	.word	0x00009f10


	//   ....[50]....
        /*02f4*/ 	.word	0x0000a030


	//   ....[51]....
        /*02f8*/ 	.word	0x0000a150


	//   ....[52]....
        /*02fc*/ 	.word	0x0000a290


	//   ....[53]....
        /*0300*/ 	.word	0x0000a3f0


	//   ....[54]....
        /*0304*/ 	.word	0x0000a480


	//   ....[55]....
        /*0308*/ 	.word	0x0000a550


	//   ....[56]....
        /*030c*/ 	.word	0x0000a5a0


	//   ....[57]....
        /*0310*/ 	.word	0x0000a5f0


	//   ....[58]....
        /*0314*/ 	.word	0x0000a700


	//   ....[59]....
        /*0318*/ 	.word	0x0000a820


	//   ....[60]....
        /*031c*/ 	.word	0x0000a930


	//   ....[61]....
        /*0320*/ 	.word	0x0000aa50


	//   ....[62]....
        /*0324*/ 	.word	0x0000ac50


	//   ....[63]....
        /*0328*/ 	.word	0x0000bc00


	//   ....[64]....
        /*032c*/ 	.word	0x0000c0b0


	//   ....[65]....
        /*0330*/ 	.word	0x0000c130


	//   ....[66]....
        /*0334*/ 	.word	0x0000c1c0


	//   ....[67]....
        /*0338*/ 	.word	0x0000c270


	//   ....[68]....
        /*033c*/ 	.word	0x0000c300


	//   ....[69]....
        /*0340*/ 	.word	0x0000c390


	//   ....[70]....
        /*0344*/ 	.word	0x0000c420


	//   ....[71]....
        /*0348*/ 	.word	0x0000c4b0


	//   ....[72]....
        /*034c*/ 	.word	0x0000c520


	//   ....[73]....
        /*0350*/ 	.word	0x0000c5a0


	//   ....[74]....
        /*0354*/ 	.word	0x0000c620


	//   ....[75]....
        /*0358*/ 	.word	0x0000c6a0


	//   ....[76]....
        /*035c*/ 	.word	0x0000c770


	//   ....[77]....
        /*0360*/ 	.word	0x0000c7f0


	//   ....[78]....
        /*0364*/ 	.word	0x0000c880


	//   ....[79]....
        /*0368*/ 	.word	0x0000c910


	//   ....[80]....
        /*036c*/ 	.word	0x0000c9a0


	//   ....[81]....
        /*0370*/ 	.word	0x0000ca10


	//   ....[82]....
        /*0374*/ 	.word	0x0000ca90


	//   ....[83]....
        /*0378*/ 	.word	0x0000cb10


	//   ....[84]....
        /*037c*/ 	.word	0x0000cba0


	//   ....[85]....
        /*0380*/ 	.word	0x0000cc50


	//   ....[86]....
        /*0384*/ 	.word	0x0000ccd0


	//   ....[87]....
        /*0388*/ 	.word	0x0000cd50


	//   ....[88]....
        /*038c*/ 	.word	0x0000cdd0


	//   ....[89]....
        /*0390*/ 	.word	0x0000ce60


	//   ....[90]....
        /*0394*/ 	.word	0x0000ced0


	//   ....[91]....
        /*0398*/ 	.word	0x0000cf50


	//   ....[92]....
        /*039c*/ 	.word	0x0000cfd0


	//   ....[93]....
        /*03a0*/ 	.word	0x0000d050


	//   ....[94]....
        /*03a4*/ 	.word	0x0000d100


	//   ....[95]....
        /*03a8*/ 	.word	0x0000d180


	//   ....[96]....
        /*03ac*/ 	.word	0x0000d210


	//   ....[97]....
        /*03b0*/ 	.word	0x0000d2a0


	//   ....[98]....
        /*03b4*/ 	.word	0x0000d330


	//   ....[99]....
        /*03b8*/ 	.word	0x0000d3a0


	//----- nvinfo : EIATTR_VRC_CTA_INIT_COUNT
	.align		4
.L_186:
        /*03bc*/ 	.byte	0x02, 0x4a
	.zero		1
	.zero		1


	//----- nvinfo : EIATTR_EXIT_INSTR_OFFSETS
	.align		4
        /*03c0*/ 	.byte	0x04, 0x1c
        /*03c2*/ 	.short	(.L_188 - .L_187)


	//   ....[0]....
.L_187:
        /*03c4*/ 	.word	0x00006100


	//   ....[1]....
        /*03c8*/ 	.word	0x00006120


	//   ....[2]....
        /*03cc*/ 	.word	0x0000c040


	//   ....[3]....
        /*03d0*/ 	.word	0x0000c060


	//----- nvinfo : EIATTR_MAX_THREADS
	.align		4
.L_188:
        /*03d4*/ 	.byte	0x04, 0x05
        /*03d6*/ 	.short	(.L_190 - .L_189)
.L_189:
        /*03d8*/ 	.word	0x00000080
        /*03dc*/ 	.word	0x00000001
        /*03e0*/ 	.word	0x00000001


	//----- nvinfo : EIATTR_CRS_STACK_SIZE
	.align		4
.L_190:
        /*03e4*/ 	.byte	0x04, 0x1e
        /*03e6*/ 	.short	(.L_192 - .L_191)
.L_191:
        /*03e8*/ 	.word	0x00000000


	//----- nvinfo : EIATTR_CBANK_PARAM_SIZE
	.align		4
.L_192:
        /*03ec*/ 	.byte	0x03, 0x19
        /*03ee*/ 	.short	0x0024


	//----- nvinfo : EIATTR_PARAM_CBANK
	.align		4
        /*03f0*/ 	.byte	0x04, 0x0a
        /*03f2*/ 	.short	(.L_194 - .L_193)
	.align		4
.L_193:
        /*03f4*/ 	.word	index@(.nv.constant0._ZN3cub18CUB_300001_SM_10006detail4scan16DeviceScanKernelINS2_10policy_hubIiiij12compare_leftE10Policy1000EN6thrust24THRUST_300001_SM_1000_NS6detail15normal_iteratorINS9_10device_ptrIiEEEESE_NS0_13ScanTileStateIiLb1EEES5_NS0_8NullTypeEjiLb0ESH_EEvT0_T1_T2_iT3_T4_T5_)
        /*03f8*/ 	.short	0x0380
        /*03fa*/ 	.short	0x0024


	//----- nvinfo : EIATTR_SW_WAR
	.align		4
.L_194:
        /*03fc*/ 	.byte	0x04, 0x36
        /*03fe*/ 	.short	(.L_196 - .L_195)
.L_195:
        /*0400*/ 	.word	0x00000008
.L_196:


//--------------------- .nv.info._ZN3cub18CUB_300001_SM_10006detail4scan20DeviceScanInitKernelINS0_13ScanTileStateIiLb1EEEEEvT_i --------------------------
	.section	.nv.info._ZN3cub18CUB_300001_SM_10006detail4scan20DeviceScanInitKernelINS0_13ScanTileStateIiLb1EEEEEvT_i,"",@"SHT_CUDA_INFO"
	.sectionflags	@""
	.align	4


	//----- nvinfo : EIATTR_CUDA_API_VERSION
	.align		4
        /*0000*/ 	.byte	0x04, 0x37
        /*0002*/ 	.short	(.L_198 - .L_197)
.L_197:
        /*0004*/ 	.word	0x00000082


	//----- nvinfo : EIATTR_KPARAM_INFO
	.align		4
.L_198:
        /*0008*/ 	.byte	0x04, 0x17
        /*000a*/ 	.short	(.L_200 - .L_199)
.L_199:
        /*000c*/ 	.word	0x00000000
        /*0010*/ 	.short	0x0001
        /*0012*/ 	.short	0x0008
        /*0014*/ 	.byte	0x00, 0xf0, 0x11, 0x00


	//----- nvinfo : EIATTR_KPARAM_INFO
	.align		4
.L_200:
        /*0018*/ 	.byte	0x04, 0x17
        /*001a*/ 	.short	(.L_202 - .L_201)
.L_201:
        /*001c*/ 	.word	0x00000000
        /*0020*/ 	.short	0x0000
        /*0022*/ 	.short	0x0000
        /*0024*/ 	.byte	0x00, 0xf0, 0x21, 0x00


	//----- nvinfo : EIATTR_SPARSE_MMA_MASK
	.align		4
.L_202:
        /*0028*/ 	.byte	0x03, 0x50
        /*002a*/ 	.short	0x0000


	//----- nvinfo : EIATTR_MAXREG_COUNT
	.align		4
        /*002c*/ 	.byte	0x03, 0x1b
        /*002e*/ 	.short	0x00ff


	//----- nvinfo : EIATTR_MERCURY_ISA_VERSION
	.align		4
        /*0030*/ 	.byte	0x03, 0x5f
        /*0032*/ 	.short	0x0101


	//----- nvinfo : EIATTR_VRC_CTA_INIT_COUNT
	.align		4
        /*0034*/ 	.byte	0x02, 0x4a
	.zero		1
	.zero		1


	//----- nvinfo : EIATTR_EXIT_INSTR_OFFSETS
	.align		4
        /*0038*/ 	.byte	0x04, 0x1c
        /*003a*/ 	.short	(.L_204 - .L_203)


	//   ....[0]....
.L_203:
        /*003c*/ 	.word	0x000000f0


	//   ....[1]....
        /*0040*/ 	.word	0x00000130


	//----- nvinfo : EIATTR_CBANK_PARAM_SIZE
	.align		4
.L_204:
        /*0044*/ 	.byte	0x03, 0x19
        /*0046*/ 	.short	0x000c


	//----- nvinfo : EIATTR_PARAM_CBANK
	.align		4
        /*0048*/ 	.byte	0x04, 0x0a
        /*004a*/ 	.short	(.L_206 - .L_205)
	.align		4
.L_205:
        /*004c*/ 	.word	index@(.nv.constant0._ZN3cub18CUB_300001_SM_10006detail4scan20DeviceScanInitKernelINS0_13ScanTileStateIiLb1EEEEEvT_i)
        /*0050*/ 	.short	0x0380
        /*0052*/ 	.short	0x000c


	//----- nvinfo : EIATTR_SW_WAR
	.align		4
.L_206:
        /*0054*/ 	.byte	0x04, 0x36
        /*0056*/ 	.short	(.L_208 - .L_207)
.L_207:
        /*0058*/ 	.word	0x00000008
.L_208:


//--------------------- .nv.info._ZN3cub18CUB_300001_SM_10006detail6reduce28DeviceReduceSingleTileKernelINS2_10policy_hubIiyN4cuda3__47maximumIiEEE10Policy1000EPiSB_iS8_iiNS5_3std3__410__identityEEEvT0_T1_T2_T3_T4_T6_ --------------------------
	.section	.nv.info._ZN3cub18CUB_300001_SM_10006detail6reduce28DeviceReduceSingleTileKernelINS2_10policy_hubIiyN4cuda3__47maximumIiEEE10Policy1000EPiSB_iS8_iiNS5_3std3__410__identityEEEvT0_T1_T2_T3_T4_T6_,"",@"SHT_CUDA_INFO"
	.sectionflags	@""
	.align	4


	//----- nvinfo : EIATTR_CUDA_API_VERSION
	.align		4
        /*0000*/ 	.byte	0x04, 0x37
        /*0002*/ 	.short	(.L_210 - .L_209)
.L_209:
        /*0004*/ 	.word	0x00000082


	//----- nvinfo : EIATTR_KPARAM_INFO
	.align		4
.L_210:
        /*0008*/ 	.byte	0x04, 0x17
        /*000a*/ 	.short	(.L_212 - .L_211)
.L_211:
        /*000c*/ 	.word	0x00000000
        /*0010*/ 	.short	0x0005
        /*0012*/ 	.short	0x001c
        /*0014*/ 	.byte	0x00, 0xf0, 0x05, 0x00


	//----- nvinfo : EIATTR_KPARAM_INFO
	.align		4
.L_212:
        /*0018*/ 	.byte	0x04, 0x17
        /*001a*/ 	.short	(.L_214 - .L_213)
.L_213:
        /*001c*/ 	.word	0x00000000
        /*0020*/ 	.short	0x0004
        /*0022*/ 	.short	0x0018
        /*0024*/ 	.byte	0x00, 0xf0, 0x11, 0x00


	//----- nvinfo : EIATTR_KPARAM_INFO
	.align		4
.L_214:
        /*0028*/ 	.byte	0x04, 0x17
        /*002a*/ 	.short	(.L_216 - .L_215)
.L_215:
        /*002c*/ 	.word	0x00000000
        /*0030*/ 	.short	0x0003
        /*0032*/ 	.short	0x0014
        /*0034*/ 	.byte	0x00, 0xf0, 0x05, 0x00


	//----- nvinfo : EIATTR_KPARAM_INFO
	.align		4
.L_216:
        /*0038*/ 	.byte	0x04, 0x17
        /*003a*/ 	.short	(.L_218 - .L_217)
.L_217:
        /*003c*/ 	.word	0x00000000
        /*0040*/ 	.short	0x0002
        /*0042*/ 	.short	0x0010
        /*0044*/ 	.byte	0x00, 0xf0, 0x11, 0x00


	//----- nvinfo : EIATTR_KPARAM_INFO
	.align		4
.L_218:
        /*0048*/ 	.byte	0x04, 0x17
        /*004a*/ 	.short	(.L_220 - .L_219)
.L_219:
        /*004c*/ 	.word	0x00000000
        /*0050*/ 	.short	0x0001
        /*0052*/ 	.short	0x0008
        /*0054*/ 	.byte	0x00, 0xf5, 0x21, 0x00


	//----- nvinfo : EIATTR_KPARAM_INFO
	.align		4
.L_220:
        /*0058*/ 	.byte	0x04, 0x17
        /*005a*/ 	.short	(.L_222 - .L_221)
.L_221:
        /*005c*/ 	.word	0x00000000
        /*0060*/ 	.short	0x0000
        /*0062*/ 	.short	0x0000
        /*0064*/ 	.byte	0x00, 0xf5, 0x21, 0x00


	//----- nvinfo : EIATTR_SPARSE_MMA_MASK
	.align		4
.L_222:
        /*0068*/ 	.byte	0x03, 0x50
        /*006a*/ 	.short	0x0000


	//----- nvinfo : EIATTR_MAXREG_COUNT
	.align		4
        /*006c*/ 	.byte	0x03, 0x1b
        /*006e*/ 	.short	0x00ff


	//----- nvinfo : EIATTR_NUM_BARRIERS
	.align		4
        /*0070*/ 	.byte	0x02, 0x4c
        /*0072*/ 	.byte	0x01
	.zero		1


	//----- nvinfo : EIATTR_MERCURY_ISA_VERSION
	.align		4
        /*0074*/ 	.byte	0x03, 0x5f
        /*0076*/ 	.short	0x0101


	//----- nvinfo : EIATTR_COOP_GROUP_MASK_REGIDS
	.align		4
        /*0078*/ 	.byte	0x04, 0x29
        /*007a*/ 	.short	(.L_224 - .L_223)


	//   ....[0]....
.L_223:
        /*007c*/ 	.word	0xffffffff


	//   ....[1]....
        /*0080*/ 	.word	0xffffffff


	//   ....[2]....
        /*0084*/ 	.word	0xffffffff


	//   ....[3]....
        /*0088*/ 	.word	0xffffffff


	//   ....[4]....
        /*008c*/ 	.word	0xffffffff


	//   ....[5]....
        /*0090*/ 	.word	0xffffffff


	//   ....[6]....
        /*0094*/ 	.word	0xffffffff


	//   ....[7]....
        /*0098*/ 	.word	0xffffffff


	//   ....[8]....
        /*009c*/ 	.word	0xffffffff


	//   ....[9]....
        /*00a0*/ 	.word	0xffffffff


	//   ....[10]....
        /*00a4*/ 	.word	0xffffffff


	//   ....[11]....
        /*00a8*/ 	.word	0xffffffff


	//   ....[12]....
        /*00ac*/ 	.word	0xffffffff


	//   ....[13]....
        /*00b0*/ 	.word	0xffffffff


	//   ....[14]....
        /*00b4*/ 	.word	0xffffffff


	//   ....[15]....
        /*00b8*/ 	.word	0xffffffff


	//   ....[16]....
        /*00bc*/ 	.word	0xffffffff


	//   ....[17]....
        /*00c0*/ 	.word	0xffffffff


	//   ....[18]....
        /*00c4*/ 	.word	0xffffffff


	//   ....[19]....
        /*00c8*/ 	.word	0xffffffff


	//   ....[20]....
        /*00cc*/ 	.word	0xffffffff


	//   ....[21]....
        /*00d0*/ 	.word	0xffffffff


	//   ....[22]....
        /*00d4*/ 	.word	0xffffffff


	//   ....[23]....
        /*00d8*/ 	.word	0xffffffff


	//   ....[24]....
        /*00dc*/ 	.word	0xffffffff


	//   ....[25]....
        /*00e0*/ 	.word	0xffffffff


	//   ....[26]....
        /*00e4*/ 	.word	0xffffffff


	//   ....[27]....
        /*00e8*/ 	.word	0xffffffff


	//   ....[28]....
        /*00ec*/ 	.word	0xffffffff


	//   ....[29]....
        /*00f0*/ 	.word	0xffffffff


	//----- nvinfo : EIATTR_COOP_GROUP_INSTR_OFFSETS
	.align		4
.L_224:
        /*00f4*/ 	.byte	0x04, 0x28
        /*00f6*/ 	.short	(.L_226 - .L_225)


	//   ....[0]....
.L_225:
        /*00f8*/ 	.word	0x000008a0


	//   ....[1]....
        /*00fc*/ 	.word	0x00000900


	//   ....[2]....
        /*0100*/ 	.word	0x00000970


	//   ....[3]....
        /*0104*/ 	.word	0x000009c0


	//   ....[4]....
        /*0108*/ 	.word	0x000009f0


	//   ....[5]....
        /*010c*/ 	.word	0x00000b80


	//   ....[6]....
        /*0110*/ 	.word	0x00000c10


	//   ....[7]....
        /*0114*/ 	.word	0x00000c60


	//   ....[8]....
        /*0118*/ 	.word	0x00000ca0


	//   ....[9]....
        /*011c*/ 	.word	0x00000ce0


	//   ....[10]....
        /*0120*/ 	.word	0x00001940


	//   ....[11]....
        /*0124*/ 	.word	0x000019c0


	//   ....[12]....
        /*0128*/ 	.word	0x00001a10


	//   ....[13]....
        /*012c*/ 	.word	0x00001a50


	//   ....[14]....
        /*0130*/ 	.word	0x00001a80


	//   ....[15]....
        /*0134*/ 	.word	0x00002330


	//   ....[16]....
        /*0138*/ 	.word	0x00002390


	//   ....[17]....
        /*013c*/ 	.word	0x00002400


	//   ....[18]....
        /*0140*/ 	.word	0x00002450


	//   ....[19]....
        /*0144*/ 	.word	0x00002480


	//   ....[20]....
        /*0148*/ 	.word	0x00002610


	//   ....[21]....
        /*014c*/ 	.word	0x00002690


	//   ....[22]....
        /*0150*/ 	.word	0x000026d0


	//   ....[23]....
        /*0154*/ 	.word	0x00002720


	//   ....[24]....
        /*0158*/ 	.word	0x00002770


	//   ....[25]....
        /*015c*/ 	.word	0x00003550


	//   ....[26]....
        /*0160*/ 	.word	0x000035d0


	//   ....[27]....
        /*0164*/ 	.word	0x00003620


	//   ....[28]....
        /*0168*/ 	.word	0x00003660


	//   ....[29]....
        /*016c*/ 	.word	0x00003690


	//----- nvinfo : EIATTR_VRC_CTA_INIT_COUNT
	.align		4
.L_226:
        /*0170*/ 	.byte	0x02, 0x4a
	.zero		1
	.zero		1


	//----- nvinfo : EIATTR_EXIT_INSTR_OFFSETS
	.align		4
        /*0174*/ 	.byte	0x04, 0x1c
        /*0176*/ 	.short	(.L_228 - .L_227)


	//   ....[0]....
.L_227:
        /*0178*/ 	.word	0x00000080


	//   ....[1]....
        /*017c*/ 	.word	0x000000c0


	//   ....[2]....
        /*0180*/ 	.word	0x000037b0


	//   ....[3]....
        /*0184*/ 	.word	0x00003800


	//----- nvinfo : EIATTR_MAX_THREADS
	.align		4
.L_228:
        /*0188*/ 	.byte	0x04, 0x05
        /*018a*/ 	.short	(.L_230 - .L_229)
.L_229:
        /*018c*/ 	.word	0x00000100
        /*0190*/ 	.word	0x00000001
        /*0194*/ 	.word	0x00000001


	//----- nvinfo : EIATTR_CRS_STACK_SIZE
	.align		4
.L_230:
        /*0198*/ 	.byte	0x04, 0x1e
        /*019a*/ 	.short	(.L_232 - .L_231)
.L_231:
        /*019c*/ 	.word	0x00000000


	//----- nvinfo : EIATTR_CBANK_PARAM_SIZE
	.align		4
.L_232:
        /*01a0*/ 	.byte	0x03, 0x19
        /*01a2*/ 	.short	0x001d


	//----- nvinfo : EIATTR_PARAM_CBANK
	.align		4
        /*01a4*/ 	.byte	0x04, 0x0a
        /*01a6*/ 	.short	(.L_234 - .L_233)
	.align		4
.L_233:
        /*01a8*/ 	.word	index@(.nv.constant0._ZN3cub18CUB_300001_SM_10006detail6reduce28DeviceReduceSingleTileKernelINS2_10policy_hubIiyN4cuda3__47maximumIiEEE10Policy1000EPiSB_iS8_iiNS5_3std3__410__identityEEEvT0_T1_T2_T3_T4_T6_)
        /*01ac*/ 	.short	0x0380
        /*01ae*/ 	.short	0x001d


	//----- nvinfo : EIATTR_SW_WAR
	.align		4
.L_234:
        /*01b0*/ 	.byte	0x04, 0x36
        /*01b2*/ 	.short	(.L_236 - .L_235)
.L_235:
        /*01b4*/ 	.word	0x00000008
.L_236:


//--------------------- .nv.info._ZN3cub18CUB_300001_SM_10006detail6reduce18DeviceReduceKernelINS2_10policy_hubIiyN4cuda3__47maximumIiEEE10Policy1000EN6thrust24THRUST_300001_SM_1000_NS6detail15normal_iteratorINSC_10device_ptrIiEEEEyS8_iNS5_3std3__410__identityEEEvT0_PT3_T1_NS0_13GridEvenShareISO_EET2_T4_ --------------------------
	.section	.nv.info._ZN3cub18CUB_300001_SM_10006detail6reduce18DeviceReduceKernelINS2_10policy_hubIiyN4cuda3__47maximumIiEEE10Policy1000EN6thrust24THRUST_300001_SM_1000_NS6detail15normal_iteratorINSC_10device_ptrIiEEEEyS8_iNS5_3std3__410__identityEEEvT0_PT3_T1_NS0_13GridEvenShareISO_EET2_T4_,"",@"SHT_CUDA_INFO"
	.sectionflags	@""
	.align	4


	//----- nvinfo : EIATTR_CUDA_API_VERSION
	.align		4
        /*0000*/ 	.byte	0x04, 0x37
        /*0002*/ 	.short	(.L_238 - .L_237)
.L_237:
        /*0004*/ 	.word	0x00000082


	//----- nvinfo : EIATTR_KPARAM_INFO
	.align		4
.L_238:
        /*0008*/ 	.byte	0x04, 0x17
        /*000a*/ 	.short	(.L_240 - .L_239)
.L_239:
        /*000c*/ 	.word	0x00000000
        /*0010*/ 	.short	0x0005
        /*0012*/ 	.short	0x0061
        /*0014*/ 	.byte	0x00, 0xf0, 0x05, 0x00


	//----- nvinfo : EIATTR_KPARAM_INFO
	.align		4
.L_240:
        /*0018*/ 	.byte	0x04, 0x17
        /*001a*/ 	.short	(.L_242 - .L_241)
.L_241:
        /*001c*/ 	.word	0x00000000
        /*0020*/ 	.short	0x0004
        /*0022*/ 	.short	0x0060
        /*0024*/ 	.byte	0x00, 0xf0, 0x05, 0x00


	//----- nvinfo : EIATTR_KPARAM_INFO
	.align		4
.L_242:
        /*0028*/ 	.byte	0x04, 0x17
        /*002a*/ 	.short	(.L_244 - .L_243)
.L_243:
        /*002c*/ 	.word	0x00000000
        /*0030*/ 	.short	0x0003
        /*0032*/ 	.short	0x0018
        /*0034*/ 	.byte	0x00, 0xf0, 0x21, 0x01


	//----- nvinfo : EIATTR_KPARAM_INFO
	.align		4
.L_244:
        /*0038*/ 	.byte	0x04, 0x17
        /*003a*/ 	.short	(.L_246 - .L_245)
.L_245:
        /*003c*/ 	.word	0x00000000
        /*0040*/ 	.short	0x0002
        /*0042*/ 	.short	0x0010
        /*0044*/ 	.byte	0x00, 0xf0, 0x21, 0x00


	//----- nvinfo : EIATTR_KPARAM_INFO
	.align		4
.L_246:
        /*0048*/ 	.byte	0x04, 0x17
        /*004a*/ 	.short	(.L_248 - .L_247)
.L_247:
        /*004c*/ 	.word	0x00000000
        /*0050*/ 	.short	0x0001
        /*0052*/ 	.short	0x0008
        /*0054*/ 	.byte	0x00, 0xf5, 0x21, 0x00


	//----- nvinfo : EIATTR_KPARAM_INFO
	.align		4
.L_248:
        /*0058*/ 	.byte	0x04, 0x17
        /*005a*/ 	.short	(.L_250 - .L_249)
.L_249:
        /*005c*/ 	.word	0x00000000
        /*0060*/ 	.short	0x0000
        /*0062*/ 	.short	0x0000
        /*0064*/ 	.byte	0x00, 0xf0, 0x21, 0x00


	//----- nvinfo : EIATTR_SPARSE_MMA_MASK
	.align		4
.L_250:
        /*0068*/ 	.byte	0x03, 0x50
        /*006a*/ 	.short	0x0000


	//----- nvinfo : EIATTR_MAXREG_COUNT
	.align		4
        /*006c*/ 	.byte	0x03, 0x1b
        /*006e*/ 	.short	0x00ff


	//----- nvinfo : EIATTR_NUM_BARRIERS
	.align		4
        /*0070*/ 	.byte	0x02, 0x4c
        /*0072*/ 	.byte	0x01
	.zero		1


	//----- nvinfo : EIATTR_MERCURY_ISA_VERSION
	.align		4
        /*0074*/ 	.byte	0x03, 0x5f
        /*0076*/ 	.short	0x0101


	//----- nvinfo : EIATTR_COOP_GROUP_MASK_REGIDS
	.align		4
        /*0078*/ 	.byte	0x04, 0x29
        /*007a*/ 	.short	(.L_252 - .L_251)


	//   ....[0]....
.L_251:
        /*007c*/ 	.word	0xffffffff


	//   ....[1]....
        /*0080*/ 	.word	0xffffffff


	//   ....[2]....
        /*0084*/ 	.word	0xffffffff


	//   ....[3]....
        /*0088*/ 	.word	0xffffffff


	//   ....[4]....
        /*008c*/ 	.word	0xffffffff


	//   ....[5]....
        /*0090*/ 	.word	0xffffffff


	//   ....[6]....
        /*0094*/ 	.word	0xffffffff


	//   ....[7]....
        /*0098*/ 	.word	0xffffffff


	//   ....[8]....
        /*009c*/ 	.word	0xffffffff


	//   ....[9]....
        /*00a0*/ 	.word	0xffffffff


	//   ....[10]....
        /*00a4*/ 	.word	0xffffffff


	//   ....[11]....
        /*00a8*/ 	.word	0xffffffff


	//   ....[12]....
        /*00ac*/ 	.word	0xffffffff


	//   ....[13]....
        /*00b0*/ 	.word	0xffffffff


	//   ....[14]....
        /*00b4*/ 	.word	0xffffffff


	//----- nvinfo : EIATTR_COOP_GROUP_INSTR_OFFSETS
	.align		4
.L_252:
        /*00b8*/ 	.byte	0x04, 0x28
        /*00ba*/ 	.short	(.L_254 - .L_253)


	//   ....[0]....
.L_253:
        /*00bc*/ 	.word	0x000008f0


	//   ....[1]....
        /*00c0*/ 	.word	0x00000950


	//   ....[2]....
        /*00c4*/ 	.word	0x000009c0


	//   ....[3]....
        /*00c8*/ 	.word	0x00000a10


	//   ....[4]....
        /*00cc*/ 	.word	0x00000a40


	//   ....[5]....
        /*00d0*/ 	.word	0x00000bd0


	//   ....[6]....
        /*00d4*/ 	.word	0x00000c60


	//   ....[7]....
        /*00d8*/ 	.word	0x00000cb0


	//   ....[8]....
        /*00dc*/ 	.word	0x00000cf0


	//   ....[9]....
        /*00e0*/ 	.word	0x00000d30


	//   ....[10]....
        /*00e4*/ 	.word	0x00001d60


	//   ....[11]....
        /*00e8*/ 	.word	0x00001de0


	//   ....[12]....
        /*00ec*/ 	.word	0x00001e30


	//   ....[13]....
        /*00f0*/ 	.word	0x00001e70


	//   ....[14]....
        /*00f4*/ 	.word	0x00001ea0


	//----- nvinfo : EIATTR_VRC_CTA_INIT_COUNT
	.align		4
.L_254:
        /*00f8*/ 	.byte	0x02, 0x4a
	.zero		1
	.zero		1


	//----- nvinfo : EIATTR_EXIT_INSTR_OFFSETS
	.align		4
        /*00fc*/ 	.byte	0x04, 0x1c
        /*00fe*/ 	.short	(.L_256 - .L_255)


	//   ....[0]....
.L_255:
        /*0100*/ 	.word	0x00001fc0


	//   ....[1]....
        /*0104*/ 	.word	0x00002020


	//----- nvinfo : EIATTR_MAX_THREADS
	.align		4
.L_256:
        /*0108*/ 	.byte	0x04, 0x05
        /*010a*/ 	.short	(.L_258 - .L_257)
.L_257:
        /*010c*/ 	.word	0x00000100
        /*0110*/ 	.word	0x00000001
        /*0114*/ 	.word	0x00000001


	//----- nvinfo : EIATTR_CRS_STACK_SIZE
	.align		4
.L_258:
        /*0118*/ 	.byte	0x04, 0x1e
        /*011a*/ 	.short	(.L_260 - .L_259)
.L_259:
        /*011c*/ 	.word	0x00000000


	//----- nvinfo : EIATTR_CBANK_PARAM_SIZE
	.align		4
.L_260:
        /*0120*/ 	.byte	0x03, 0x19
        /*0122*/ 	.short	0x0062


	//----- nvinfo : EIATTR_PARAM_CBANK
	.align		4
        /*0124*/ 	.byte	0x04, 0x0a
        /*0126*/ 	.short	(.L_262 - .L_261)
	.align		4
.L_261:
        /*0128*/ 	.word	index@(.nv.constant0._ZN3cub18CUB_300001_SM_10006detail6reduce18DeviceReduceKernelINS2_10policy_hubIiyN4cuda3__47maximumIiEEE10Policy1000EN6thrust24THRUST_300001_SM_1000_NS6detail15normal_iteratorINSC_10device_ptrIiEEEEyS8_iNS5_3std3__410__identityEEEvT0_PT3_T1_NS0_13GridEvenShareISO_EET2_T4_)
        /*012c*/ 	.short	0x0380
        /*012e*/ 	.short	0x0062


	//----- nvinfo : EIATTR_SW_WAR
	.align		4
.L_262:
        /*0130*/ 	.byte	0x04, 0x36
        /*0132*/ 	.short	(.L_264 - .L_263)
.L_263:
        /*0134*/ 	.word	0x00000008
.L_264:


//--------------------- .nv.info._ZN3cub18CUB_300001_SM_10006detail6reduce28DeviceReduceSingleTileKernelINS2_10policy_hubIiyN4cuda3__47maximumIiEEE10Policy1000EN6thrust24THRUST_300001_SM_1000_NS6detail15normal_iteratorINSC_10device_ptrIiEEEEPiyS8_iiNS5_3std3__410__identityEEEvT0_T1_T2_T3_T4_T6_ --------------------------
	.section	.nv.info._ZN3cub18CUB_300001_SM_10006detail6reduce28DeviceReduceSingleTileKernelINS2_10policy_hubIiyN4cuda3__47maximumIiEEE10Policy1000EN6thrust24THRUST_300001_SM_1000_NS6detail15normal_iteratorINSC_10device_ptrIiEEEEPiyS8_iiNS5_3std3__410__identityEEEvT0_T1_T2_T3_T4_T6_,"",@"SHT_CUDA_INFO"
	.sectionflags	@""
	.align	4


	//----- nvinfo : EIATTR_CUDA_API_VERSION
	.align		4
        /*0000*/ 	.byte	0x04, 0x37
        /*0002*/ 	.short	(.L_266 - .L_265)
.L_265:
        /*0004*/ 	.word	0x00000082


	//----- nvinfo : EIATTR_KPARAM_INFO
	.align		4
.L_266:
        /*0008*/ 	.byte	0x04, 0x17
        /*000a*/ 	.short	(.L_268 - .L_267)
.L_267:
        /*000c*/ 	.word	0x00000000
        /*0010*/ 	.short	0x0005
        /*0012*/ 	.short	0x0020
        /*0014*/ 	.byte	0x00, 0xf0, 0x05, 0x00


	//----- nvinfo : EIATTR_KPARAM_INFO
	.align		4
.L_268:
        /*0018*/ 	.byte	0x04, 0x17
        /*001a*/ 	.short	(.L_270 - .L_269)
.L_269:
        /*001c*/ 	.word	0x00000000
        /*0020*/ 	.short	0x0004
        /*0022*/ 	.short	0x001c
        /*0024*/ 	.byte	0x00, 0xf0, 0x11, 0x00


	//----- nvinfo : EIATTR_KPARAM_INFO
	.align		4
.L_270:
        /*0028*/ 	.byte	0x04, 0x17
        /*002a*/ 	.short	(.L_272 - .L_271)
.L_271:
        /*002c*/ 	.word	0x00000000
        /*0030*/ 	.short	0x0003
        /*0032*/ 	.short	0x0018
        /*0034*/ 	.byte	0x00, 0xf0, 0x05, 0x00


	//----- nvinfo : EIATTR_KPARAM_INFO
	.align		4
.L_272:
        /*0038*/ 	.byte	0x04, 0x17
        /*003a*/ 	.short	(.L_274 - .L_273)
.L_273:
        /*003c*/ 	.word	0x00000000
        /*0040*/ 	.short	0x0002
        /*0042*/ 	.short	0x0010
        /*0044*/ 	.byte	0x00, 0xf0, 0x21, 0x00


	//----- nvinfo : EIATTR_KPARAM_INFO
	.align		4
.L_274:
        /*0048*/ 	.byte	0x04, 0x17
        /*004a*/ 	.short	(.L_276 - .L_275)
.L_275:
        /*004c*/ 	.word	0x00000000
        /*0050*/ 	.short	0x0001
        /*0052*/ 	.short	0x0008
        /*0054*/ 	.byte	0x00, 0xf5, 0x21, 0x00


	//----- nvinfo : EIATTR_KPARAM_INFO
	.align		4
.L_276:
        /*0058*/ 	.byte	0x04, 0x17
        /*005a*/ 	.short	(.L_278 - .L_277)
.L_277:
        /*005c*/ 	.word	0x00000000
        /*0060*/ 	.short	0x0000
        /*0062*/ 	.short	0x0000
        /*0064*/ 	.byte	0x00, 0xf0, 0x21, 0x00


	//----- nvinfo : EIATTR_SPARSE_MMA_MASK
	.align		4
.L_278:
        /*0068*/ 	.byte	0x03, 0x50
        /*006a*/ 	.short	0x0000


	//----- nvinfo : EIATTR_MAXREG_COUNT
	.align		4
        /*006c*/ 	.byte	0x03, 0x1b
        /*006e*/ 	.short	0x00ff


	//----- nvinfo : EIATTR_NUM_BARRIERS
	.align		4
        /*0070*/ 	.byte	0x02, 0x4c
        /*0072*/ 	.byte	0x01
	.zero		1


	//----- nvinfo : EIATTR_MERCURY_ISA_VERSION
	.align		4
        /*0074*/ 	.byte	0x03, 0x5f
        /*0076*/ 	.short	0x0101


	//----- nvinfo : EIATTR_COOP_GROUP_MASK_REGIDS
	.align		4
        /*0078*/ 	.byte	0x04, 0x29
        /*007a*/ 	.short	(.L_280 - .L_279)


	//   ....[0]....
.L_279:
        /*007c*/ 	.word	0xffffffff


	//   ....[1]....
        /*0080*/ 	.word	0xffffffff


	//   ....[2]....
        /*0084*/ 	.word	0xffffffff


	//   ....[3]....
        /*0088*/ 	.word	0xffffffff


	//   ....[4]....
        /*008c*/ 	.word	0xffffffff


	//   ....[5]....
        /*0090*/ 	.word	0xffffffff


	//   ....[6]....
        /*0094*/ 	.word	0xffffffff


	//   ....[7]....
        /*0098*/ 	.word	0xffffffff


	//   ....[8]....
        /*009c*/ 	.word	0xffffffff


	//   ....[9]....
        /*00a0*/ 	.word	0xffffffff


	//   ....[10]....
        /*00a4*/ 	.word	0xffffffff


	//   ....[11]....
        /*00a8*/ 	.word	0xffffffff


	//   ....[12]....
        /*00ac*/ 	.word	0xffffffff


	//   ....[13]....
        /*00b0*/ 	.word	0xffffffff


	//   ....[14]....
        /*00b4*/ 	.word	0xffffffff


	//----- nvinfo : EIATTR_COOP_GROUP_INSTR_OFFSETS
	.align		4
.L_280:
        /*00b8*/ 	.byte	0x04, 0x28
        /*00ba*/ 	.short	(.L_282 - .L_281)


	//   ....[0]....
.L_281:
        /*00bc*/ 	.word	0x00000860


	//   ....[1]....
        /*00c0*/ 	.word	0x000008c0


	//   ....[2]....
        /*00c4*/ 	.word	0x00000930


	//   ....[3]....
        /*00c8*/ 	.word	0x00000980


	//   ....[4]....
        /*00cc*/ 	.word	0x000009b0


	//   ....[5]....
        /*00d0*/ 	.word	0x00000b40


	//   ....[6]....
        /*00d4*/ 	.word	0x00000bd0


	//   ....[7]....
        /*00d8*/ 	.word	0x00000c20


	//   ....[8]....
        /*00dc*/ 	.word	0x00000c60


	//   ....[9]....
        /*00e0*/ 	.word	0x00000ca0


	//   ....[10]....
        /*00e4*/ 	.word	0x00001b00


	//   ....[11]....
        /*00e8*/ 	.word	0x00001b80


	//   ....[12]....
        /*00ec*/ 	.word	0x00001bd0


	//   ....[13]....
        /*00f0*/ 	.word	0x00001c10


	//   ....[14]....
        /*00f4*/ 	.word	0x00001c40


	//----- nvinfo : EIATTR_VRC_CTA_INIT_COUNT
	.align		4
.L_282:
        /*00f8*/ 	.byte	0x02, 0x4a
	.zero		1
	.zero		1


	//----- nvinfo : EIATTR_EXIT_INSTR_OFFSETS
	.align		4
        /*00fc*/ 	.byte	0x04, 0x1c
        /*00fe*/ 	.short	(.L_284 - .L_283)


	//   ....[0]....
.L_283:
        /*0100*/ 	.word	0x000000a0


	//   ....[1]....
        /*0104*/ 	.word	0x000000e0


	//   ....[2]....
        /*0108*/ 	.word	0x00001d50


	//   ....[3]....
        /*010c*/ 	.word	0x00001da0


	//----- nvinfo : EIATTR_MAX_THREADS
	.align		4
.L_284:
        /*0110*/ 	.byte	0x04, 0x05
        /*0112*/ 	.short	(.L_286 - .L_285)
.L_285:
        /*0114*/ 	.word	0x00000100
        /*0118*/ 	.word	0x00000001
        /*011c*/ 	.word	0x00000001


	//----- nvinfo : EIATTR_CRS_STACK_SIZE
	.align		4
.L_286:
        /*0120*/ 	.byte	0x04, 0x1e
        /*0122*/ 	.short	(.L_288 - .L_287)
.L_287:
        /*0124*/ 	.word	0x00000000


	//----- nvinfo : EIATTR_CBANK_PARAM_SIZE
	.align		4
.L_288:
        /*0128*/ 	.byte	0x03, 0x19
        /*012a*/ 	.short	0x0021


	//----- nvinfo : EIATTR_PARAM_CBANK
	.align		4
        /*012c*/ 	.byte	0x04, 0x0a
        /*012e*/ 	.short	(.L_290 - .L_289)
	.align		4
.L_289:
        /*0130*/ 	.word	index@(.nv.constant0._ZN3cub18CUB_300001_SM_10006detail6reduce28DeviceReduceSingleTileKernelINS2_10policy_hubIiyN4cuda3__47maximumIiEEE10Policy1000EN6thrust24THRUST_300001_SM_1000_NS6detail15normal_iteratorINSC_10device_ptrIiEEEEPiyS8_iiNS5_3std3__410__identityEEEvT0_T1_T2_T3_T4_T6_)
        /*0134*/ 	.short	0x0380
        /*0136*/ 	.short	0x0021


	//----- nvinfo : EIATTR_SW_WAR
	.align		4
.L_290:
        /*0138*/ 	.byte	0x04, 0x36
        /*013a*/ 	.short	(.L_292 - .L_291)
.L_291:
        /*013c*/ 	.word	0x00000008
.L_292:


//--------------------- .nv.info._ZN3cub18CUB_300001_SM_10006detail6reduce28DeviceReduceSingleTileKernelINS2_10policy_hubIijN4cuda3__47maximumIiEEE10Policy1000EPiSB_iS8_iiNS5_3std3__410__identityEEEvT0_T1_T2_T3_T4_T6_ --------------------------
	.section	.nv.info._ZN3cub18CUB_300001_SM_10006detail6reduce28DeviceReduceSingleTileKernelINS2_10policy_hubIijN4cuda3__47maximumIiEEE10Policy1000EPiSB_iS8_iiNS5_3std3__410__identityEEEvT0_T1_T2_T3_T4_T6_,"",@"SHT_CUDA_INFO"
	.sectionflags	@""
	.align	4


	//----- nvinfo : EIATTR_CUDA_API_VERSION
	.align		4
        /*0000*/ 	.byte	0x04, 0x37
        /*0002*/ 	.short	(.L_294 - .L_293)
.L_293:
        /*0004*/ 	.word	0x00000082


	//----- nvinfo : EIATTR_KPARAM_INFO
	.align		4
.L_294:
        /*0008*/ 	.byte	0x04, 0x17
        /*000a*/ 	.short	(.L_296 - .L_295)
.L_295:
        /*000c*/ 	.word	0x00000000
        /*0010*/ 	.short	0x0005
        /*0012*/ 	.short	0x001c
        /*0014*/ 	.byte	0x00, 0xf0, 0x05, 0x00


	//----- nvinfo : EIATTR_KPARAM_INFO
	.align		4
.L_296:
        /*0018*/ 	.byte	0x04, 0x17
        /*001a*/ 	.short	(.L_298 - .L_297)
.L_297:
        /*001c*/ 	.word	0x00000000
        /*0020*/ 	.short	0x0004
        /*0022*/ 	.short	0x0018
        /*0024*/ 	.byte	0x00, 0xf0, 0x11, 0x00


	//----- nvinfo : EIATTR_KPARAM_INFO
	.align		4
.L_298:
        /*0028*/ 	.byte	0x04, 0x17
        /*002a*/ 	.short	(.L_300 - .L_299)
.L_299:
        /*002c*/ 	.word	0x00000000
        /*0030*/ 	.short	0x0003
        /*0032*/ 	.short	0x0014
        /*0034*/ 	.byte	0x00, 0xf0, 0x05, 0x00


	//----- nvinfo : EIATTR_KPARAM_INFO
	.align		4
.L_300:
        /*0038*/ 	.byte	0x04, 0x17
        /*003a*/ 	.short	(.L_302 - .L_301)
.L_301:
        /*003c*/ 	.word	0x00000000
        /*0040*/ 	.short	0x0002
        /*0042*/ 	.short	0x0010
        /*0044*/ 	.byte	0x00, 0xf0, 0x11, 0x00


	//----- nvinfo : EIATTR_KPARAM_INFO
	.align		4
.L_302:
        /*0048*/ 	.byte	0x04, 0x17
        /*004a*/ 	.short	(.L_304 - .L_303)
.L_303:
        /*004c*/ 	.word	0x00000000
        /*0050*/ 	.short	0x0001
        /*0052*/ 	.short	0x0008
        /*0054*/ 	.byte	0x00, 0xf5, 0x21, 0x00


	//----- nvinfo : EIATTR_KPARAM_INFO
	.align		4
.L_304:
        /*0058*/ 	.byte	0x04, 0x17
        /*005a*/ 	.short	(.L_306 - .L_305)
.L_305:
        /*005c*/ 	.word	0x00000000
        /*0060*/ 	.short	0x0000
        /*0062*/ 	.short	0x0000
        /*0064*/ 	.byte	0x00, 0xf5, 0x21, 0x00


	//----- nvinfo : EIATTR_SPARSE_MMA_MASK
	.align		4
.L_306:
        /*0068*/ 	.byte	0x03, 0x50
        /*006a*/ 	.short	0x0000


	//----- nvinfo : EIATTR_MAXREG_COUNT
	.align		4
        /*006c*/ 	.byte	0x03, 0x1b
        /*006e*/ 	.short	0x00ff


	//----- nvinfo : EIATTR_NUM_BARRIERS
	.align		4
        /*0070*/ 	.byte	0x02, 0x4c
        /*0072*/ 	.byte	0x01
	.zero		1


	//----- nvinfo : EIATTR_MERCURY_ISA_VERSION
	.align		4
        /*0074*/ 	.byte	0x03, 0x5f
        /*0076*/ 	.short	0x0101


	//----- nvinfo : EIATTR_COOP_GROUP_MASK_REGIDS
	.align		4
        /*0078*/ 	.byte	0x04, 0x29
        /*007a*/ 	.short	(.L_308 - .L_307)


	//   ....[0]....
.L_307:
        /*007c*/ 	.word	0xffffffff


	//   ....[1]....
        /*0080*/ 	.word	0xffffffff


	//   ....[2]....
        /*0084*/ 	.word	0xffffffff


	//   ....[3]....
        /*0088*/ 	.word	0xffffffff


	//   ....[4]....
        /*008c*/ 	.word	0xffffffff


	//   ....[5]....
        /*0090*/ 	.word	0xffffffff


	//   ....[6]....
        /*0094*/ 	.word	0xffffffff


	//   ....[7]....
        /*0098*/ 	.word	0xffffffff


	//   ....[8]....
        /*009c*/ 	.word	0xffffffff


	//   ....[9]....
        /*00a0*/ 	.word	0xffffffff


	//   ....[10]....
        /*00a4*/ 	.word	0xffffffff


	//   ....[11]....
        /*00a8*/ 	.word	0xffffffff


	//   ....[12]....
        /*00ac*/ 	.word	0xffffffff


	//   ....[13]....
        /*00b0*/ 	.word	0xffffffff


	//   ....[14]....
        /*00b4*/ 	.word	0xffffffff


	//   ....[15]....
        /*00b8*/ 	.word	0xffffffff


	//   ....[16]....
        /*00bc*/ 	.word	0xffffffff


	//   ....[17]....
        /*00c0*/ 	.word	0xffffffff


	//   ....[18]....
        /*00c4*/ 	.word	0xffffffff


	//   ....[19]....
        /*00c8*/ 	.word	0xffffffff


	//   ....[20]....
        /*00cc*/ 	.word	0xffffffff


	//   ....[21]....
        /*00d0*/ 	.word	0xffffffff


	//   ....[22]....
        /*00d4*/ 	.word	0xffffffff


	//   ....[23]....
        /*00d8*/ 	.word	0xffffffff


	//   ....[24]....
        /*00dc*/ 	.word	0xffffffff


	//   ....[25]....
        /*00e0*/ 	.word	0xffffffff


	//   ....[26]....
        /*00e4*/ 	.word	0xffffffff


	//   ....[27]....
        /*00e8*/ 	.word	0xffffffff


	//   ....[28]....
        /*00ec*/ 	.word	0xffffffff


	//   ....[29]....
        /*00f0*/ 	.word	0xffffffff


	//----- nvinfo : EIATTR_COOP_GROUP_INSTR_OFFSETS
	.align		4
.L_308:
        /*00f4*/ 	.byte	0x04, 0x28
        /*00f6*/ 	.short	(.L_310 - .L_309)


	//   ....[0]....
.L_309:
        /*00f8*/ 	.word	0x000008a0


	//   ....[1]....
        /*00fc*/ 	.word	0x00000900


	//   ....[2]....
        /*0100*/ 	.word	0x00000970


	//   ....[3]....
        /*0104*/ 	.word	0x000009c0


	//   ....[4]....
        /*0108*/ 	.word	0x000009f0


	//   ....[5]....
        /*010c*/ 	.word	0x00000b80


	//   ....[6]....
        /*0110*/ 	.word	0x00000c10


	//   ....[7]....
        /*0114*/ 	.word	0x00000c60


	//   ....[8]....
        /*0118*/ 	.word	0x00000ca0


	//   ....[9]....
        /*011c*/ 	.word	0x00000ce0


	//   ....[10]....
        /*0120*/ 	.word	0x00001940


	//   ....[11]....
        /*0124*/ 	.word	0x000019c0


	//   ....[12]....
        /*0128*/ 	.word	0x00001a10


	//   ....[13]....
        /*012c*/ 	.word	0x00001a50


	//   ....[14]....
        /*0130*/ 	.word	0x00001a80


	//   ....[15]....
        /*0134*/ 	.word	0x00002330


	//   ....[16]....
        /*0138*/ 	.word	0x00002390


	//   ....[17]....
        /*013c*/ 	.word	0x00002400


	//   ....[18]....
        /*0140*/ 	.word	0x00002450


	//   ....[19]....
        /*0144*/ 	.word	0x00002480


	//   ....[20]....
        /*0148*/ 	.word	0x00002610


	//   ....[21]....
        /*014c*/ 	.word	0x00002690


	//   ....[22]....
        /*0150*/ 	.word	0x000026d0


	//   ....[23]....
        /*0154*/ 	.word	0x00002720


	//   ....[24]....
        /*0158*/ 	.word	0x00002770


	//   ....[25]....
        /*015c*/ 	.word	0x00003550


	//   ....[26]....
        /*0160*/ 	.word	0x000035d0


	//   ....[27]....
        /*0164*/ 	.word	0x00003620


	//   ....[28]....
        /*0168*/ 	.word	0x00003660


	//   ....[29]....
        /*016c*/ 	.word	0x00003690


	//----- nvinfo : EIATTR_VRC_CTA_INIT_COUNT
	.align		4
.L_310:
        /*0170*/ 	.byte	0x02, 0x4a
	.zero		1
	.zero		1


	//----- nvinfo : EIATTR_EXIT_INSTR_OFFSETS
	.align		4
        /*0174*/ 	.byte	0x04, 0x1c
        /*0176*/ 	.short	(.L_312 - .L_311)


	//   ....[0]....
.L_311:
        /*0178*/ 	.word	0x00000080


	//   ....[1]....
        /*017c*/ 	.word	0x000000c0


	//   ....[2]....
        /*0180*/ 	.word	0x000037b0


	//   ....[3]....
        /*0184*/ 	.word	0x00003800


	//----- nvinfo : EIATTR_MAX_THREADS
	.align		4
.L_312:
        /*0188*/ 	.byte	0x04, 0x05
        /*018a*/ 	.short	(.L_314 - .L_313)
.L_313:
        /*018c*/ 	.word	0x00000100
        /*0190*/ 	.word	0x00000001
        /*0194*/ 	.word	0x00000001


	//----- nvinfo : EIATTR_CRS_STACK_SIZE
	.align		4
.L_314:
        /*0198*/ 	.byte	0x04, 0x1e
        /*019a*/ 	.short	(.L_316 - .L_315)
.L_315:
        /*019c*/ 	.word	0x00000000


	//----- nvinfo : EIATTR_CBANK_PARAM_SIZE
	.align		4
.L_316:
        /*01a0*/ 	.byte	0x03, 0x19
        /*01a2*/ 	.short	0x001d


	//----- nvinfo : EIATTR_PARAM_CBANK
	.align		4
        /*01a4*/ 	.byte	0x04, 0x0a
        /*01a6*/ 	.short	(.L_318 - .L_317)
	.align		4
.L_317:
        /*01a8*/ 	.word	index@(.nv.constant0._ZN3cub18CUB_300001_SM_10006detail6reduce28DeviceReduceSingleTileKernelINS2_10policy_hubIijN4cuda3__47maximumIiEEE10Policy1000EPiSB_iS8_iiNS5_3std3__410__identityEEEvT0_T1_T2_T3_T4_T6_)
        /*01ac*/ 	.short	0x0380
        /*01ae*/ 	.short	0x001d


	//----- nvinfo : EIATTR_SW_WAR
	.align		4
.L_318:
        /*01b0*/ 	.byte	0x04, 0x36
        /*01b2*/ 	.short	(.L_320 - .L_319)
.L_319:
        /*01b4*/ 	.word	0x00000008
.L_320:


//--------------------- .nv.info._ZN3cub18CUB_300001_SM_10006detail6reduce18DeviceReduceKernelINS2_10policy_hubIijN4cuda3__47maximumIiEEE10Policy1000EN6thrust24THRUST_300001_SM_1000_NS6detail15normal_iteratorINSC_10device_ptrIiEEEEjS8_iNS5_3std3__410__identityEEEvT0_PT3_T1_NS0_13GridEvenShareISO_EET2_T4_ --------------------------
	.section	.nv.info._ZN3cub18CUB_300001_SM_10006detail6reduce18DeviceReduceKernelINS2_10policy_hubIijN4cuda3__47maximumIiEEE10Policy1000EN6thrust24THRUST_300001_SM_1000_NS6detail15normal_iteratorINSC_10device_ptrIiEEEEjS8_iNS5_3std3__410__identityEEEvT0_PT3_T1_NS0_13GridEvenShareISO_EET2_T4_,"",@"SHT_CUDA_INFO"
	.sectionflags	@""
	.align	4


	//----- nvinfo : EIATTR_CUDA_API_VERSION
	.align		4
        /*0000*/ 	.byte	0x04, 0x37
        /*0002*/ 	.short	(.L_322 - .L_321)
.L_321:
        /*0004*/ 	.word	0x00000082


	//----- nvinfo : EIATTR_KPARAM_INFO
	.align		4
.L_322:
        /*0008*/ 	.byte	0x04, 0x17
        /*000a*/ 	.short	(.L_324 - .L_323)
.L_323:
        /*000c*/ 	.word	0x00000000
        /*0010*/ 	.short	0x0005
        /*0012*/ 	.short	0x003d
        /*0014*/ 	.byte	0x00, 0xf0, 0x05, 0x00


	//----- nvinfo : EIATTR_KPARAM_INFO
	.align		4
.L_324:
        /*0018*/ 	.byte	0x04, 0x17
        /*001a*/ 	.short	(.L_326 - .L_325)
.L_325:
        /*001c*/ 	.word	0x00000000
        /*0020*/ 	.short	0x0004
        /*0022*/ 	.short	0x003c
        /*0024*/ 	.byte	0x00, 0xf0, 0x05, 0x00


	//----- nvinfo : EIATTR_KPARAM_INFO
	.align		4
.L_326:
        /*0028*/ 	.byte	0x04, 0x17
        /*002a*/ 	.short	(.L_328 - .L_327)
.L_327:
        /*002c*/ 	.word	0x00000000
        /*0030*/ 	.short	0x0003
        /*0032*/ 	.short	0x0014
        /*0034*/ 	.byte	0x00, 0xf0, 0xa1, 0x00


	//----- nvinfo : EIATTR_KPARAM_INFO
	.align		4
.L_328:
        /*0038*/ 	.byte	0x04, 0x17
        /*003a*/ 	.short	(.L_330 - .L_329)
.L_329:
        /*003c*/ 	.word	0x00000000
        /*0040*/ 	.short	0x0002
        /*0042*/ 	.short	0x0010
        /*0044*/ 	.byte	0x00, 0xf0, 0x11, 0x00


	//----- nvinfo : EIATTR_KPARAM_INFO
	.align		4
.L_330:
        /*0048*/ 	.byte	0x04, 0x17
        /*004a*/ 	.short	(.L_332 - .L_331)
.L_331:
        /*004c*/ 	.word	0x00000000
        /*0050*/ 	.short	0x0001
        /*0052*/ 	.short	0x0008
        /*0054*/ 	.byte	0x00, 0xf5, 0x21, 0x00


	//----- nvinfo : EIATTR_KPARAM_INFO
	.align		4
.L_332:
        /*0058*/ 	.byte	0x04, 0x17
        /*005a*/ 	.short	(.L_334 - .L_333)
.L_333:
        /*005c*/ 	.word	0x00000000
        /*0060*/ 	.short	0x0000
        /*0062*/ 	.short	0x0000
        /*0064*/ 	.byte	0x00, 0xf0, 0x21, 0x00


	//----- nvinfo : EIATTR_SPARSE_MMA_MASK
	.align		4
.L_334:
        /*0068*/ 	.byte	0x03, 0x50
        /*006a*/ 	.short	0x0000


	//----- nvinfo : EIATTR_MAXREG_COUNT
	.align		4
        /*006c*/ 	.byte	0x03, 0x1b
        /*006e*/ 	.short	0x00ff


	//----- nvinfo : EIATTR_NUM_BARRIERS
	.align		4
        /*0070*/ 	.byte	0x02, 0x4c
        /*0072*/ 	.byte	0x01
	.zero		1


	//----- nvinfo : EIATTR_MERCURY_ISA_VERSION
	.align		4
        /*0074*/ 	.byte	0x03, 0x5f
        /*0076*/ 	.short	0x0101


	//----- nvinfo : EIATTR_COOP_GROUP_MASK_REGIDS
	.align		4
        /*0078*/ 	.byte	0x04, 0x29
        /*007a*/ 	.short	(.L_336 - .L_335)


	//   ....[0]....
.L_335:
        /*007c*/ 	.word	0xffffffff


	//   ....[1]....
        /*0080*/ 	.word	0xffffffff


	//   ....[2]....
        /*0084*/ 	.word	0xffffffff


	//   ....[3]....
        /*0088*/ 	.word	0xffffffff


	//   ....[4]....
        /*008c*/ 	.word	0xffffffff


	//   ....[5]....
        /*0090*/ 	.word	0xffffffff


	//   ....[6]....
        /*0094*/ 	.word	0xffffffff


	//   ....[7]....
        /*0098*/ 	.word	0xffffffff


	//   ....[8]....
        /*009c*/ 	.word	0xffffffff


	//   ....[9]....
        /*00a0*/ 	.word	0xffffffff


	//   ....[10]....
        /*00a4*/ 	.word	0xffffffff


	//   ....[11]....
        /*00a8*/ 	.word	0xffffffff


	//   ....[12]....
        /*00ac*/ 	.word	0xffffffff


	//   ....[13]....
        /*00b0*/ 	.word	0xffffffff


	//   ....[14]....
        /*00b4*/ 	.word	0xffffffff


	//----- nvinfo : EIATTR_COOP_GROUP_INSTR_OFFSETS
	.align		4
.L_336:
        /*00b8*/ 	.byte	0x04, 0x28
        /*00ba*/ 	.short	(.L_338 - .L_337)


	//   ....[0]....
.L_337:
        /*00bc*/ 	.word	0x00000b10


	//   ....[1]....
        /*00c0*/ 	.word	0x00000b70


	//   ....[2]....
        /*00c4*/ 	.word	0x00000be0


	//   ....[3]....
        /*00c8*/ 	.word	0x00000c30


	//   ....[4]....
        /*00cc*/ 	.word	0x00000c60


	//   ....[5]....
        /*00d0*/ 	.word	0x00000df0


	//   ....[6]....
        /*00d4*/ 	.word	0x00000e80


	//   ....[7]....
        /*00d8*/ 	.word	0x00000ed0


	//   ....[8]....
        /*00dc*/ 	.word	0x00000f10


	//   ....[9]....
        /*00e0*/ 	.word	0x00000f50


	//   ....[10]....
        /*00e4*/ 	.word	0x00002060


	//   ....[11]....
        /*00e8*/ 	.word	0x000020f0


	//   ....[12]....
        /*00ec*/ 	.word	0x00002140


	//   ....[13]....
        /*00f0*/ 	.word	0x00002180


	//   ....[14]....
        /*00f4*/ 	.word	0x000021b0


	//----- nvinfo : EIATTR_VRC_CTA_INIT_COUNT
	.align		4
.L_338:
        /*00f8*/ 	.byte	0x02, 0x4a
	.zero		1
	.zero		1


	//----- nvinfo : EIATTR_EXIT_INSTR_OFFSETS
	.align		4
        /*00fc*/ 	.byte	0x04, 0x1c
        /*00fe*/ 	.short	(.L_340 - .L_339)


	//   ....[0]....
.L_339:
        /*0100*/ 	.word	0x000022d0


	//   ....[1]....
        /*0104*/ 	.word	0x00002310


	//----- nvinfo : EIATTR_MAX_THREADS
	.align		4
.L_340:
        /*0108*/ 	.byte	0x04, 0x05
        /*010a*/ 	.short	(.L_342 - .L_341)
.L_341:
        /*010c*/ 	.word	0x00000100
        /*0110*/ 	.word	0x00000001
        /*0114*/ 	.word	0x00000001


	//----- nvinfo : EIATTR_CRS_STACK_SIZE
	.align		4
.L_342:
        /*0118*/ 	.byte	0x04, 0x1e
        /*011a*/ 	.short	(.L_344 - .L_343)
.L_343:
        /*011c*/ 	.word	0x00000000


	//----- nvinfo : EIATTR_CBANK_PARAM_SIZE
	.align		4
.L_344:
        /*0120*/ 	.byte	0x03, 0x19
        /*0122*/ 	.short	0x003e


	//----- nvinfo : EIATTR_PARAM_CBANK
	.align		4
        /*0124*/ 	.byte	0x04, 0x0a
        /*0126*/ 	.short	(.L_346 - .L_345)
	.align		4
.L_345:
        /*0128*/ 	.word	index@(.nv.constant0._ZN3cub18CUB_300001_SM_10006detail6reduce18DeviceReduceKernelINS2_10policy_hubIijN4cuda3__47maximumIiEEE10Policy1000EN6thrust24THRUST_300001_SM_1000_NS6detail15normal_iteratorINSC_10device_ptrIiEEEEjS8_iNS5_3std3__410__identityEEEvT0_PT3_T1_NS0_13GridEvenShareISO_EET2_T4_)
        /*012c*/ 	.short	0x0380
        /*012e*/ 	.short	0x003e


	//----- nvinfo : EIATTR_SW_WAR
	.align		4
.L_346:
        /*0130*/ 	.byte	0x04, 0x36
        /*0132*/ 	.short	(.L_348 - .L_347)
.L_347:
        /*0134*/ 	.word	0x00000008
.L_348:


//--------------------- .nv.info._ZN3cub18CUB_300001_SM_10006detail6reduce28DeviceReduceSingleTileKernelINS2_10policy_hubIijN4cuda3__47maximumIiEEE10Policy1000EN6thrust24THRUST_300001_SM_1000_NS6detail15normal_iteratorINSC_10device_ptrIiEEEEPijS8_iiNS5_3std3__410__identityEEEvT0_T1_T2_T3_T4_T6_ --------------------------
	.section	.nv.info._ZN3cub18CUB_300001_SM_10006detail6reduce28DeviceReduceSingleTileKernelINS2_10policy_hubIijN4cuda3__47maximumIiEEE10Policy1000EN6thrust24THRUST_300001_SM_1000_NS6detail15normal_iteratorINSC_10device_ptrIiEEEEPijS8_iiNS5_3std3__410__identityEEEvT0_T1_T2_T3_T4_T6_,"",@"SHT_CUDA_INFO"
	.sectionflags	@""
	.align	4


	//----- nvinfo : EIATTR_CUDA_API_VERSION
	.align		4
        /*0000*/ 	.byte	0x04, 0x37
        /*0002*/ 	.short	(.L_350 - .L_349)
.L_349:
        /*0004*/ 	.word	0x00000082


	//----- nvinfo : EIATTR_KPARAM_INFO
	.align		4
.L_350:
        /*0008*/ 	.byte	0x04, 0x17
        /*000a*/ 	.short	(.L_352 - .L_351)
.L_351:
        /*000c*/ 	.word	0x00000000
        /*0010*/ 	.short	0x0005
        /*0012*/ 	.short	0x001c
        /*0014*/ 	.byte	0x00, 0xf0, 0x05, 0x00


	//----- nvinfo : EIATTR_KPARAM_INFO
	.align		4
.L_352:
        /*0018*/ 	.byte	0x04, 0x17
        /*001a*/ 	.short	(.L_354 - .L_353)
.L_353:
        /*001c*/ 	.word	0x00000000
        /*0020*/ 	.short	0x0004
        /*0022*/ 	.short	0x0018
        /*0024*/ 	.byte	0x00, 0xf0, 0x11, 0x00


	//----- nvinfo : EIATTR_KPARAM_INFO
	.align		4
.L_354:
        /*0028*/ 	.byte	0x04, 0x17
        /*002a*/ 	.short	(.L_356 - .L_355)
.L_355:
        /*002c*/ 	.word	0x00000000
        /*0030*/ 	.short	0x0003
        /*0032*/ 	.short	0x0014
        /*0034*/ 	.byte	0x00, 0xf0, 0x05, 0x00


	//----- nvinfo : EIATTR_KPARAM_INFO
	.align		4
.L_356:
        /*0038*/ 	.byte	0x04, 0x17
        /*003a*/ 	.short	(.L_358 - .L_357)
.L_357:
        /*003c*/ 	.word	0x00000000
        /*0040*/ 	.short	0x0002
        /*0042*/ 	.short	0x0010
        /*0044*/ 	.byte	0x00, 0xf0, 0x11, 0x00


	//----- nvinfo : EIATTR_KPARAM_INFO
	.align		4
.L_358:
        /*0048*/ 	.byte	0x04, 0x17
        /*004a*/ 	.short	(.L_360 - .L_359)
.L_359:
        /*004c*/ 	.word	0x00000000
        /*0050*/ 	.short	0x0001
        /*0052*/ 	.short	0x0008
        /*0054*/ 	.byte	0x00, 0xf5, 0x21, 0x00


	//----- nvinfo : EIATTR_KPARAM_INFO
	.align		4
.L_360:
        /*0058*/ 	.byte	0x04, 0x17
        /*005a*/ 	.short	(.L_362 - .L_361)
.L_361:
        /*005c*/ 	.word	0x00000000
        /*0060*/ 	.short	0x0000
        /*0062*/ 	.short	0x0000
        /*0064*/ 	.byte	0x00, 0xf0, 0x21, 0x00


	//----- nvinfo : EIATTR_SPARSE_MMA_MASK
	.align		4
.L_362:
        /*0068*/ 	.byte	0x03, 0x50
        /*006a*/ 	.short	0x0000


	//----- nvinfo : EIATTR_MAXREG_COUNT
	.align		4
        /*006c*/ 	.byte	0x03, 0x1b
        /*006e*/ 	.short	0x00ff


	//----- nvinfo : EIATTR_NUM_BARRIERS
	.align		4
        /*0070*/ 	.byte	0x02, 0x4c
        /*0072*/ 	.byte	0x01
	.zero		1


	//----- nvinfo : EIATTR_MERCURY_ISA_VERSION
	.align		4
        /*0074*/ 	.byte	0x03, 0x5f
        /*0076*/ 	.short	0x0101


	//----- nvinfo : EIATTR_COOP_GROUP_MASK_REGIDS
	.align		4
        /*0078*/ 	.byte	0x04, 0x29
        /*007a*/ 	.short	(.L_364 - .L_363)


	//   ....[0]....
.L_363:
        /*007c*/ 	.word	0xffffffff


	//   ....[1]....
        /*0080*/ 	.word	0xffffffff


	//   ....[2]....
        /*0084*/ 	.word	0xffffffff


	//   ....[3]....
        /*0088*/ 	.word	0xffffffff


	//   ....[4]....
        /*008c*/ 	.word	0xffffffff


	//   ....[5]....
        /*0090*/ 	.word	0xffffffff


	//   ....[6]....
        /*0094*/ 	.word	0xffffffff


	//   ....[7]....
        /*0098*/ 	.word	0xffffffff


	//   ....[8]....
        /*009c*/ 	.word	0xffffffff


	//   ....[9]....
        /*00a0*/ 	.word	0xffffffff


	//   ....[10]....
        /*00a4*/ 	.word	0xffffffff


	//   ....[11]....
        /*00a8*/ 	.word	0xffffffff


	//   ....[12]....
        /*00ac*/ 	.word	0xffffffff


	//   ....[13]....
        /*00b0*/ 	.word	0xffffffff


	//   ....[14]....
        /*00b4*/ 	.word	0xffffffff


	//----- nvinfo : EIATTR_COOP_GROUP_INSTR_OFFSETS
	.align		4
.L_364:
        /*00b8*/ 	.byte	0x04, 0x28
        /*00ba*/ 	.short	(.L_366 - .L_365)


	//   ....[0]....
.L_365:
        /*00bc*/ 	.word	0x00000840


	//   ....[1]....
        /*00c0*/ 	.word	0x000008a0


	//   ....[2]....
        /*00c4*/ 	.word	0x00000910


	//   ....[3]....
        /*00c8*/ 	.word	0x00000960


	//   ....[4]....
        /*00cc*/ 	.word	0x00000990


	//   ....[5]....
        /*00d0*/ 	.word	0x00000b20


	//   ....[6]....
        /*00d4*/ 	.word	0x00000bb0


	//   ....[7]....
        /*00d8*/ 	.word	0x00000c00


	//   ....[8]....
        /*00dc*/ 	.word	0x00000c40


	//   ....[9]....
        /*00e0*/ 	.word	0x00000c80


	//   ....[10]....
        /*00e4*/ 	.word	0x00001c30


	//   ....[11]....
        /*00e8*/ 	.word	0x00001cb0


	//   ....[12]....
        /*00ec*/ 	.word	0x00001d00


	//   ....[13]....
        /*00f0*/ 	.word	0x00001d40


	//   ....[14]....
        /*00f4*/ 	.word	0x00001d70


	//----- nvinfo : EIATTR_VRC_CTA_INIT_COUNT
	.align		4
.L_366:
        /*00f8*/ 	.byte	0x02, 0x4a
	.zero		1
	.zero		1


	//----- nvinfo : EIATTR_EXIT_INSTR_OFFSETS
	.align		4
        /*00fc*/ 	.byte	0x04, 0x1c
        /*00fe*/ 	.short	(.L_368 - .L_367)


	//   ....[0]....
.L_367:
        /*0100*/ 	.word	0x00000080


	//   ....[1]....
        /*0104*/ 	.word	0x000000c0


	//   ....[2]....
        /*0108*/ 	.word	0x00001e90


	//   ....[3]....
        /*010c*/ 	.word	0x00001ee0


	//----- nvinfo : EIATTR_MAX_THREADS
	.align		4
.L_368:
        /*0110*/ 	.byte	0x04, 0x05
        /*0112*/ 	.short	(.L_370 - .L_369)
.L_369:
        /*0114*/ 	.word	0x00000100
        /*0118*/ 	.word	0x00000001
        /*011c*/ 	.word	0x00000001


	//----- nvinfo : EIATTR_CRS_STACK_SIZE
	.align		4
.L_370:
        /*0120*/ 	.byte	0x04, 0x1e
        /*0122*/ 	.short	(.L_372 - .L_371)
.L_371:
        /*0124*/ 	.word	0x00000000


	//----- nvinfo : EIATTR_CBANK_PARAM_SIZE
	.align		4
.L_372:
        /*0128*/ 	.byte	0x03, 0x19
        /*012a*/ 	.short	0x001d


	//----- nvinfo : EIATTR_PARAM_CBANK
	.align		4
        /*012c*/ 	.byte	0x04, 0x0a
        /*012e*/ 	.short	(.L_374 - .L_373)
	.align		4
.L_373:
        /*0130*/ 	.word	index@(.nv.constant0._ZN3cub18CUB_300001_SM_10006detail6reduce28DeviceReduceSingleTileKernelINS2_10policy_hubIijN4cuda3__47maximumIiEEE10Policy1000EN6thrust24THRUST_300001_SM_1000_NS6detail15normal_iteratorINSC_10device_ptrIiEEEEPijS8_iiNS5_3std3__410__identityEEEvT0_T1_T2_T3_T4_T6_)
        /*0134*/ 	.short	0x0380
        /*0136*/ 	.short	0x001d


	//----- nvinfo : EIATTR_SW_WAR
	.align		4
.L_374:
        /*0138*/ 	.byte	0x04, 0x36
        /*013a*/ 	.short	(.L_376 - .L_375)
.L_375:
        /*013c*/ 	.word	0x00000008
.L_376:


//--------------------- .nv.info._ZN3cub18CUB_300001_SM_10006detail9transform16transform_kernelINS2_10policy_hubILb1EN4cuda3std3__45tupleIJN6thrust24THRUST_300001_SM_1000_NS12zip_iteratorINS8_IJNSA_6detail15normal_iteratorINSA_10device_ptrIcEEEENSD_INSE_IiEEEESI_EEEEEEEEE10policy1000El5matchSI_JSK_EEEvT0_iT1_T2_DpNS2_10kernel_argIT3_EE --------------------------
	.section	.nv.info._ZN3cub18CUB_300001_SM_10006detail9transform16transform_kernelINS2_10policy_hubILb1EN4cuda3std3__45tupleIJN6thrust24THRUST_300001_SM_1000_NS12zip_iteratorINS8_IJNSA_6detail15normal_iteratorINSA_10device_ptrIcEEEENSD_INSE_IiEEEESI_EEEEEEEEE10policy1000El5matchSI_JSK_EEEvT0_iT1_T2_DpNS2_10kernel_argIT3_EE,"",@"SHT_CUDA_INFO"
	.sectionflags	@""
	.align	4


	//----- nvinfo : EIATTR_CUDA_API_VERSION
	.align		4
        /*0000*/ 	.byte	0x04, 0x37
        /*0002*/ 	.short	(.L_378 - .L_377)
.L_377:
        /*0004*/ 	.word	0x00000082


	//----- nvinfo : EIATTR_KPARAM_INFO
	.align		4
.L_378:
        /*0008*/ 	.byte	0x04, 0x17
        /*000a*/ 	.short	(.L_380 - .L_379)
.L_379:
        /*000c*/ 	.word	0x00000000
        /*0010*/ 	.short	0x0004
        /*0012*/ 	.short	0x0020
        /*0014*/ 	.byte	0x00, 0xf0, 0x61, 0x00


	//----- nvinfo : EIATTR_KPARAM_INFO
	.align		4
.L_380:
        /*0018*/ 	.byte	0x04, 0x17
        /*001a*/ 	.short	(.L_382 - .L_381)
.L_381:
        /*001c*/ 	.word	0x00000000
        /*0020*/ 	.short	0x0003
        /*0022*/ 	.short	0x0018
        /*0024*/ 	.byte	0x00, 0xf0, 0x21, 0x00


	//----- nvinfo : EIATTR_KPARAM_INFO
	.align		4
.L_382:
        /*0028*/ 	.byte	0x04, 0x17
        /*002a*/ 	.short	(.L_384 - .L_383)
.L_383:
        /*002c*/ 	.word	0x00000000
        /*0030*/ 	.short	0x0002
        /*0032*/ 	.short	0x000c
        /*0034*/ 	.byte	0x00, 0xf0, 0x31, 0x00


	//----- nvinfo : EIATTR_KPARAM_INFO
	.align		4
.L_384:
        /*0038*/ 	.byte	0x04, 0x17
        /*003a*/ 	.short	(.L_386 - .L_385)
.L_385:
        /*003c*/ 	.word	0x00000000
        /*0040*/ 	.short	0x0001
        /*0042*/ 	.short	0x0008
        /*0044*/ 	.byte	0x00, 0xf0, 0x11, 0x00


	//----- nvinfo : EIATTR_KPARAM_INFO
	.align		4
.L_386:
        /*0048*/ 	.byte	0x04, 0x17
        /*004a*/ 	.short	(.L_388 - .L_387)
.L_387:
        /*004c*/ 	.word	0x00000000
        /*0050*/ 	.short	0x0000
        /*0052*/ 	.short	0x0000
        /*0054*/ 	.byte	0x00, 0xf0, 0x21, 0x00


	//----- nvinfo : EIATTR_SPARSE_MMA_MASK
	.align		4
.L_388:
        /*0058*/ 	.byte	0x03, 0x50
        /*005a*/ 	.short	0x0000


	//----- nvinfo : EIATTR_MAXREG_COUNT
	.align		4
        /*005c*/ 	.byte	0x03, 0x1b
        /*005e*/ 	.short	0x00ff


	//----- nvinfo : EIATTR_MERCURY_ISA_VERSION
	.align		4
        /*0060*/ 	.byte	0x03, 0x5f
        /*0062*/ 	.short	0x0101


	//----- nvinfo : EIATTR_VRC_CTA_INIT_COUNT
	.align		4
        /*0064*/ 	.byte	0x02, 0x4a
	.zero		1
	.zero		1


	//----- nvinfo : EIATTR_EXIT_INSTR_OFFSETS
	.align		4
        /*0068*/ 	.byte	0x04, 0x1c
        /*006a*/ 	.short	(.L_390 - .L_389)


	//   ....[0]....
.L_389:
        /*006c*/ 	.word	0x00000160


	//   ....[1]....
        /*0070*/ 	.word	0x00001260


	//   ....[2]....
        /*0074*/ 	.word	0x00001580


	//   ....[3]....
        /*0078*/ 	.word	0x000015a0


	//   ....[4]....
        /*007c*/ 	.word	0x00002250


	//   ....[5]....
        /*0080*/ 	.word	0x00002500


	//----- nvinfo : EIATTR_MAX_THREADS
	.align		4
.L_390:
        /*0084*/ 	.byte	0x04, 0x05
        /*0086*/ 	.short	(.L_392 - .L_391)
.L_391:
        /*0088*/ 	.word	0x00000080
        /*008c*/ 	.word	0x00000001
        /*0090*/ 	.word	0x00000001


	//----- nvinfo : EIATTR_CRS_STACK_SIZE
	.align		4
.L_392:
        /*0094*/ 	.byte	0x04, 0x1e
        /*0096*/ 	.short	(.L_394 - .L_393)
.L_393:
        /*0098*/ 	.word	0x00000000


	//----- nvinfo : EIATTR_CBANK_PARAM_SIZE
	.align		4
.L_394:
        /*009c*/ 	.byte	0x03, 0x19
        /*009e*/ 	.short	0x0038


	//----- nvinfo : EIATTR_PARAM_CBANK
	.align		4
        /*00a0*/ 	.byte	0x04, 0x0a
        /*00a2*/ 	.short	(.L_396 - .L_395)
	.align		4
.L_395:
        /*00a4*/ 	.word	index@(.nv.constant0._ZN3cub18CUB_300001_SM_10006detail9transform16transform_kernelINS2_10policy_hubILb1EN4cuda3std3__45tupleIJN6thrust24THRUST_300001_SM_1000_NS12zip_iteratorINS8_IJNSA_6detail15normal_iteratorINSA_10device_ptrIcEEEENSD_INSE_IiEEEESI_EEEEEEEEE10policy1000El5matchSI_JSK_EEEvT0_iT1_T2_DpNS2_10kernel_argIT3_EE)
        /*00a8*/ 	.short	0x0380
        /*00aa*/ 	.short	0x0038


	//----- nvinfo : EIATTR_SW_WAR
	.align		4
.L_396:
        /*00ac*/ 	.byte	0x04, 0x36
        /*00ae*/ 	.short	(.L_398 - .L_397)
.L_397:
        /*00b0*/ 	.word	0x00000008
.L_398:


//--------------------- .nv.info._ZN3cub18CUB_300001_SM_10006detail9transform16transform_kernelINS2_10policy_hubILb1EN4cuda3std3__45tupleIJN6thrust24THRUST_300001_SM_1000_NS12zip_iteratorINS8_IJNSA_6detail15normal_iteratorINSA_10device_ptrIcEEEENSD_INSE_IiEEEESI_EEEEEEEEE10policy1000Ei5matchSI_JSK_EEEvT0_iT1_T2_DpNS2_10kernel_argIT3_EE --------------------------
	.section	.nv.info._ZN3cub18CUB_300001_SM_10006detail9transform16transform_kernelINS2_10policy_hubILb1EN4cuda3std3__45tupleIJN6thrust24THRUST_300001_SM_1000_NS12zip_iteratorINS8_IJNSA_6detail15normal_iteratorINSA_10device_ptrIcEEEENSD_INSE_IiEEEESI_EEEEEEEEE10policy1000Ei5matchSI_JSK_EEEvT0_iT1_T2_DpNS2_10kernel_argIT3_EE,"",@"SHT_CUDA_INFO"
	.sectionflags	@""
	.align	4


	//----- nvinfo : EIATTR_CUDA_API_VERSION
	.align		4
        /*0000*/ 	.byte	0x04, 0x37
        /*0002*/ 	.short	(.L_400 - .L_399)
.L_399:
        /*0004*/ 	.word	0x00000082


	//----- nvinfo : EIATTR_KPARAM_INFO
	.align		4
.L_400:
        /*0008*/ 	.byte	0x04, 0x17
        /*000a*/ 	.short	(.L_402 - .L_401)
.L_401:
        /*000c*/ 	.word	0x00000000
        /*0010*/ 	.short	0x0004
        /*0012*/ 	.short	0x0020
        /*0014*/ 	.byte	0x00, 0xf0, 0x61, 0x00


	//----- nvinfo : EIATTR_KPARAM_INFO
	.align		4
.L_402:
        /*0018*/ 	.byte	0x04, 0x17
        /*001a*/ 	.short	(.L_404 - .L_403)
.L_403:
        /*001c*/ 	.word	0x00000000
        /*0020*/ 	.short	0x0003
        /*0022*/ 	.short	0x0018
        /*0024*/ 	.byte	0x00, 0xf0, 0x21, 0x00


	//----- nvinfo : EIATTR_KPARAM_INFO
	.align		4
.L_404:
        /*0028*/ 	.byte	0x04, 0x17
        /*002a*/ 	.short	(.L_406 - .L_405)
.L_405:
        /*002c*/ 	.word	0x00000000
        /*0030*/ 	.short	0x0002
        /*0032*/ 	.short	0x0008
        /*0034*/ 	.byte	0x00, 0xf0, 0x31, 0x00


	//----- nvinfo : EIATTR_KPARAM_INFO
	.align		4
.L_406:
        /*0038*/ 	.byte	0x04, 0x17
        /*003a*/ 	.short	(.L_408 - .L_407)
.L_407:
        /*003c*/ 	.word	0x00000000
        /*0040*/ 	.short	0x0001
        /*0042*/ 	.short	0x0004
        /*0044*/ 	.byte	0x00, 0xf0, 0x11, 0x00


	//----- nvinfo : EIATTR_KPARAM_INFO
	.align		4
.L_408:
        /*0048*/ 	.byte	0x04, 0x17
        /*004a*/ 	.short	(.L_410 - .L_409)
.L_409:
        /*004c*/ 	.word	0x00000000
        /*0050*/ 	.short	0x0000
        /*0052*/ 	.short	0x0000
        /*0054*/ 	.byte	0x00, 0xf0, 0x11, 0x00


	//----- nvinfo : EIATTR_SPARSE_MMA_MASK
	.align		4
.L_410:
        /*0058*/ 	.byte	0x03, 0x50
        /*005a*/ 	.short	0x0000


	//----- nvinfo : EIATTR_MAXREG_COUNT
	.align		4
        /*005c*/ 	.byte	0x03, 0x1b
        /*005e*/ 	.short	0x00ff


	//----- nvinfo : EIATTR_MERCURY_ISA_VERSION
	.align		4
        /*0060*/ 	.byte	0x03, 0x5f
        /*0062*/ 	.short	0x0101


	//----- nvinfo : EIATTR_VRC_CTA_INIT_COUNT
	.align		4
        /*0064*/ 	.byte	0x02, 0x4a
	.zero		1
	.zero		1


	//----- nvinfo : EIATTR_EXIT_INSTR_OFFSETS
	.align		4
        /*0068*/ 	.byte	0x04, 0x1c
        /*006a*/ 	.short	(.L_412 - .L_411)


	//   ....[0]....
.L_411:
        /*006c*/ 	.word	0x00000100


	//   ....[1]....
        /*0070*/ 	.word	0x00000db0


	//   ....[2]....
        /*0074*/ 	.word	0x00001080


	//   ....[3]....
        /*0078*/ 	.word	0x000010a0


	//   ....[4]....
        /*007c*/ 	.word	0x000019d0


	//   ....[5]....
        /*0080*/ 	.word	0x00001cd0


	//----- nvinfo : EIATTR_MAX_THREADS
	.align		4
.L_412:
        /*0084*/ 	.byte	0x04, 0x05
        /*0086*/ 	.short	(.L_414 - .L_413)
.L_413:
        /*0088*/ 	.word	0x00000080
        /*008c*/ 	.word	0x00000001
        /*0090*/ 	.word	0x00000001


	//----- nvinfo : EIATTR_CRS_STACK_SIZE
	.align		4
.L_414:
        /*0094*/ 	.byte	0x04, 0x1e
        /*0096*/ 	.short	(.L_416 - .L_415)
.L_415:
        /*0098*/ 	.word	0x00000000


	//----- nvinfo : EIATTR_CBANK_PARAM_SIZE
	.align		4
.L_416:
        /*009c*/ 	.byte	0x03, 0x19
        /*009e*/ 	.short	0x0038


	//----- nvinfo : EIATTR_PARAM_CBANK
	.align		4
        /*00a0*/ 	.byte	0x04, 0x0a
        /*00a2*/ 	.short	(.L_418 - .L_417)
	.align		4
.L_417:
        /*00a4*/ 	.word	index@(.nv.constant0._ZN3cub18CUB_300001_SM_10006detail9transform16transform_kernelINS2_10policy_hubILb1EN4cuda3std3__45tupleIJN6thrust24THRUST_300001_SM_1000_NS12zip_iteratorINS8_IJNSA_6detail15normal_iteratorINSA_10device_ptrIcEEEENSD_INSE_IiEEEESI_EEEEEEEEE10policy1000Ei5matchSI_JSK_EEEvT0_iT1_T2_DpNS2_10kernel_argIT3_EE)
        /*00a8*/ 	.short	0x0380
        /*00aa*/ 	.short	0x0038


	//----- nvinfo : EIATTR_SW_WAR
	.align		4
.L_418:
        /*00ac*/ 	.byte	0x04, 0x36
        /*00ae*/ 	.short	(.L_420 - .L_419)
.L_419:
        /*00b0*/ 	.word	0x00000008
.L_420:


//--------------------- .nv.info._ZN3cub18CUB_300001_SM_10006detail8for_each13static_kernelINS2_12policy_hub_t12policy_500_tElN6thrust24THRUST_300001_SM_1000_NS8cuda_cub6__fill7functorINS7_6detail15normal_iteratorINS7_10device_ptrIiEEEEiEEEEvT0_T1_ --------------------------
	.section	.nv.info._ZN3cub18CUB_300001_SM_10006detail8for_each13static_kernelINS2_12policy_hub_t12policy_500_tElN6thrust24THRUST_300001_SM_1000_NS8cuda_cub6__fill7functorINS7_6detail15normal_iteratorINS7_10device_ptrIiEEEEiEEEEvT0_T1_,"",@"SHT_CUDA_INFO"
	.sectionflags	@""
	.align	4


	//----- nvinfo : EIATTR_CUDA_API_VERSION
	.align		4
        /*0000*/ 	.byte	0x04, 0x37
        /*0002*/ 	.short	(.L_422 - .L_421)
.L_421:
        /*0004*/ 	.word	0x00000082


	//----- nvinfo : EIATTR_KPARAM_INFO
	.align		4
.L_422:
        /*0008*/ 	.byte	0x04, 0x17
        /*000a*/ 	.short	(.L_424 - .L_423)
.L_423:
        /*000c*/ 	.word	0x00000000
        /*0010*/ 	.short	0x0001
        /*0012*/ 	.short	0x0008
        /*0014*/ 	.byte	0x00, 0xf0, 0x41, 0x00


	//----- nvinfo : EIATTR_KPARAM_INFO
	.align		4
.L_424:
        /*0018*/ 	.byte	0x04, 0x17
        /*001a*/ 	.short	(.L_426 - .L_425)
.L_425:
        /*001c*/ 	.word	0x00000000
        /*0020*/ 	.short	0x0000
        /*0022*/ 	.short	0x0000
        /*0024*/ 	.byte	0x00, 0xf0, 0x21, 0x00


	//----- nvinfo : EIATTR_SPARSE_MMA_MASK
	.align		4
.L_426:
        /*0028*/ 	.byte	0x03, 0x50
        /*002a*/ 	.short	0x0000


	//----- nvinfo : EIATTR_MAXREG_COUNT
	.align		4
        /*002c*/ 	.byte	0x03, 0x1b
        /*002e*/ 	.short	0x00ff


	//----- nvinfo : EIATTR_MERCURY_ISA_VERSION
	.align		4
        /*0030*/ 	.byte	0x03, 0x5f
        /*0032*/ 	.short	0x0101


	//----- nvinfo : EIATTR_VRC_CTA_INIT_COUNT
	.align		4
        /*0034*/ 	.byte	0x02, 0x4a
	.zero		1
	.zero		1


	//----- nvinfo : EIATTR_EXIT_INSTR_OFFSETS
	.align		4
        /*0038*/ 	.byte	0x04, 0x1c
        /*003a*/ 	.short	(.L_428 - .L_427)


	//   ....[0]....
.L_427:
        /*003c*/ 	.word	0x00000130


	//   ....[1]....
        /*0040*/ 	.word	0x00000240


	//   ....[2]....
        /*0044*/ 	.word	0x00000270


	//----- nvinfo : EIATTR_MAX_THREADS
	.align		4
.L_428:
        /*0048*/ 	.byte	0x04, 0x05
        /*004a*/ 	.short	(.L_430 - .L_429)
.L_429:
        /*004c*/ 	.word	0x00000100
        /*0050*/ 	.word	0x00000001
        /*0054*/ 	.word	0x00000001


	//----- nvinfo : EIATTR_CBANK_PARAM_SIZE
	.align		4
.L_430:
        /*0058*/ 	.byte	0x03, 0x19
        /*005a*/ 	.short	0x0018


	//----- nvinfo : EIATTR_PARAM_CBANK
	.align		4
        /*005c*/ 	.byte	0x04, 0x0a
        /*005e*/ 	.short	(.L_432 - .L_431)
	.align		4
.L_431:
        /*0060*/ 	.word	index@(.nv.constant0._ZN3cub18CUB_300001_SM_10006detail8for_each13static_kernelINS2_12policy_hub_t12policy_500_tElN6thrust24THRUST_300001_SM_1000_NS8cuda_cub6__fill7functorINS7_6detail15normal_iteratorINS7_10device_ptrIiEEEEiEEEEvT0_T1_)
        /*0064*/ 	.short	0x0380
        /*0066*/ 	.short	0x0018


	//----- nvinfo : EIATTR_SW_WAR
	.align		4
.L_432:
        /*0068*/ 	.byte	0x04, 0x36
        /*006a*/ 	.short	(.L_434 - .L_433)
.L_433:
        /*006c*/ 	.word	0x00000008
.L_434:


//--------------------- .nv.info._ZN3cub18CUB_300001_SM_10006detail8for_each13static_kernelINS2_12policy_hub_t12policy_500_tEmN6thrust24THRUST_300001_SM_1000_NS8cuda_cub20__uninitialized_fill7functorINS7_10device_ptrIiEEiEEEEvT0_T1_ --------------------------
	.section	.nv.info._ZN3cub18CUB_300001_SM_10006detail8for_each13static_kernelINS2_12policy_hub_t12policy_500_tEmN6thrust24THRUST_300001_SM_1000_NS8cuda_cub20__uninitialized_fill7functorINS7_10device_ptrIiEEiEEEEvT0_T1_,"",@"SHT_CUDA_INFO"
	.sectionflags	@""
	.align	4


	//----- nvinfo : EIATTR_CUDA_API_VERSION
	.align		4
        /*0000*/ 	.byte	0x04, 0x37
        /*0002*/ 	.short	(.L_436 - .L_435)
.L_435:
        /*0004*/ 	.word	0x00000082


	//----- nvinfo : EIATTR_KPARAM_INFO
	.align		4
.L_436:
        /*0008*/ 	.byte	0x04, 0x17
        /*000a*/ 	.short	(.L_438 - .L_437)
.L_437:
        /*000c*/ 	.word	0x00000000
        /*0010*/ 	.short	0x0001
        /*0012*/ 	.short	0x0008
        /*0014*/ 	.byte	0x00, 0xf0, 0x41, 0x00


	//----- nvinfo : EIATTR_KPARAM_INFO
	.align		4
.L_438:
        /*0018*/ 	.byte	0x04, 0x17
        /*001a*/ 	.short	(.L_440 - .L_439)
.L_439:
        /*001c*/ 	.word	0x00000000
        /*0020*/ 	.short	0x0000
        /*0022*/ 	.short	0x0000
        /*0024*/ 	.byte	0x00, 0xf0, 0x21, 0x00


	//----- nvinfo : EIATTR_SPARSE_MMA_MASK
	.align		4
.L_440:
        /*0028*/ 	.byte	0x03, 0x50
        /*002a*/ 	.short	0x0000


	//----- nvinfo : EIATTR_MAXREG_COUNT
	.align		4
        /*002c*/ 	.byte	0x03, 0x1b
        /*002e*/ 	.short	0x00ff


	//----- nvinfo : EIATTR_MERCURY_ISA_VERSION
	.align		4
        /*0030*/ 	.byte	0x03, 0x5f
        /*0032*/ 	.short	0x0101


	//----- nvinfo : EIATTR_VRC_CTA_INIT_COUNT
	.align		4
        /*0034*/ 	.byte	0x02, 0x4a
	.zero		1
	.zero		1


	//----- nvinfo : EIATTR_EXIT_INSTR_OFFSETS
	.align		4
        /*0038*/ 	.byte	0x04, 0x1c
        /*003a*/ 	.short	(.L_442 - .L_441)


	//   ....[0]....
.L_441:
        /*003c*/ 	.word	0x00000130


	//   ....[1]....
        /*0040*/ 	.word	0x00000230


	//   ....[2]....
        /*0044*/ 	.word	0x00000260


	//----- nvinfo : EIATTR_MAX_THREADS
	.align		4
.L_442:
        /*0048*/ 	.byte	0x04, 0x05
        /*004a*/ 	.short	(.L_444 - .L_443)
.L_443:
        /*004c*/ 	.word	0x00000100
        /*0050*/ 	.word	0x00000001
        /*0054*/ 	.word	0x00000001


	//----- nvinfo : EIATTR_CBANK_PARAM_SIZE
	.align		4
.L_444:
        /*0058*/ 	.byte	0x03, 0x19
        /*005a*/ 	.short	0x0018


	//----- nvinfo : EIATTR_PARAM_CBANK
	.align		4
        /*005c*/ 	.byte	0x04, 0x0a
        /*005e*/ 	.short	(.L_446 - .L_445)
	.align		4
.L_445:
        /*0060*/ 	.word	index@(.nv.constant0._ZN3cub18CUB_300001_SM_10006detail8for_each13static_kernelINS2_12policy_hub_t12policy_500_tEmN6thrust24THRUST_300001_SM_1000_NS8cuda_cub20__uninitialized_fill7functorINS7_10device_ptrIiEEiEEEEvT0_T1_)
        /*0064*/ 	.short	0x0380
        /*0066*/ 	.short	0x0018


	//----- nvinfo : EIATTR_SW_WAR
	.align		4
.L_446:
        /*0068*/ 	.byte	0x04, 0x36
        /*006a*/ 	.short	(.L_448 - .L_447)
.L_447:
        /*006c*/ 	.word	0x00000008
.L_448:


//--------------------- .nv.info._ZN3cub18CUB_300001_SM_10006detail8for_each13static_kernelINS2_12policy_hub_t12policy_500_tEmN6thrust24THRUST_300001_SM_1000_NS8cuda_cub20__uninitialized_fill7functorINS7_10device_ptrIcEEcEEEEvT0_T1_ --------------------------
	.section	.nv.info._ZN3cub18CUB_300001_SM_10006detail8for_each13static_kernelINS2_12policy_hub_t12policy_500_tEmN6thrust24THRUST_300001_SM_1000_NS8cuda_cub20__uninitialized_fill7functorINS7_10device_ptrIcEEcEEEEvT0_T1_,"",@"SHT_CUDA_INFO"
	.sectionflags	@""
	.align	4


	//----- nvinfo : EIATTR_CUDA_API_VERSION
	.align		4
        /*0000*/ 	.byte	0x04, 0x37
        /*0002*/ 	.short	(.L_450 - .L_449)
.L_449:
        /*0004*/ 	.word	0x00000082


	//----- nvinfo : EIATTR_KPARAM_INFO
	.align		4
.L_450:
        /*0008*/ 	.byte	0x04, 0x17
        /*000a*/ 	.short	(.L_452 - .L_451)
.L_451:
        /*000c*/ 	.word	0x00000000
        /*0010*/ 	.short	0x0001
        /*0012*/ 	.short	0x0008
        /*0014*/ 	.byte	0x00, 0xf0, 0x41, 0x00


	//----- nvinfo : EIATTR_KPARAM_INFO
	.align		4
.L_452:
        /*0018*/ 	.byte	0x04, 0x17
        /*001a*/ 	.short	(.L_454 - .L_453)
.L_453:
        /*001c*/ 	.word	0x00000000
        /*0020*/ 	.short	0x0000
        /*0022*/ 	.short	0x0000
        /*0024*/ 	.byte	0x00, 0xf0, 0x21, 0x00


	//----- nvinfo : EIATTR_SPARSE_MMA_MASK
	.align		4
.L_454:
        /*0028*/ 	.byte	0x03, 0x50
        /*002a*/ 	.short	0x0000


	//----- nvinfo : EIATTR_MAXREG_COUNT
	.align		4
        /*002c*/ 	.byte	0x03, 0x1b
        /*002e*/ 	.short	0x00ff


	//----- nvinfo : EIATTR_MERCURY_ISA_VERSION
	.align		4
        /*0030*/ 	.byte	0x03, 0x5f
        /*0032*/ 	.short	0x0101


	//----- nvinfo : EIATTR_VRC_CTA_INIT_COUNT
	.align		4
        /*0034*/ 	.byte	0x02, 0x4a
	.zero		1
	.zero		1


	//----- nvinfo : EIATTR_EXIT_INSTR_OFFSETS
	.align		4
        /*0038*/ 	.byte	0x04, 0x1c
        /*003a*/ 	.short	(.L_456 - .L_455)


	//   ....[0]....
.L_455:
        /*003c*/ 	.word	0x00000120


	//   ....[1]....
        /*0040*/ 	.word	0x000001f0


	//   ....[2]....
        /*0044*/ 	.word	0x00000210


	//----- nvinfo : EIATTR_MAX_THREADS
	.align		4
.L_456:
        /*0048*/ 	.byte	0x04, 0x05
        /*004a*/ 	.short	(.L_458 - .L_457)
.L_457:
        /*004c*/ 	.word	0x00000100
        /*0050*/ 	.word	0x00000001
        /*0054*/ 	.word	0x00000001


	//----- nvinfo : EIATTR_CBANK_PARAM_SIZE
	.align		4
.L_458:
        /*0058*/ 	.byte	0x03, 0x19
        /*005a*/ 	.short	0x0018


	//----- nvinfo : EIATTR_PARAM_CBANK
	.align		4
        /*005c*/ 	.byte	0x04, 0x0a
        /*005e*/ 	.short	(.L_460 - .L_459)
	.align		4
.L_459:
        /*0060*/ 	.word	index@(.nv.constant0._ZN3cub18CUB_300001_SM_10006detail8for_each13static_kernelINS2_12policy_hub_t12policy_500_tEmN6thrust24THRUST_300001_SM_1000_NS8cuda_cub20__uninitialized_fill7functorINS7_10device_ptrIcEEcEEEEvT0_T1_)
        /*0064*/ 	.short	0x0380
        /*0066*/ 	.short	0x0018


	//----- nvinfo : EIATTR_SW_WAR
	.align		4
.L_460:
        /*0068*/ 	.byte	0x04, 0x36
        /*006a*/ 	.short	(.L_462 - .L_461)
.L_461:
        /*006c*/ 	.word	0x00000008
.L_462:


//--------------------- .nv.info._ZN3cub18CUB_300001_SM_10006detail11EmptyKernelIvEEvv --------------------------
	.section	.nv.info._ZN3cub18CUB_300001_SM_10006detail11EmptyKernelIvEEvv,"",@"SHT_CUDA_INFO"
	.sectionflags	@""
	.align	4


	//----- nvinfo : EIATTR_CUDA_API_VERSION
	.align		4
        /*0000*/ 	.byte	0x04, 0x37
        /*0002*/ 	.short	(.L_464 - .L_463)
.L_463:
        /*0004*/ 	.word	0x00000082


	//----- nvinfo : EIATTR_SPARSE_MMA_MASK
	.align		4
.L_464:
        /*0008*/ 	.byte	0x03, 0x50
        /*000a*/ 	.short	0x0000


	//----- nvinfo : EIATTR_MAXREG_COUNT
	.align		4
        /*000c*/ 	.byte	0x03, 0x1b
        /*000e*/ 	.short	0x00ff


	//----- nvinfo : EIATTR_MERCURY_ISA_VERSION
	.align		4
        /*0010*/ 	.byte	0x03, 0x5f
        /*0012*/ 	.short	0x0101


	//----- nvinfo : EIATTR_VRC_CTA_INIT_COUNT
	.align		4
        /*0014*/ 	.byte	0x02, 0x4a
	.zero		1
	.zero		1


	//----- nvinfo : EIATTR_EXIT_INSTR_OFFSETS
	.align		4
        /*0018*/ 	.byte	0x04, 0x1c
        /*001a*/ 	.short	(.L_466 - .L_465)


	//   ....[0]....
.L_465:
        /*001c*/ 	.word	0x00000010


	//----- nvinfo : EIATTR_SW_WAR
	.align		4
.L_466:
        /*0020*/ 	.byte	0x04, 0x36
        /*0022*/ 	.short	(.L_468 - .L_467)
.L_467:
        /*0024*/ 	.word	0x00000008
.L_468:


//--------------------- .nv.callgraph             --------------------------
	.section	.nv.callgraph,"",@"SHT_CUDA_CALLGRAPH"
	.align	4
	.sectionentsize	8
	.align		4
        /*0000*/ 	.word	0x00000000
	.align		4
        /*0004*/ 	.word	0xffffffff
	.align		4
        /*0008*/ 	.word	0x00000000
	.align		4
        /*000c*/ 	.word	0xfffffffe
	.align		4
        /*0010*/ 	.word	0x00000000
	.align		4
        /*0014*/ 	.word	0xfffffffd
	.align		4
        /*0018*/ 	.word	0x00000000
	.align		4
        /*001c*/ 	.word	0xfffffffc


//--------------------- .nv.constant4             --------------------------
	.section	.nv.constant4,"a",@progbits
	.align	8
	.align		8
.nv.constant4:
        /*0000*/ 	.dword	_ZN30_INTERNAL_b68e5e71_4_k_cu_main4cuda3std3__45__cpo5beginE
	.align		8
        /*0008*/ 	.dword	_ZN30_INTERNAL_b68e5e71_4_k_cu_main4cuda3std3__45__cpo3endE
	.align		8
        /*0010*/ 	.dword	_ZN30_INTERNAL_b68e5e71_4_k_cu_main4cuda3std3__45__cpo6cbeginE
	.align		8
        /*0018*/ 	.dword	_ZN30_INTERNAL_b68e5e71_4_k_cu_main4cuda3std3__45__cpo4cendE
	.align		8
        /*0020*/ 	.dword	_ZN30_INTERNAL_b68e5e71_4_k_cu_main4cuda3std3__45__cpo6rbeginE
	.align		8
        /*0028*/ 	.dword	_ZN30_INTERNAL_b68e5e71_4_k_cu_main4cuda3std3__45__cpo4rendE
	.align		8
        /*0030*/ 	.dword	_ZN30_INTERNAL_b68e5e71_4_k_cu_main4cuda3std3__45__cpo7crbeginE
	.align		8
        /*0038*/ 	.dword	_ZN30_INTERNAL_b68e5e71_4_k_cu_main4cuda3std3__45__cpo5crendE
	.align		8
        /*0040*/ 	.dword	_ZN30_INTERNAL_b68e5e71_4_k_cu_main4cuda3std3__432_GLOBAL__N__b68e5e71_4_k_cu_main6ignoreE
	.align		8
        /*0048*/ 	.dword	_ZN30_INTERNAL_b68e5e71_4_k_cu_main4cuda3std3__419piecewise_constructE
	.align		8
        /*0050*/ 	.dword	_ZN30_INTERNAL_b68e5e71_4_k_cu_main4cuda3std3__48in_placeE
	.align		8
        /*0058*/ 	.dword	_ZN30_INTERNAL_b68e5e71_4_k_cu_main4cuda3std3__420unreachable_sentinelE
	.align		8
        /*0060*/ 	.dword	_ZN30_INTERNAL_b68e5e71_4_k_cu_main4cuda3std3__47nulloptE
	.align		8
        /*0068*/ 	.dword	_ZN30_INTERNAL_b68e5e71_4_k_cu_main4cuda3std3__48unexpectE
	.align		8
        /*0070*/ 	.dword	_ZN30_INTERNAL_b68e5e71_4_k_cu_main4cuda3std6ranges3__45__cpo4swapE
	.align		8
        /*0078*/ 	.dword	_ZN30_INTERNAL_b68e5e71_4_k_cu_main4cuda3std6ranges3__45__cpo9iter_moveE
	.align		8
        /*0080*/ 	.dword	_ZN30_INTERNAL_b68e5e71_4_k_cu_main4cuda3std6ranges3__45__cpo5beginE
	.align		8
        /*0088*/ 	.dword	_ZN30_INTERNAL_b68e5e71_4_k_cu_main4cuda3std6ranges3__45__cpo3endE
	.align		8
        /*0090*/ 	.dword	_ZN30_INTERNAL_b68e5e71_4_k_cu_main4cuda3std6ranges3__45__cpo6cbeginE
	.align		8
        /*0098*/ 	.dword	_ZN30_INTERNAL_b68e5e71_4_k_cu_main4cuda3std6ranges3__45__cpo4cendE
	.align		8
        /*00a0*/ 	.dword	_ZN30_INTERNAL_b68e5e71_4_k_cu_main4cuda3std6ranges3__45__cpo7advanceE
	.align		8
        /*00a8*/ 	.dword	_ZN30_INTERNAL_b68e5e71_4_k_cu_main4cuda3std6ranges3__45__cpo9iter_swapE
	.align		8
        /*00b0*/ 	.dword	_ZN30_INTERNAL_b68e5e71_4_k_cu_main4cuda3std6ranges3__45__cpo4nextE
	.align		8
        /*00b8*/ 	.dword	_ZN30_INTERNAL_b68e5e71_4_k_cu_main4cuda3std6ranges3__45__cpo4prevE
	.align		8
        /*00c0*/ 	.dword	_ZN30_INTERNAL_b68e5e71_4_k_cu_main4cuda3std6ranges3__45__cpo4dataE
	.align		8
        /*00c8*/ 	.dword	_ZN30_INTERNAL_b68e5e71_4_k_cu_main4cuda3std6ranges3__45__cpo5cdataE
	.align		8
        /*00d0*/ 	.dword	_ZN30_INTERNAL_b68e5e71_4_k_cu_main4cuda3std6ranges3__45__cpo4sizeE
	.align		8
        /*00d8*/ 	.dword	_ZN30_INTERNAL_b68e5e71_4_k_cu_main4cuda3std6ranges3__45__cpo5ssizeE
	.align		8
        /*00e0*/ 	.dword	_ZN30_INTERNAL_b68e5e71_4_k_cu_main4cuda3std6ranges3__45__cpo8distanceE
	.align		8
        /*00e8*/ 	.dword	_ZN30_INTERNAL_b68e5e71_4_k_cu_main6thrust24THRUST_300001_SM_1000_NS8cuda_cub3parE
	.align		8
        /*00f0*/ 	.dword	_ZN30_INTERNAL_b68e5e71_4_k_cu_main6thrust24THRUST_300001_SM_1000_NS8cuda_cub10par_nosyncE
	.align		8
        /*00f8*/ 	.dword	_ZN30_INTERNAL_b68e5e71_4_k_cu_main6thrust24THRUST_300001_SM_1000_NS6system6detail10sequential3seqE
	.align		8
        /*0100*/ 	.dword	_ZN30_INTERNAL_b68e5e71_4_k_cu_main6thrust24THRUST_300001_SM_1000_NS12placeholders2_1E
	.align		8
        /*0108*/ 	.dword	_ZN30_INTERNAL_b68e5e71_4_k_cu_main6thrust24THRUST_300001_SM_1000_NS12placeholders2_2E
	.align		8
        /*0110*/ 	.dword	_ZN30_INTERNAL_b68e5e71_4_k_cu_main6thrust24THRUST_300001_SM_1000_NS12placeholders2_3E
	.align		8
        /*0118*/ 	.dword	_ZN30_INTERNAL_b68e5e71_4_k_cu_main6thrust24THRUST_300001_SM_1000_NS12placeholders2_4E
	.align		8
        /*0120*/ 	.dword	_ZN30_INTERNAL_b68e5e71_4_k_cu_main6thrust24THRUST_300001_SM_1000_NS12placeholders2_5E
	.align		8
        /*0128*/ 	.dword	_ZN30_INTERNAL_b68e5e71_4_k_cu_main6thrust24THRUST_300001_SM_1000_NS12placeholders2_6E
	.align		8
        /*0130*/ 	.dword	_ZN30_INTERNAL_b68e5e71_4_k_cu_main6thrust24THRUST_300001_SM_1000_NS12placeholders2_7E
	.align		8
        /*0138*/ 	.dword	_ZN30_INTERNAL_b68e5e71_4_k_cu_main6thrust24THRUST_300001_SM_1000_NS12placeholders2_8E
	.align		8
        /*0140*/ 	.dword	_ZN30_INTERNAL_b68e5e71_4_k_cu_main6thrust24THRUST_300001_SM_1000_NS12placeholders2_9E
	.align		8
        /*0148*/ 	.dword	_ZN30_INTERNAL_b68e5e71_4_k_cu_main6thrust24THRUST_300001_SM_1000_NS12placeholders3_10E
	.align		8
        /*0150*/ 	.dword	_ZN30_INTERNAL_b68e5e71_4_k_cu_main6thrust24THRUST_300001_SM_1000_NS3seqE


//--------------------- .text._ZN3cub18CUB_300001_SM_10006detail4scan16DeviceScanKernelINS2_10policy_hubIiiim12compare_leftE10Policy1000EN6thrust24THRUST_300001_SM_1000_NS6detail15normal_iteratorINS9_10device_ptrIiEEEESE_NS0_13ScanTileStateIiLb1EEES5_NS0_8NullTypeEmiLb0ESH_EEvT0_T1_T2_iT3_T4_T5_ --------------------------
	.section	.text._ZN3cub18CUB_300001_SM_10006detail4scan16DeviceScanKernelINS2_10policy_hubIiiim12compare_leftE10Policy1000EN6thrust24THRUST_300001_SM_1000_NS6detail15normal_iteratorINS9_10device_ptrIiEEEESE_NS0_13ScanTileStateIiLb1EEES5_NS0_8NullTypeEmiLb0ESH_EEvT0_T1_T2_iT3_T4_T5_,"ax",@progbits
	.align	128
        .global         _ZN3cub18CUB_300001_SM_10006detail4scan16DeviceScanKernelINS2_10policy_hubIiiim12compare_leftE10Policy1000EN6thrust24THRUST_300001_SM_1000_NS6detail15normal_iteratorINS9_10device_ptrIiEEEESE_NS0_13ScanTileStateIiLb1EEES5_NS0_8NullTypeEmiLb0ESH_EEvT0_T1_T2_iT3_T4_T5_
        .type           _ZN3cub18CUB_300001_SM_10006detail4scan16DeviceScanKernelINS2_10policy_hubIiiim12compare_leftE10Policy1000EN6thrust24THRUST_300001_SM_1000_NS6detail15normal_iteratorINS9_10device_ptrIiEEEESE_NS0_13ScanTileStateIiLb1EEES5_NS0_8NullTypeEmiLb0ESH_EEvT0_T1_T2_iT3_T4_T5_,@function
        .size           _ZN3cub18CUB_300001_SM_10006detail4scan16DeviceScanKernelINS2_10policy_hubIiiim12compare_leftE10Policy1000EN6thrust24THRUST_300001_SM_1000_NS6detail15normal_iteratorINS9_10device_ptrIiEEEESE_NS0_13ScanTileStateIiLb1EEES5_NS0_8NullTypeEmiLb0ESH_EEvT0_T1_T2_iT3_T4_T5_,(.L_x_1377 - _ZN3cub18CUB_300001_SM_10006detail4scan16DeviceScanKernelINS2_10policy_hubIiiim12compare_leftE10Policy1000EN6thrust24THRUST_300001_SM_1000_NS6detail15normal_iteratorINS9_10device_ptrIiEEEESE_NS0_13ScanTileStateIiLb1EEES5_NS0_8NullTypeEmiLb0ESH_EEvT0_T1_T2_iT3_T4_T5_)
        .other          _ZN3cub18CUB_300001_SM_10006detail4scan16DeviceScanKernelINS2_10policy_hubIiiim12compare_leftE10Policy1000EN6thrust24THRUST_300001_SM_1000_NS6detail15normal_iteratorINS9_10device_ptrIiEEEESE_NS0_13ScanTileStateIiLb1EEES5_NS0_8NullTypeEmiLb0ESH_EEvT0_T1_T2_iT3_T4_T5_,@"STO_CUDA_ENTRY STV_DEFAULT"
_ZN3cub18CUB_300001_SM_10006detail4scan16DeviceScanKernelINS2_10policy_hubIiiim12compare_leftE10Policy1000EN6thrust24THRUST_300001_SM_1000_NS6detail15normal_iteratorINS9_10device_ptrIiEEEESE_NS0_13ScanTileStateIiLb1EEES5_NS0_8NullTypeEmiLb0ESH_EEvT0_T1_T2_iT3_T4_T5_:
.text._ZN3cub18CUB_300001_SM_10006detail4scan16DeviceScanKernelINS2_10policy_hubIiiim12compare_leftE10Policy1000EN6thrust24THRUST_300001_SM_1000_NS6detail15normal_iteratorINS9_10device_ptrIiEEEESE_NS0_13ScanTileStateIiLb1EEES5_NS0_8NullTypeEmiLb0ESH_EEvT0_T1_T2_iT3_T4_T5_:
[----:B------:R-:W-:Y:S08]  /*0000*/  LDC R1, c[0x0][0x37c] ;  /* 0x0000df00ff017b82 */ /* 0x000ff00000000800 */
[----:B------:R-:W0:Y:S01]  /*0010*/  S2UR UR4, SR_CTAID.X ;  /* 0x00000000000479c3 */ /* 0x000e220000002500 */
[----:B------:R-:W1:Y:S01]  /*0020*/  LDCU.64 UR6, c[0x0][0x3a0] ;  /* 0x00007400ff0677ac */ /* 0x000e620008000a00 */
[----:B------:R-:W2:Y:S06]  /*0030*/  LDCU.64 UR8, c[0x0][0x358] ;  /* 0x00006b00ff0877ac */ /* 0x000eac0008000a00 */
[----:B------:R-:W0:Y:S02]  /*0040*/  LDC R24, c[0x0][0x398] ;  /* 0x0000e600ff187b82 */ /* 0x000e240000000800 */
[----:B0-----:R-:W-:-:S04]  /*0050*/  VIADD R24, R24, UR4 ;  /* 0x0000000418187c36 */ /* 0x001fc80008000000 */
[----:B------:R-:W-:-:S03]  /*0060*/  IMAD.WIDE R32, R24, 0x780, RZ ;  /* 0x0000078018207825 */ /* 0x000fc600078e02ff */
[----:B-1----:R-:W-:-:S04]  /*0070*/  IADD3 R20, P0, PT, -R32, UR6, RZ ;  /* 0x0000000620147c10 */ /* 0x002fc8000ff1e1ff */
[----:B------:R-:W-:Y:S02]  /*0080*/  IADD3.X R0, PT, PT, ~R33, UR7, RZ, P0, !PT ;  /* 0x0000000721007c10 */ /* 0x000fe400087fe5ff */
[----:B------:R-:W-:-:S04]  /*0090*/  ISETP.GE.U32.AND P0, PT, R20, 0x781, PT ;  /* 0x000007811400780c */ /* 0x000fc80003f06070 */
[----:B------:R-:W-:-:S13]  /*00a0*/  ISETP.GE.U32.AND.EX P0, PT, R0, RZ, PT, P0 ;  /* 0x000000ff0000720c */ /* 0x000fda0003f06100 */
[----:B--2---:R-:W-:Y:S05]  /*00b0*/  @!P0 BRA `(.L_x_0) ;  /* 0x00000060001c8947 */ /* 0x004fea0003800000 */
[----:B------:R-:W0:Y:S01]  /*00c0*/  S2R R8, SR_TID.X ;  /* 0x0000000000087919 */ /* 0x000e220000002100 */
[----:B------:R-:W1:Y:S01]  /*00d0*/  LDCU.64 UR4, c[0x0][0x380] ;  /* 0x00007000ff0477ac */ /* 0x000e620008000a00 */
[C---:B0-----:R-:W-:Y:S02]  /*00e0*/  LOP3.LUT R0, R8.reuse, 0x1f, RZ, 0xc0, !PT ;  /* 0x0000001f08007812 */ /* 0x041fe400078ec0ff */
[----:B------:R-:W-:-:S05]  /*00f0*/  LOP3.LUT R3, R8, 0x3e0, RZ, 0xc0, !PT ;  /* 0x000003e008037812 */ /* 0x000fca00078ec0ff */
[----:B------:R-:W-:-:S05]  /*0100*/  IMAD R3, R3, 0xf, R0 ;  /* 0x0000000f03037824 */ /* 0x000fca00078e0200 */
[----:B------:R-:W-:-:S05]  /*0110*/  IADD3 R3, P0, PT, R32, R3, RZ ;  /* 0x0000000320037210 */ /* 0x000fca0007f1e0ff */
[----:B------:R-:W-:Y:S02]  /*0120*/  IMAD.X R34, RZ, RZ, R33, P0 ;  /* 0x000000ffff227224 */ /* 0x000fe400000e0621 */
[----:B------:R-:W-:-:S03]  /*0130*/  IMAD.SHL.U32 R35, R3, 0x4, RZ ;  /* 0x0000000403237824 */ /* 0x000fc600078e00ff */
[----:B------:R-:W-:Y:S02]  /*0140*/  SHF.L.U64.HI R34, R3, 0x2, R34 ;  /* 0x0000000203227819 */ /* 0x000fe40000010222 */
[----:B-1----:R-:W-:-:S04]  /*0150*/  IADD3 R2, P0, PT, R35, UR4, RZ ;  /* 0x0000000423027c10 */ /* 0x002fc8000ff1e0ff */
[----:B------:R-:W-:-:S05]  /*0160*/  IADD3.X R3, PT, PT, R34, UR5, RZ, P0, !PT ;  /* 0x0000000522037c10 */ /* 0x000fca00087fe4ff */
[----:B------:R-:W2:Y:S04]  /*0170*/  LDG.E R5, desc[UR8][R2.64] ;  /* 0x0000000802057981 */ /* 0x000ea8000c1e1900 */
[----:B------:R-:W3:Y:S04]  /*0180*/  LDG.E R7, desc[UR8][R2.64+0x80] ;  /* 0x0000800802077981 */ /* 0x000ee8000c1e1900 */
[----:B------:R-:W4:Y:S04]  /*0190*/  LDG.E R9, desc[UR8][R2.64+0x100] ;  /* 0x0001000802097981 */ /* 0x000f28000c1e1900 */
[----:B------:R-:W5:Y:S04]  /*01a0*/  LDG.E R11, desc[UR8][R2.64+0x180] ;  /* 0x00018008020b7981 */ /* 0x000f68000c1e1900 */
        /* <DEDUP_REMOVED lines=10> */
[----:B------:R-:W5:Y:S01]  /*0250*/  LDG.E R6, desc[UR8][R2.64+0x700] ;  /* 0x0007000802067981 */ /* 0x000f62000c1e1900 */
[----:B------:R-:W0:Y:S01]  /*0260*/  S2UR UR5, SR_CgaCtaId ;  /* 0x00000000000579c3 */ /* 0x000e220000008800 */
[----:B------:R-:W-:Y:S01]  /*0270*/  SHF.R.U32.HI R21, RZ, 0x5, R8 ;  /* 0x00000005ff157819 */ /* 0x000fe20000011608 */
[----:B------:R-:W-:Y:S01]  /*0280*/  UMOV UR4, 0x400 ;  /* 0x0000040000047882 */ /* 0x000fe20000000000 */
[----:B------:R-:W1:Y:S01]  /*0290*/  S2R R37, SR_LANEID ;  /* 0x0000000000257919 */ /* 0x000e620000000000 */
[----:B------:R-:W-:Y:S01]  /*02a0*/  ISETP.NE.AND P0, PT, R24, RZ, PT ;  /* 0x000000ff1800720c */ /* 0x000fe20003f05270 */
[----:B------:R-:W-:Y:S01]  /*02b0*/  BSSY.RECONVERGENT B0, `(.L_x_1) ;  /* 0x00005b4000007945 */ /* 0x000fe20003800200 */
[----:B0-----:R-:W-:Y:S01]  /*02c0*/  ULEA UR4, UR5, UR4, 0x18 ;  /* 0x0000000405047291 */ /* 0x001fe2000f8ec0ff */
[----:B-1----:R-:W-:-:S05]  /*02d0*/  IMAD R20, R21, 0x1e0, R37 ;  /* 0x000001e015147824 */ /* 0x002fca00078e0225 */
[----:B------:R-:W-:-:S05]  /*02e0*/  LEA R20, R20, UR4, 0x2 ;  /* 0x0000000414147c11 */ /* 0x000fca000f8e10ff */
[----:B------:R-:W-:Y:S01]  /*02f0*/  IMAD R23, R37, 0x38, R20 ;  /* 0x0000003825177824 */ /* 0x000fe200078e0214 */
[----:B--2---:R0:W-:Y:S04]  /*0300*/  STS [R20], R5 ;  /* 0x0000000514007388 */ /* 0x0041e80000000800 */
[----:B---3--:R0:W-:Y:S04]  /*0310*/  STS [R20+0x80], R7 ;  /* 0x0000800714007388 */ /* 0x0081e80000000800 */
[----:B----4-:R0:W-:Y:S04]  /*0320*/  STS [R20+0x100], R9 ;  /* 0x0001000914007388 */ /* 0x0101e80000000800 */
[----:B-----5:R0:W-:Y:S04]  /*0330*/  STS [R20+0x180], R11 ;  /* 0x0001800b14007388 */ /* 0x0201e80000000800 */
[----:B------:R0:W-:Y:S04]  /*0340*/  STS [R20+0x200], R13 ;  /* 0x0002000d14007388 */ /* 0x0001e80000000800 */
        /* <DEDUP_REMOVED lines=9> */
[----:B------:R0:W-:Y:S01]  /*03e0*/  STS [R20+0x700], R6 ;  /* 0x0007000614007388 */ /* 0x0001e20000000800 */
[----:B------:R-:W-:-:S03]  /*03f0*/  NOP ;  /* 0x0000000000007918 */ /* 0x000fc60000000000 */
[----:B------:R0:W1:Y:S04]  /*0400*/  LDS R19, [R23] ;  /* 0x0000000017137984 */ /* 0x0000680000000800 */
[----:B------:R0:W2:Y:S04]  /*0410*/  LDS R18, [R23+0x4] ;  /* 0x0000040017127984 */ /* 0x0000a80000000800 */
[----:B------:R0:W3:Y:S04]  /*0420*/  LDS R17, [R23+0x8] ;  /* 0x0000080017117984 */ /* 0x0000e80000000800 */
[----:B------:R0:W4:Y:S04]  /*0430*/  LDS R16, [R23+0xc] ;  /* 0x00000c0017107984 */ /* 0x0001280000000800 */
[----:B------:R0:W0:Y:S04]  /*0440*/  LDS R15, [R23+0x10] ;  /* 0x00001000170f7984 */ /* 0x0000280000000800 */
        /* <DEDUP_REMOVED lines=9> */
[----:B------:R0:W0:Y:S01]  /*04e0*/  LDS R0, [R23+0x38] ;  /* 0x0000380017007984 */ /* 0x0000220000000800 */
[----:B------:R-:W-:Y:S06]  /*04f0*/  BAR.SYNC.DEFER_BLOCKING 0x0 ;  /* 0x0000000000007b1d */ /* 0x000fec0000010000 */
[----:B-1234-:R-:W-:Y:S05]  /*0500*/  @P0 BRA `(.L_x_2) ;  /* 0x0000002000a80947 */ /* 0x01efea0003800000 */
[C---:B------:R-:W-:Y:S01]  /*0510*/  ISETP.GT.AND P1, PT, R18.reuse, RZ, PT ;  /* 0x000000ff1200720c */ /* 0x040fe20003f24270 */
[----:B------:R-:W-:Y:S01]  /*0520*/  BSSY.RECONVERGENT B1, `(.L_x_3) ;  /* 0x000000f000017945 */ /* 0x000fe20003800200 */
[----:B------:R-:W-:Y:S01]  /*0530*/  ISETP.GE.AND P0, PT, R18, R19, PT ;  /* 0x000000131200720c */ /* 0x000fe20003f06270 */
[----:B0-----:R-:W-:Y:S01]  /*0540*/  VIADD R9, R19, 0xffffffff ;  /* 0xffffffff13097836 */ /* 0x001fe20000000000 */
[----:B------:R-:W-:Y:S01]  /*0550*/  ISETP.GT.AND P3, PT, R17, RZ, PT ;  /* 0x000000ff1100720c */ /* 0x000fe20003f64270 */
[----:B------:R-:W-:Y:S01]  /*0560*/  IMAD.MOV.U32 R8, RZ, RZ, R18 ;  /* 0x000000ffff087224 */ /* 0x000fe200078e0012 */
[----:B------:R-:W-:Y:S02]  /*0570*/  P2R R24, PR, RZ, 0x2 ;  /* 0x00000002ff187803 */ /* 0x000fe40000000000 */
[----:B------:R-:W-:-:S07]  /*0580*/  P2R R25, PR, RZ, 0x8 ;  /* 0x00000008ff197803 */ /* 0x000fce0000000000 */
[----:B------:R-:W-:Y:S05]  /*0590*/  @P1 BRA P0, `(.L_x_4) ;  /* 0x00000000001c1947 */ /* 0x000fea0000000000 */
[----:B------:R-:W-:Y:S01]  /*05a0*/  ISETP.GT.AND P0, PT, R9, R18, PT ;  /* 0x000000120900720c */ /* 0x000fe20003f04270 */
[----:B------:R-:W-:-:S03]  /*05b0*/  IMAD.MOV.U32 R8, RZ, RZ, R9 ;  /* 0x000000ffff087224 */ /* 0x000fc600078e0009 */
[----:B------:R-:W-:-:S13]  /*05c0*/  ISETP.GT.AND P0, PT, R19, 0x1, P0 ;  /* 0x000000011300780c */ /* 0x000fda0000704270 */
[----:B------:R-:W-:Y:S02]  /*05d0*/  @!P0 ISETP.NE.AND P2, PT, R9, R18, PT ;  /* 0x000000120900820c */ /* 0x000fe40003f45270 */
[----:B------:R-:W-:Y:S02]  /*05e0*/  @!P0 ISETP.GT.AND P1, PT, R19, 0x1, PT ;  /* 0x000000011300880c */ /* 0x000fe40003f24270 */
[----:B------:R-:W-:-:S04]  /*05f0*/  @!P0 SEL R9, R9, RZ, !P2 ;  /* 0x000000ff09098207 */ /* 0x000fc80005000000 */
[----:B------:R-:W-:-:S07]  /*0600*/  @!P0 SEL R8, R9, RZ, P1 ;  /* 0x000000ff09088207 */ /* 0x000fce0000800000 */
.L_x_4:
[----:B------:R-:W-:Y:S05]  /*0610*/  BSYNC.RECONVERGENT B1 ;  /* 0x0000000000017941 */ /* 0x000fea0003800200 */
.L_x_3:
[----:B------:R-:W-:Y:S01]  /*0620*/  ISETP.GE.AND P0, PT, R17, R8, PT ;  /* 0x000000081100720c */ /* 0x000fe20003f06270 */
[----:B------:R-:W-:Y:S01]  /*0630*/  BSSY.RECONVERGENT B1, `(.L_x_5) ;  /* 0x000000d000017945 */ /* 0x000fe20003800200 */
[----:B------:R-:W-:Y:S01]  /*0640*/  ISETP.GT.AND P4, PT, R16, RZ, PT ;  /* 0x000000ff1000720c */ /* 0x000fe20003f84270 */
[----:B------:R-:W-:Y:S02]  /*0650*/  IMAD.MOV.U32 R9, RZ, RZ, R17 ;  /* 0x000000ffff097224 */ /* 0x000fe400078e0011 */
[----:B------:R-:W-:Y:S01]  /*0660*/  VIADD R10, R8, 0xffffffff ;  /* 0xffffffff080a7836 */ /* 0x000fe20000000000 */
        /* <DEDUP_REMOVED lines=9> */
.L_x_6:
[----:B------:R-:W-:Y:S05]  /*0700*/  BSYNC.RECONVERGENT B1 ;  /* 0x0000000000017941 */ /* 0x000fea0003800200 */
.L_x_5:
        /* <DEDUP_REMOVED lines=14> */
.L_x_8:
[----:B------:R-:W-:Y:S05]  /*07f0*/  BSYNC.RECONVERGENT B1 ;  /* 0x0000000000017941 */ /* 0x000fea0003800200 */
.L_x_7:
[----:B------:R-:W-:Y:S01]  /*0800*/  ISETP.GE.AND P0, PT, R15, R8, PT ;  /* 0x000000080f00720c */ /* 0x000fe20003f06270 */
[----:B------:R-:W-:Y:S01]  /*0810*/  BSSY.RECONVERGENT B1, `(.L_x_9) ;  /* 0x000000b000017945 */ /* 0x000fe20003800200 */
[----:B------:R-:W-:Y:S02]  /*0820*/  IMAD.MOV.U32 R9, RZ, RZ, R15 ;  /* 0x000000ffff097224 */ /* 0x000fe400078e000f */
[----:B------:R-:W-:-:S09]  /*0830*/  VIADD R10, R8, 0xffffffff ;  /* 0xffffffff080a7836 */ /* 0x000fd20000000000 */
        /* <DEDUP_REMOVED lines=8> */
.L_x_10:
[----:B------:R-:W-:Y:S05]  /*08c0*/  BSYNC.RECONVERGENT B1 ;  /* 0x0000000000017941 */ /* 0x000fea0003800200 */
.L_x_9:
[C---:B------:R-:W-:Y:S01]  /*08d0*/  ISETP.GT.AND P1, PT, R14.reuse, RZ, PT ;  /* 0x000000ff0e00720c */ /* 0x040fe20003f24270 */
[----:B------:R-:W-:Y:S01]  /*08e0*/  BSSY.RECONVERGENT B1, `(.L_x_11) ;  /* 0x000000d000017945 */ /* 0x000fe20003800200 */
[----:B------:R-:W-:Y:S01]  /*08f0*/  ISETP.GE.AND P0, PT, R14, R9, PT ;  /* 0x000000090e00720c */ /* 0x000fe20003f06270 */
[----:B------:R-:W-:Y:S01]  /*0900*/  IMAD.MOV.U32 R8, RZ, RZ, R14 ;  /* 0x000000ffff087224 */ /* 0x000fe200078e000e */
[----:B------:R-:W-:Y:S01]  /*0910*/  P2R R28, PR, RZ, 0x2 ;  /* 0x00000002ff1c7803 */ /* 0x000fe20000000000 */
[----:B------:R-:W-:-:S10]  /*0920*/  VIADD R11, R9, 0xffffffff ;  /* 0xffffffff090b7836 */ /* 0x000fd40000000000 */
[----:B------:R-:W-:Y:S05]  /*0930*/  @P1 BRA P0, `(.L_x_12) ;  /* 0x00000000001c1947 */ /* 0x000fea0000000000 */
[----:B------:R-:W-:Y:S01]  /*0940*/  ISETP.GT.AND P0, PT, R11, R14, PT ;  /* 0x0000000e0b00720c */ /* 0x000fe20003f04270 */
[----:B------:R-:W-:-:S03]  /*0950*/  IMAD.MOV.U32 R8, RZ, RZ, R11 ;  /* 0x000000ffff087224 */ /* 0x000fc600078e000b */
[----:B------:R-:W-:-:S13]  /*0960*/  ISETP.GT.AND P0, PT, R9, 0x1, P0 ;  /* 0x000000010900780c */ /* 0x000fda0000704270 */
[----:B------:R-:W-:-:S04]  /*0970*/  @!P0 ISETP.NE.AND P1, PT, R11, R14, PT ;  /* 0x0000000e0b00820c */ /* 0x000fc80003f25270 */
[----:B------:R-:W-:Y:S02]  /*0980*/  @!P0 SEL R10, R11, RZ, !P1 ;  /* 0x000000ff0b0a8207 */ /* 0x000fe40004800000 */
[----:B------:R-:W-:-:S04]  /*0990*/  @!P0 ISETP.GT.AND P1, PT, R9, 0x1, PT ;  /* 0x000000010900880c */ /* 0x000fc80003f24270 */
[----:B------:R-:W-:-:S09]  /*09a0*/  @!P0 SEL R8, R10, RZ, P1 ;  /* 0x000000ff0a088207 */ /* 0x000fd20000800000 */
.L_x_12:
[----:B------:R-:W-:Y:S05]  /*09b0*/  BSYNC.RECONVERGENT B1 ;  /* 0x0000000000017941 */ /* 0x000fea0003800200 */
.L_x_11:
        /* <DEDUP_REMOVED lines=14> */
.L_x_14:
[----:B------:R-:W-:Y:S05]  /*0aa0*/  BSYNC.RECONVERGENT B1 ;  /* 0x0000000000017941 */ /* 0x000fea0003800200 */
.L_x_13:
[C---:B------:R-:W-:Y:S01]  /*0ab0*/  ISETP.GT.AND P1, PT, R12.reuse, RZ, PT ;  /* 0x000000ff0c00720c */ /* 0x040fe20003f24270 */
[----:B------:R-:W-:Y:S01]  /*0ac0*/  BSSY.RECONVERGENT B1, `(.L_x_15) ;  /* 0x000000f000017945 */ /* 0x000fe20003800200 */
[----:B------:R-:W-:Y:S01]  /*0ad0*/  ISETP.GE.AND P0, PT, R12, R9, PT ;  /* 0x000000090c00720c */ /* 0x000fe20003f06270 */
[----:B------:R-:W-:Y:S01]  /*0ae0*/  IMAD.MOV.U32 R8, RZ, RZ, R12 ;  /* 0x000000ffff087224 */ /* 0x000fe200078e000c */
[----:B------:R-:W-:Y:S01]  /*0af0*/  P2R R30, PR, RZ, 0x2 ;  /* 0x00000002ff1e7803 */ /* 0x000fe20000000000 */
[----:B------:R-:W-:Y:S02]  /*0b00*/  IMAD.MOV.U32 R11, RZ, RZ, R7 ;  /* 0x000000ffff0b7224 */ /* 0x000fe400078e0007 */
[----:B------:R-:W-:Y:S02]  /*0b10*/  IMAD.MOV.U32 R10, RZ, RZ, R6 ;  /* 0x000000ffff0a7224 */ /* 0x000fe400078e0006 */
[----:B------:R-:W-:-:S06]  /*0b20*/  VIADD R31, R9, 0xffffffff ;  /* 0xffffffff091f7836 */ /* 0x000fcc0000000000 */
        /* <DEDUP_REMOVED lines=8> */
.L_x_16:
[----:B------:R-:W-:Y:S05]  /*0bb0*/  BSYNC.RECONVERGENT B1 ;  /* 0x0000000000017941 */ /* 0x000fea0003800200 */
.L_x_15:
        /* <DEDUP_REMOVED lines=14> */
.L_x_18:
[----:B------:R-:W-:Y:S05]  /*0ca0*/  BSYNC.RECONVERGENT B1 ;  /* 0x0000000000017941 */ /* 0x000fea0003800200 */
.L_x_17:
        /* <DEDUP_REMOVED lines=14> */
.L_x_20:
[----:B------:R-:W-:Y:S05]  /*0d90*/  BSYNC.RECONVERGENT B1 ;  /* 0x0000000000017941 */ /* 0x000fea0003800200 */
.L_x_19:
[C---:B------:R-:W-:Y:S01]  /*0da0*/  ISETP.GT.AND P0, PT, R5.reuse, RZ, PT ;  /* 0x000000ff0500720c */ /* 0x040fe20003f04270 */
[----:B------:R-:W-:Y:S01]  /*0db0*/  BSSY.RECONVERGENT B1, `(.L_x_21) ;  /* 0x000000c000017945 */ /* 0x000fe20003800200 */
[----:B------:R-:W-:Y:S01]  /*0dc0*/  ISETP.GE.AND P1, PT, R5, R10, PT ;  /* 0x0000000a0500720c */ /* 0x000fe20003f26270 */
[----:B------:R-:W-:Y:S02]  /*0dd0*/  IMAD.MOV.U32 R11, RZ, RZ, R3 ;  /* 0x000000ffff0b7224 */ /* 0x000fe400078e0003 */
        /* <DEDUP_REMOVED lines=9> */
.L_x_22:
[----:B------:R-:W-:Y:S05]  /*0e70*/  BSYNC.RECONVERGENT B1 ;  /* 0x0000000000017941 */ /* 0x000fea0003800200 */
.L_x_21:
        /* <DEDUP_REMOVED lines=13> */
.L_x_24:
[----:B------:R-:W-:Y:S05]  /*0f50*/  BSYNC.RECONVERGENT B1 ;  /* 0x0000000000017941 */ /* 0x000fea0003800200 */
.L_x_23:
        /* <DEDUP_REMOVED lines=13> */
.L_x_26:
[----:B------:R-:W-:Y:S05]  /*1030*/  BSYNC.RECONVERGENT B1 ;  /* 0x0000000000017941 */ /* 0x000fea0003800200 */
.L_x_25:
[C---:B------:R-:W-:Y:S01]  /*1040*/  ISETP.GT.AND P3, PT, R2.reuse, RZ, PT ;  /* 0x000000ff0200720c */ /* 0x040fe20003f64270 */
[----:B------:R-:W-:Y:S01]  /*1050*/  BSSY.RECONVERGENT B1, `(.L_x_27) ;  /* 0x000000b000017945 */ /* 0x000fe20003800200 */
[----:B------:R-:W-:Y:S01]  /*1060*/  ISETP.GE.AND P4, PT, R2, R11, PT ;  /* 0x0000000b0200720c */ /* 0x000fe20003f86270 */
[----:B------:R-:W-:-:S12]  /*1070*/  VIADD R8, R11, 0xffffffff ;  /* 0xffffffff0b087836 */ /* 0x000fd80000000000 */
        /* <DEDUP_REMOVED lines=8> */
.L_x_28:
[----:B------:R-:W-:Y:S05]  /*1100*/  BSYNC.RECONVERGENT B1 ;  /* 0x0000000000017941 */ /* 0x000fea0003800200 */
.L_x_27:
        /* <DEDUP_REMOVED lines=12> */
.L_x_30:
[----:B------:R-:W-:Y:S05]  /*11d0*/  BSYNC.RECONVERGENT B1 ;  /* 0x0000000000017941 */ /* 0x000fea0003800200 */
.L_x_29:
[----:B------:R-:W0:Y:S01]  /*11e0*/  SHFL.UP PT, R10, R9, 0x1, RZ ;  /* 0x04200000090a7989 */ /* 0x000e2200000e00ff */
[C---:B------:R-:W-:Y:S01]  /*11f0*/  ISETP.GT.AND P5, PT, R9.reuse, RZ, PT ;  /* 0x000000ff0900720c */ /* 0x040fe20003fa4270 */
[----:B------:R-:W-:Y:S01]  /*1200*/  BSSY.RECONVERGENT B1, `(.L_x_31) ;  /* 0x000000c000017945 */ /* 0x000fe20003800200 */
[----:B------:R-:W-:Y:S01]  /*1210*/  IMAD.MOV.U32 R8, RZ, RZ, R9 ;  /* 0x000000ffff087224 */ /* 0x000fe200078e0009 */
[----:B0-----:R-:W-:Y:S01]  /*1220*/  ISETP.GE.AND P6, PT, R9, R10, PT ;  /* 0x0000000a0900720c */ /* 0x001fe20003fc6270 */
        /* <DEDUP_REMOVED lines=9> */
.L_x_32:
[----:B------:R-:W-:Y:S05]  /*12c0*/  BSYNC.RECONVERGENT B1 ;  /* 0x0000000000017941 */ /* 0x000fea0003800200 */
.L_x_31:
[----:B------:R-:W-:Y:S01]  /*12d0*/  ISETP.GE.AND P5, PT, R37, 0x1, PT ;  /* 0x000000012500780c */ /* 0x000fe20003fa6270 */
[----:B------:R-:W-:Y:S03]  /*12e0*/  BSSY.RECONVERGENT B1, `(.L_x_33) ;  /* 0x000000f000017945 */ /* 0x000fe60003800200 */
[----:B------:R-:W-:-:S04]  /*12f0*/  SEL R9, R9, R8, !P5 ;  /* 0x0000000809097207 */ /* 0x000fc80006800000 */
[C---:B------:R-:W-:Y:S01]  /*1300*/  ISETP.GT.AND P5, PT, R9.reuse, RZ, PT ;  /* 0x000000ff0900720c */ /* 0x040fe20003fa4270 */
[----:B------:R-:W0:Y:S01]  /*1310*/  SHFL.UP PT, R10, R9, 0x2, RZ ;  /* 0x04400000090a7989 */ /* 0x000e2200000e00ff */
        /* <DEDUP_REMOVED lines=11> */
.L_x_34:
[----:B------:R-:W-:Y:S05]  /*13d0*/  BSYNC.RECONVERGENT B1 ;  /* 0x0000000000017941 */ /* 0x000fea0003800200 */
.L_x_33:
        /* <DEDUP_REMOVED lines=16> */
.L_x_36:
[----:B------:R-:W-:Y:S05]  /*14e0*/  BSYNC.RECONVERGENT B1 ;  /* 0x0000000000017941 */ /* 0x000fea0003800200 */
.L_x_35:
        /* <DEDUP_REMOVED lines=16> */
.L_x_38:
[----:B------:R-:W-:Y:S05]  /*15f0*/  BSYNC.RECONVERGENT B1 ;  /* 0x0000000000017941 */ /* 0x000fea0003800200 */
.L_x_37:
        /* <DEDUP_REMOVED lines=16> */
.L_x_40:
[----:B------:R-:W-:Y:S05]  /*1700*/  BSYNC.RECONVERGENT B1 ;  /* 0x0000000000017941 */ /* 0x000fea0003800200 */
.L_x_39:
[----:B------:R-:W-:-:S13]  /*1710*/  ISETP.NE.AND P5, PT, R37, 0x1f, PT ;  /* 0x0000001f2500780c */ /* 0x000fda0003fa5270 */
[----:B------:R-:W-:-:S05]  /*1720*/  @!P5 LEA R11, R21, UR4, 0x2 ;  /* 0x00000004150bdc11 */ /* 0x000fca000f8e10ff */
[----:B------:R-:W-:Y:S01]  /*1730*/  @!P5 STS [R11+0x10], R36 ;  /* 0x000010240b00d388 */ /* 0x000fe20000000800 */
[----:B------:R-:W-:Y:S01]  /*1740*/  BAR.SYNC.DEFER_BLOCKING 0x0 ;  /* 0x0000000000007b1d */ /* 0x000fe20000010000 */
[----:B------:R-:W-:-:S04]  /*1750*/  ISETP.GE.AND P5, PT, R37, 0x10, PT ;  /* 0x000000102500780c */ /* 0x000fc80003fa6270 */
[----:B------:R-:W-:-:S06]  /*1760*/  SEL R22, R9, R36, !P5 ;  /* 0x0000002409167207 */ /* 0x000fcc0006800000 */
[----:B------:R-:W-:Y:S04]  /*1770*/  SHFL.UP PT, R22, R22, 0x1, RZ ;  /* 0x0420000016167989 */ /* 0x000fe800000e00ff */
[----:B------:R-:W0:Y:S02]  /*1780*/  LDS.128 R8, [UR4+0x10] ;  /* 0x00001004ff087984 */ /* 0x000e240008000c00 */
[C---:B0-----:R-:W-:Y:S01]  /*1790*/  ISETP.GT.AND P5, PT, R9.reuse, RZ, PT ;  /* 0x000000ff0900720c */ /* 0x041fe20003fa4270 */
[----:B------:R-:W-:Y:S01]  /*17a0*/  VIADD R33, R8, 0xffffffff ;  /* 0xffffffff08217836 */ /* 0x000fe20000000000 */
[----:B------:R-:W-:-:S13]  /*17b0*/  ISETP.GE.AND P6, PT, R9, R8, PT ;  /* 0x000000080900720c */ /* 0x000fda0003fc6270 */
[----:B------:R-:W-:Y:S05]  /*17c0*/  @P5 BRA P6, `(.L_x_41) ;  /* 0x00000000001c5947 */ /* 0x000fea0003000000 */
[----:B------:R-:W-:-:S04]  /*17d0*/  ISETP.GT.AND P5, PT, R33, R9, PT ;  /* 0x000000092100720c */ /* 0x000fc80003fa4270 */
[----:B------:R-:W-:-:S13]  /*17e0*/  ISETP.GT.AND P5, PT, R8, 0x1, P5 ;  /* 0x000000010800780c */ /* 0x000fda0002fa4270 */
[----:B------:R-:W-:Y:S01]  /*17f0*/  @!P5 ISETP.NE.AND P6, PT, R33, R9, PT ;  /* 0x000000092100d20c */ /* 0x000fe20003fc5270 */
[----:B------:R-:W-:-:S03]  /*1800*/  IMAD.MOV.U32 R9, RZ, RZ, R33 ;  /* 0x000000ffff097224 */ /* 0x000fc600078e0021 */
[----:B------:R-:W-:Y:S02]  /*1810*/  @!P5 SEL R36, R33, RZ, !P6 ;  /* 0x000000ff2124d207 */ /* 0x000fe40007000000 */
[----:B------:R-:W-:-:S04]  /*1820*/  @!P5 ISETP.GT.AND P6, PT, R8, 0x1, PT ;  /* 0x000000010800d80c */ /* 0x000fc80003fc4270 */
[----:B------:R-:W-:-:S09]  /*1830*/  @!P5 SEL R9, R36, RZ, P6 ;  /* 0x000000ff2409d207 */ /* 0x000fd20003000000 */
.L_x_41:
[C---:B------:R-:W-:Y:S01]  /*1840*/  ISETP.GT.AND P5, PT, R10.reuse, RZ, PT ;  /* 0x000000ff0a00720c */ /* 0x040fe20003fa4270 */
        /* <DEDUP_REMOVED lines=10> */
.L_x_42:
[----:B------:R-:W-:Y:S02]  /*18f0*/  ISETP.NE.AND P5, PT, R21, 0x2, PT ;  /* 0x000000021500780c */ /* 0x000fe40003fa5270 */
[----:B------:R-:W-:Y:S02]  /*1900*/  ISETP.GE.AND P6, PT, R11, R10, PT ;  /* 0x0000000a0b00720c */ /* 0x000fe40003fc6270 */
[----:B------:R-:W-:Y:S01]  /*1910*/  SEL R9, R9, R8, !P5 ;  /* 0x0000000809097207 */ /* 0x000fe20006800000 */
[----:B------:R-:W-:Y:S01]  /*1920*/  VIADD R8, R10, 0xffffffff ;  /* 0xffffffff0a087836 */ /* 0x000fe20000000000 */
[----:B------:R-:W-:-:S04]  /*1930*/  ISETP.NE.AND P5, PT, R21, 0x3, PT ;  /* 0x000000031500780c */ /* 0x000fc80003fa5270 */
[----:B------:R-:W-:Y:S01]  /*1940*/  SEL R21, R10, R9, !P5 ;  /* 0x000000090a157207 */ /* 0x000fe20006800000 */
[----:B------:R-:W-:Y:S01]  /*1950*/  IMAD.MOV.U32 R9, RZ, RZ, R11 ;  /* 0x000000ffff097224 */ /* 0x000fe200078e000b */
[----:B------:R-:W-:-:S13]  /*1960*/  ISETP.GT.AND P5, PT, R11, RZ, PT ;  /* 0x000000ff0b00720c */ /* 0x000fda0003fa4270 */
        /* <DEDUP_REMOVED lines=8> */
.L_x_43:
[----:B------:R-:W0:Y:S01]  /*19f0*/  S2R R33, SR_TID.X ;  /* 0x0000000000217919 */ /* 0x000e220000002100 */
[----:B------:R-:W-:Y:S01]  /*1a00*/  BSSY.RECONVERGENT B1, `(.L_x_44) ;  /* 0x0000012000017945 */ /* 0x000fe20003800200 */
[----:B0-----:R-:W-:-:S13]  /*1a10*/  ISETP.GE.U32.AND P5, PT, R33, 0x20, PT ;  /* 0x000000202100780c */ /* 0x001fda0003fa6070 */
[----:B------:R-:W-:Y:S05]  /*1a20*/  @!P5 BRA `(.L_x_45) ;  /* 0x00000000003cd947 */ /* 0x000fea0003800000 */
[C---:B------:R-:W-:Y:S01]  /*1a30*/  ISETP.GE.AND P5, PT, R22.reuse, R21, PT ;  /* 0x000000151600720c */ /* 0x040fe20003fa6270 */
[----:B------:R-:W-:Y:S01]  /*1a40*/  BSSY.RECONVERGENT B2, `(.L_x_46) ;  /* 0x000000b000027945 */ /* 0x000fe20003800200 */
[----:B------:R-:W-:Y:S01]  /*1a50*/  ISETP.GT.AND P6, PT, R22, RZ, PT ;  /* 0x000000ff1600720c */ /* 0x000fe20003fc4270 */
[----:B------:R-:W-:-:S12]  /*1a60*/  VIADD R11, R21, 0xffffffff ;  /* 0xffffffff150b7836 */ /* 0x000fd80000000000 */
        /* <DEDUP_REMOVED lines=8> */
.L_x_47:
[----:B------:R-:W-:Y:S05]  /*1af0*/  BSYNC.RECONVERGENT B2 ;  /* 0x0000000000027941 */ /* 0x000fea0003800200 */
.L_x_46:
[----:B------:R-:W-:-:S04]  /*1b00*/  ISETP.NE.AND P5, PT, R37, RZ, PT ;  /* 0x000000ff2500720c */ /* 0x000fc80003fa5270 */
[----:B------:R-:W-:-:S09]  /*1b10*/  SEL R22, R21, R22, !P5 ;  /* 0x0000001615167207 */ /* 0x000fd20006800000 */
.L_x_45:
[----:B------:R-:W-:Y:S05]  /*1b20*/  BSYNC.RECONVERGENT B1 ;  /* 0x0000000000017941 */ /* 0x000fea0003800200 */
.L_x_44:
[----:B------:R-:W-:Y:S01]  /*1b30*/  ISETP.NE.AND P5, PT, R33, RZ, PT ;  /* 0x000000ff2100720c */ /* 0x000fe20003fa5270 */
[----:B------:R-:W-:-:S12]  /*1b40*/  BSSY.RECONVERGENT B1, `(.L_x_48) ;  /* 0x000000d000017945 */ /* 0x000fd80003800200 */
[----:B------:R-:W-:Y:S05]  /*1b50*/  @!P5 BRA `(.L_x_49) ;  /* 0x00000000002cd947 */ /* 0x000fea0003800000 */
        /* <DEDUP_REMOVED lines=11> */
.L_x_49:
[----:B------:R-:W-:Y:S05]  /*1c10*/  BSYNC.RECONVERGENT B1 ;  /* 0x0000000000017941 */ /* 0x000fea0003800200 */
.L_x_48:
[----:B------:R-:W-:Y:S01]  /*1c20*/  ISETP.NE.AND P6, PT, R24, RZ, PT ;  /* 0x000000ff1800720c */ /* 0x000fe20003fc5270 */
[----:B------:R-:W-:Y:S01]  /*1c30*/  BSSY.RECONVERGENT B1, `(.L_x_50) ;  /* 0x000000b000017945 */ /* 0x000fe20003800200 */
[----:B------:R-:W-:Y:S01]  /*1c40*/  ISETP.GE.AND P5, PT, R18, R19, PT ;  /* 0x000000131200720c */ /* 0x000fe20003fa6270 */
        /* <DEDUP_REMOVED lines=9> */
.L_x_51:
[----:B------:R-:W-:Y:S05]  /*1ce0*/  BSYNC.RECONVERGENT B1 ;  /* 0x0000000000017941 */ /* 0x000fea0003800200 */
.L_x_50:
        /* <DEDUP_REMOVED lines=12> */
.L_x_53:
[----:B------:R-:W-:Y:S05]  /*1db0*/  BSYNC.RECONVERGENT B1 ;  /* 0x0000000000017941 */ /* 0x000fea0003800200 */
.L_x_52:
        /* <DEDUP_REMOVED lines=12> */
.L_x_55:
[----:B------:R-:W-:Y:S05]  /*1e80*/  BSYNC.RECONVERGENT B1 ;  /* 0x0000000000017941 */ /* 0x000fea0003800200 */
.L_x_54:
        /* <DEDUP_REMOVED lines=12> */
.L_x_57:
[----:B------:R-:W-:Y:S05]  /*1f50*/  BSYNC.RECONVERGENT B1 ;  /* 0x0000000000017941 */ /* 0x000fea0003800200 */
.L_x_56:
        /* <DEDUP_REMOVED lines=12> */
.L_x_59:
[----:B------:R-:W-:Y:S05]  /*2020*/  BSYNC.RECONVERGENT B1 ;  /* 0x0000000000017941 */ /* 0x000fea0003800200 */
.L_x_58:
        /* <DEDUP_REMOVED lines=12> */
.L_x_61:
[----:B------:R-:W-:Y:S05]  /*20f0*/  BSYNC.RECONVERGENT B1 ;  /* 0x0000000000017941 */ /* 0x000fea0003800200 */
.L_x_60:
        /* <DEDUP_REMOVED lines=12> */
.L_x_63:
[----:B------:R-:W-:Y:S05]  /*21c0*/  BSYNC.RECONVERGENT B1 ;  /* 0x0000000000017941 */ /* 0x000fea0003800200 */
.L_x_62:
        /* <DEDUP_REMOVED lines=12> */
.L_x_65:
[----:B------:R-:W-:Y:S05]  /*2290*/  BSYNC.RECONVERGENT B1 ;  /* 0x0000000000017941 */ /* 0x000fea0003800200 */
.L_x_64:
        /* <DEDUP_REMOVED lines=12> */
.L_x_67:
[----:B------:R-:W-:Y:S05]  /*2360*/  BSYNC.RECONVERGENT B1 ;  /* 0x0000000000017941 */ /* 0x000fea0003800200 */
.L_x_66:
[----:B------:R-:W-:Y:S01]  /*2370*/  ISETP.GE.AND P5, PT, R5, R6, PT ;  /* 0x000000060500720c */ /* 0x000fe20003fa6270 */
[----:B------:R-:W-:Y:S01]  /*2380*/  BSSY.RECONVERGENT B1, `(.L_x_68) ;  /* 0x000000a000017945 */ /* 0x000fe20003800200 */
[----:B------:R-:W-:-:S11]  /*2390*/  VIADD R8, R6, 0xffffffff ;  /* 0xffffffff06087836 */ /* 0x000fd60000000000 */
[----:B------:R-:W-:Y:S05]  /*23a0*/  @P0 BRA P5, `(.L_x_69) ;  /* 0x00000000001c0947 */ /* 0x000fea0002800000 */
[----:B------:R-:W-:-:S04]  /*23b0*/  ISETP.GT.AND P0, PT, R8, R5, PT ;  /* 0x000000050800720c */ /* 0x000fc80003f04270 */
[----:B------:R-:W-:-:S13]  /*23c0*/  ISETP.GT.AND P0, PT, R6, 0x1, P0 ;  /* 0x000000010600780c */ /* 0x000fda0000704270 */
[----:B------:R-:W-:Y:S01]  /*23d0*/  @!P0 ISETP.NE.AND P6, PT, R8, R5, PT ;  /* 0x000000050800820c */ /* 0x000fe20003fc5270 */
[----:B------:R-:W-:Y:S01]  /*23e0*/  IMAD.MOV.U32 R5, RZ, RZ, R8 ;  /* 0x000000ffff057224 */ /* 0x000fe200078e0008 */
[----:B------:R-:W-:Y:S02]  /*23f0*/  @!P0 ISETP.GT.AND P5, PT, R6, 0x1, PT ;  /* 0x000000010600880c */ /* 0x000fe40003fa4270 */
[----:B------:R-:W-:-:S04]  /*2400*/  @!P0 SEL R8, R8, RZ, !P6 ;  /* 0x000000ff08088207 */ /* 0x000fc80007000000 */
[----:B------:R-:W-:-:S07]  /*2410*/  @!P0 SEL R5, R8, RZ, P5 ;  /* 0x000000ff08058207 */ /* 0x000fce0002800000 */
.L_x_69:
[----:B------:R-:W-:Y:S05]  /*2420*/  BSYNC.RECONVERGENT B1 ;  /* 0x0000000000017941 */ /* 0x000fea0003800200 */
.L_x_68:
        /* <DEDUP_REMOVED lines=11> */
.L_x_71:
[----:B------:R-:W-:Y:S05]  /*24e0*/  BSYNC.RECONVERGENT B1 ;  /* 0x0000000000017941 */ /* 0x000fea0003800200 */
.L_x_70:
        /* <DEDUP_REMOVED lines=12> */
.L_x_73:
[----:B------:R-:W-:Y:S05]  /*25b0*/  BSYNC.RECONVERGENT B1 ;  /* 0x0000000000017941 */ /* 0x000fea0003800200 */
.L_x_72:
        /* <DEDUP_REMOVED lines=12> */
.L_x_75:
[----:B------:R-:W-:Y:S05]  /*2680*/  BSYNC.RECONVERGENT B1 ;  /* 0x0000000000017941 */ /* 0x000fea0003800200 */
.L_x_74:
[----:B------:R-:W-:Y:S01]  /*2690*/  ISETP.GE.AND P0, PT, R0, R21, PT ;  /* 0x000000150000720c */ /* 0x000fe20003f06270 */
[----:B------:R-:W-:Y:S01]  /*26a0*/  BSSY.RECONVERGENT B1, `(.L_x_76) ;  /* 0x000000b000017945 */ /* 0x000fe20003800200 */
[----:B------:R-:W-:Y:S01]  /*26b0*/  ISETP.NE.AND P3, PT, R33, RZ, PT ;  /* 0x000000ff2100720c */ /* 0x000fe20003f65270 */
[----:B------:R-:W-:-:S10]  /*26c0*/  VIADD R3, R21, 0xffffffff ;  /* 0xffffffff15037836 */ /* 0x000fd40000000000 */
        /* <DEDUP_REMOVED lines=8> */
.L_x_77:
[----:B------:R-:W-:Y:S05]  /*2750*/  BSYNC.RECONVERGENT B1 ;  /* 0x0000000000017941 */ /* 0x000fea0003800200 */
.L_x_76:
[----:B------:R-:W-:Y:S05]  /*2760*/  @P3 BRA `(.L_x_78) ;  /* 0x0000003400a03947 */ /* 0x000fea0003800000 */
[----:B------:R-:W0:Y:S01]  /*2770*/  LDC.64 R2, c[0x0][0x390] ;  /* 0x0000e400ff027b82 */ /* 0x000e220000000a00 */
[----:B------:R-:W-:-:S05]  /*2780*/  IMAD.MOV.U32 R8, RZ, RZ, 0x65 ;  /* 0x00000065ff087424 */ /* 0x000fca00078e00ff */
[----:B0-----:R0:W-:Y:S01]  /*2790*/  ST.E.64.STRONG.GPU desc[UR8][R2.64+0x100], R8 ;  /* 0x0001000802007985 */ /* 0x0011e2000c10fb08 */
[----:B------:R-:W-:Y:S05]  /*27a0*/  BRA `(.L_x_78) ;  /* 0x0000003400907947 */ /* 0x000fea0003800000 */
.L_x_2:
[C---:B------:R-:W-:Y:S01]  /*27b0*/  ISETP.GT.AND P0, PT, R18.reuse, RZ, PT ;  /* 0x000000ff1200720c */ /* 0x040fe20003f04270 */
[----:B------:R-:W-:Y:S01]  /*27c0*/  BSSY.RECONVERGENT B1, `(.L_x_79) ;  /* 0x000000d000017945 */ /* 0x000fe20003800200 */
[----:B------:R-:W-:Y:S01]  /*27d0*/  ISETP.GE.AND P2, PT, R18, R19, PT ;  /* 0x000000131200720c */ /* 0x000fe20003f46270 */
[----:B0-----:R-:W-:Y:S01]  /*27e0*/  VIADD R9, R19, 0xffffffff ;  /* 0xffffffff13097836 */ /* 0x001fe20000000000 */
[----:B------:R-:W-:Y:S01]  /*27f0*/  ISETP.GT.AND P1, PT, R17, RZ, PT ;  /* 0x000000ff1100720c */ /* 0x000fe20003f24270 */
[----:B------:R-:W-:-:S10]  /*2800*/  IMAD.MOV.U32 R8, RZ, RZ, R18 ;  /* 0x000000ffff087224 */ /* 0x000fd400078e0012 */
        /* <DEDUP_REMOVED lines=8> */
.L_x_80:
[----:B------:R-:W-:Y:S05]  /*2890*/  BSYNC.RECONVERGENT B1 ;  /* 0x0000000000017941 */ /* 0x000fea0003800200 */
.L_x_79:
[----:B------:R-:W-:Y:S01]  /*28a0*/  ISETP.GE.AND P0, PT, R17, R8, PT ;  /* 0x000000081100720c */ /* 0x000fe20003f06270 */
[----:B------:R-:W-:Y:S01]  /*28b0*/  BSSY.RECONVERGENT B1, `(.L_x_81) ;  /* 0x000000c000017945 */ /* 0x000fe20003800200 */
[----:B------:R-:W-:Y:S01]  /*28c0*/  ISETP.GT.AND P2, PT, R16, RZ, PT ;  /* 0x000000ff1000720c */ /* 0x000fe20003f44270 */
[----:B------:R-:W-:Y:S02]  /*28d0*/  IMAD.MOV.U32 R9, RZ, RZ, R17 ;  /* 0x000000ffff097224 */ /* 0x000fe400078e0011 */
[----:B------:R-:W-:-:S08]  /*28e0*/  VIADD R10, R8, 0xffffffff ;  /* 0xffffffff080a7836 */ /* 0x000fd00000000000 */
        /* <DEDUP_REMOVED lines=8> */
.L_x_82:
[----:B------:R-:W-:Y:S05]  /*2970*/  BSYNC.RECONVERGENT B1 ;  /* 0x0000000000017941 */ /* 0x000fea0003800200 */
.L_x_81:
        /* <DEDUP_REMOVED lines=13> */
.L_x_84:
[----:B------:R-:W-:Y:S05]  /*2a50*/  BSYNC.RECONVERGENT B1 ;  /* 0x0000000000017941 */ /* 0x000fea0003800200 */
.L_x_83:
        /* <DEDUP_REMOVED lines=13> */
.L_x_86:
[----:B------:R-:W-:Y:S05]  /*2b30*/  BSYNC.RECONVERGENT B1 ;  /* 0x0000000000017941 */ /* 0x000fea0003800200 */
.L_x_85:
        /* <DEDUP_REMOVED lines=13> */
.L_x_88:
[----:B------:R-:W-:Y:S05]  /*2c10*/  BSYNC.RECONVERGENT B1 ;  /* 0x0000000000017941 */ /* 0x000fea0003800200 */
.L_x_87:
        /* <DEDUP_REMOVED lines=13> */
.L_x_90:
[----:B------:R-:W-:Y:S05]  /*2cf0*/  BSYNC.RECONVERGENT B1 ;  /* 0x0000000000017941 */ /* 0x000fea0003800200 */
.L_x_89:
        /* <DEDUP_REMOVED lines=13> */
.L_x_92:
[----:B------:R-:W-:Y:S05]  /*2dd0*/  BSYNC.RECONVERGENT B1 ;  /* 0x0000000000017941 */ /* 0x000fea0003800200 */
.L_x_91:
        /* <DEDUP_REMOVED lines=13> */
.L_x_94:
[----:B------:R-:W-:Y:S05]  /*2eb0*/  BSYNC.RECONVERGENT B1 ;  /* 0x0000000000017941 */ /* 0x000fea0003800200 */
.L_x_93:
        /* <DEDUP_REMOVED lines=13> */
.L_x_96:
[----:B------:R-:W-:Y:S05]  /*2f90*/  BSYNC.RECONVERGENT B1 ;  /* 0x0000000000017941 */ /* 0x000fea0003800200 */
.L_x_95:
        /* <DEDUP_REMOVED lines=13> */
.L_x_98:
[----:B------:R-:W-:Y:S05]  /*3070*/  BSYNC.RECONVERGENT B1 ;  /* 0x0000000000017941 */ /* 0x000fea0003800200 */
.L_x_97:
        /* <DEDUP_REMOVED lines=13> */
.L_x_100:
[----:B------:R-:W-:Y:S05]  /*3150*/  BSYNC.RECONVERGENT B1 ;  /* 0x0000000000017941 */ /* 0x000fea0003800200 */
.L_x_99:
        /* <DEDUP_REMOVED lines=13> */
.L_x_102:
[----:B------:R-:W-:Y:S05]  /*3230*/  BSYNC.RECONVERGENT B1 ;  /* 0x0000000000017941 */ /* 0x000fea0003800200 */
.L_x_101:
        /* <DEDUP_REMOVED lines=13> */
.L_x_104:
[----:B------:R-:W-:Y:S05]  /*3310*/  BSYNC.RECONVERGENT B1 ;  /* 0x0000000000017941 */ /* 0x000fea0003800200 */
.L_x_103:
        /* <DEDUP_REMOVED lines=12> */
.L_x_106:
[----:B------:R-:W-:Y:S05]  /*33e0*/  BSYNC.RECONVERGENT B1 ;  /* 0x0000000000017941 */ /* 0x000fea0003800200 */
.L_x_105:
[----:B------:R-:W0:Y:S01]  /*33f0*/  SHFL.UP PT, R11, R8, 0x1, RZ ;  /* 0x04200000080b7989 */ /* 0x000e2200000e00ff */
[C---:B------:R-:W-:Y:S01]  /*3400*/  ISETP.GT.AND P1, PT, R8.reuse, RZ, PT ;  /* 0x000000ff0800720c */ /* 0x040fe20003f24270 */
[----:B------:R-:W-:Y:S01]  /*3410*/  BSSY.RECONVERGENT B1, `(.L_x_107) ;  /* 0x000000d000017945 */ /* 0x000fe20003800200 */
[----:B------:R-:W-:Y:S01]  /*3420*/  ISETP.GE.AND P3, PT, R37, 0x1, PT ;  /* 0x000000012500780c */ /* 0x000fe20003f66270 */
[----:B------:R-:W-:Y:S01]  /*3430*/  IMAD.MOV.U32 R9, RZ, RZ, R8 ;  /* 0x000000ffff097224 */ /* 0x000fe200078e0008 */
[----:B0-----:R-:W-:Y:S01]  /*3440*/  ISETP.GE.AND P0, PT, R8, R11, PT ;  /* 0x0000000b0800720c */ /* 0x001fe20003f06270 */
[----:B------:R-:W-:-:S12]  /*3450*/  VIADD R25, R11, 0xffffffff ;  /* 0xffffffff0b197836 */ /* 0x000fd80000000000 */
        /* <DEDUP_REMOVED lines=8> */
.L_x_108:
[----:B------:R-:W-:Y:S05]  /*34e0*/  BSYNC.RECONVERGENT B1 ;  /* 0x0000000000017941 */ /* 0x000fea0003800200 */
.L_x_107:
[----:B------:R-:W-:Y:S01]  /*34f0*/  SEL R9, R8, R9, !P3 ;  /* 0x0000000908097207 */ /* 0x000fe20005800000 */
[----:B------:R-:W-:Y:S01]  /*3500*/  BSSY.RECONVERGENT B1, `(.L_x_109) ;  /* 0x000000f000017945 */ /* 0x000fe20003800200 */
[----:B------:R-:W-:Y:S02]  /*3510*/  ISETP.GE.AND P3, PT, R37, 0x2, PT ;  /* 0x000000022500780c */ /* 0x000fe40003f66270 */
        /* <DEDUP_REMOVED lines=13> */
.L_x_110:
[----:B------:R-:W-:Y:S05]  /*35f0*/  BSYNC.RECONVERGENT B1 ;  /* 0x0000000000017941 */ /* 0x000fea0003800200 */
.L_x_109:
        /* <DEDUP_REMOVED lines=16> */
.L_x_112:
[----:B------:R-:W-:Y:S05]  /*3700*/  BSYNC.RECONVERGENT B1 ;  /* 0x0000000000017941 */ /* 0x000fea0003800200 */
.L_x_111:
        /* <DEDUP_REMOVED lines=16> */
.L_x_114:
[----:B------:R-:W-:Y:S05]  /*3810*/  BSYNC.RECONVERGENT B1 ;  /* 0x0000000000017941 */ /* 0x000fea0003800200 */
.L_x_113:
[----:B------:R-:W-:Y:S01]  /*3820*/  SEL R25, R9, R8, !P3 ;  /* 0x0000000809197207 */ /* 0x000fe20005800000 */
[----:B------:R-:W-:Y:S01]  /*3830*/  BSSY.RECONVERGENT B1, `(.L_x_115) ;  /* 0x0000010000017945 */ /* 0x000fe20003800200 */
[----:B------:R-:W-:Y:S02]  /*3840*/  ISETP.NE.AND P3, PT, R37, 0x1f, PT ;  /* 0x0000001f2500780c */ /* 0x000fe40003f65270 */
[----:B------:R-:W-:Y:S01]  /*3850*/  ISETP.GT.AND P1, PT, R25, RZ, PT ;  /* 0x000000ff1900720c */ /* 0x000fe20003f24270 */
[----:B------:R-:W0:Y:S01]  /*3860*/  SHFL.UP PT, R8, R25, 0x10, RZ ;  /* 0x0600000019087989 */ /* 0x000e2200000e00ff */
[----:B------:R-:W-:-:S09]  /*3870*/  IMAD.MOV.U32 R22, RZ, RZ, R25 ;  /* 0x000000ffff167224 */ /* 0x000fd200078e0019 */
[----:B------:R-:W-:Y:S02]  /*3880*/  @!P3 LEA R27, R21, UR4, 0x2 ;  /* 0x00000004151bbc11 */ /* 0x000fe4000f8e10ff */
        /* <DEDUP_REMOVED lines=10> */
.L_x_116:
[----:B------:R-:W-:Y:S05]  /*3930*/  BSYNC.RECONVERGENT B1 ;  /* 0x0000000000017941 */ /* 0x000fea0003800200 */
.L_x_115:
[----:B------:R-:W-:Y:S01]  /*3940*/  @!P3 STS [R27+0x10], R22 ;  /* 0x000010161b00b388 */ /* 0x000fe20000000800 */
[----:B------:R-:W-:Y:S01]  /*3950*/  BAR.SYNC.DEFER_BLOCKING 0x0 ;  /* 0x0000000000007b1d */ /* 0x000fe20000010000 */
[----:B------:R-:W-:Y:S02]  /*3960*/  ISETP.GE.AND P0, PT, R37, 0x10, PT ;  /* 0x000000102500780c */ /* 0x000fe40003f06270 */
[----:B------:R-:W-:Y:S02]  /*3970*/  ISETP.NE.AND P1, PT, R21, 0x3, PT ;  /* 0x000000031500780c */ /* 0x000fe40003f25270 */
[----:B------:R-:W-:-:S06]  /*3980*/  SEL R25, R25, R22, !P0 ;  /* 0x0000001619197207 */ /* 0x000fcc0004000000 */
[----:B------:R-:W-:Y:S04]  /*3990*/  SHFL.UP PT, R25, R25, 0x1, RZ ;  /* 0x0420000019197989 */ /* 0x000fe800000e00ff */
[----:B------:R-:W0:Y:S02]  /*39a0*/  LDS.128 R8, [UR4+0x10] ;  /* 0x00001004ff087984 */ /* 0x000e240008000c00 */
[C---:B0-----:R-:W-:Y:S01]  /*39b0*/  ISETP.GT.AND P0, PT, R9.reuse, RZ, PT ;  /* 0x000000ff0900720c */ /* 0x041fe20003f04270 */
[----:B------:R-:W-:Y:S01]  /*39c0*/  VIADD R26, R8, 0xffffffff ;  /* 0xffffffff081a7836 */ /* 0x000fe20000000000 */
[----:B------:R-:W-:Y:S02]  /*39d0*/  ISETP.GE.AND P3, PT, R9, R8, PT ;  /* 0x000000080900720c */ /* 0x000fe40003f66270 */
[----:B------:R-:W-:-:S11]  /*39e0*/  ISETP.GT.AND P2, PT, R10, RZ, PT ;  /* 0x000000ff0a00720c */ /* 0x000fd60003f44270 */
        /* <DEDUP_REMOVED lines=8> */
.L_x_117:
[----:B------:R-:W-:Y:S01]  /*3a70*/  ISETP.GE.AND P0, PT, R10, R9, PT ;  /* 0x000000090a00720c */ /* 0x000fe20003f06270 */
[----:B------:R-:W-:Y:S01]  /*3a80*/  VIADD R27, R9, 0xffffffff ;  /* 0xffffffff091b7836 */ /* 0x000fe20000000000 */
        /* <DEDUP_REMOVED lines=9> */
.L_x_118:
[----:B------:R-:W0:Y:S01]  /*3b20*/  S2R R22, SR_TID.X ;  /* 0x0000000000167919 */ /* 0x000e220000002100 */
[----:B------:R-:W-:Y:S01]  /*3b30*/  ISETP.GE.AND P4, PT, R11, R10, PT ;  /* 0x0000000a0b00720c */ /* 0x000fe20003f86270 */
[----:B------:R-:W-:Y:S01]  /*3b40*/  IMAD.MOV.U32 R31, RZ, RZ, R11 ;  /* 0x000000ffff1f7224 */ /* 0x000fe200078e000b */
[----:B------:R-:W-:-:S04]  /*3b50*/  ISETP.NE.AND P0, PT, R21, 0x2, PT ;  /* 0x000000021500780c */ /* 0x000fc80003f05270 */
[----:B------:R-:W-:Y:S01]  /*3b60*/  SEL R9, R9, R8, !P0 ;  /* 0x0000000809097207 */ /* 0x000fe20004000000 */
[----:B------:R-:W-:Y:S01]  /*3b70*/  VIADD R8, R10, 0xffffffff ;  /* 0xffffffff0a087836 */ /* 0x000fe20000000000 */
[----:B0-----:R-:W-:-:S05]  /*3b80*/  ISETP.GE.U32.AND P2, PT, R22, 0x20, PT ;  /* 0x000000201600780c */ /* 0x001fca0003f46070 */
[----:B------:R-:W-:Y:S08]  /*3b90*/  @P3 BRA P4, `(.L_x_119) ;  /* 0x00000000001c3947 */ /* 0x000ff00002000000 */
[----:B------:R-:W-:Y:S01]  /*3ba0*/  ISETP.GT.AND P0, PT, R8, R11, PT ;  /* 0x0000000b0800720c */ /* 0x000fe20003f04270 */
[----:B------:R-:W-:-:S03]  /*3bb0*/  IMAD.MOV.U32 R31, RZ, RZ, R8 ;  /* 0x000000ffff1f7224 */ /* 0x000fc600078e0008 */
[----:B------:R-:W-:-:S13]  /*3bc0*/  ISETP.GT.AND P0, PT, R10, 0x1, P0 ;  /* 0x000000010a00780c */ /* 0x000fda0000704270 */
[----:B------:R-:W-:Y:S02]  /*3bd0*/  @!P0 ISETP.NE.AND P4, PT, R8, R11, PT ;  /* 0x0000000b0800820c */ /* 0x000fe40003f85270 */
[----:B------:R-:W-:Y:S02]  /*3be0*/  @!P0 ISETP.GT.AND P3, PT, R10, 0x1, PT ;  /* 0x000000010a00880c */ /* 0x000fe40003f64270 */
[----:B------:R-:W-:-:S04]  /*3bf0*/  @!P0 SEL R8, R8, RZ, !P4 ;  /* 0x000000ff08088207 */ /* 0x000fc80006000000 */
[----:B------:R-:W-:-:S07]  /*3c00*/  @!P0 SEL R31, R8, RZ, P3 ;  /* 0x000000ff081f8207 */ /* 0x000fce0001800000 */
.L_x_119:
[----:B------:R-:W-:Y:S01]  /*3c10*/  SEL R10, R10, R9, !P1 ;  /* 0x000000090a0a7207 */ /* 0x000fe20004800000 */
[----:B------:R-:W-:Y:S06]  /*3c20*/  @!P2 BRA `(.L_x_120) ;  /* 0x000000000040a947 */ /* 0x000fec0003800000 */
[C---:B------:R-:W-:Y:S01]  /*3c30*/  ISETP.GE.AND P0, PT, R25.reuse, R10, PT ;  /* 0x0000000a1900720c */ /* 0x040fe20003f06270 */
[----:B------:R-:W-:Y:S01]  /*3c40*/  BSSY.RECONVERGENT B1, `(.L_x_121) ;  /* 0x000000c000017945 */ /* 0x000fe20003800200 */
[----:B------:R-:W-:Y:S01]  /*3c50*/  ISETP.GT.AND P1, PT, R25, RZ, PT ;  /* 0x000000ff1900720c */ /* 0x000fe20003f24270 */
[----:B------:R-:W-:Y:S01]  /*3c60*/  VIADD R8, R10, 0xffffffff ;  /* 0xffffffff0a087836 */ /* 0x000fe20000000000 */
[----:B------:R-:W-:-:S11]  /*3c70*/  ISETP.NE.AND P3, PT, R37, RZ, PT ;  /* 0x000000ff2500720c */ /* 0x000fd60003f65270 */
        /* <DEDUP_REMOVED lines=8> */
.L_x_122:
[----:B------:R-:W-:Y:S05]  /*3d00*/  BSYNC.RECONVERGENT B1 ;  /* 0x0000000000017941 */ /* 0x000fea0003800200 */
.L_x_121:
[----:B------:R-:W-:Y:S01]  /*3d10*/  SEL R25, R10, R25, !P3 ;  /* 0x000000190a197207 */ /* 0x000fe20005800000 */
[----:B------:R-:W-:Y:S06]  /*3d20*/  BRA `(.L_x_123) ;  /* 0x0000001000cc7947 */ /* 0x000fec0003800000 */
.L_x_120:
[----:B------:R-:W0:Y:S01]  /*3d30*/  LDC.64 R8, c[0x0][0x390] ;  /* 0x0000e400ff087b82 */ /* 0x000e220000000a00 */
[----:B------:R-:W-:Y:S02]  /*3d40*/  ISETP.NE.AND P0, PT, R22, RZ, PT ;  /* 0x000000ff1600720c */ /* 0x000fe40003f05270 */
[----:B------:R-:W-:-:S05]  /*3d50*/  LOP3.LUT R11, RZ, R22, RZ, 0x33, !PT ;  /* 0x00000016ff0b7212 */ /* 0x000fca00078e33ff */
[----:B------:R-:W1:Y:S06]  /*3d60*/  LDC R28, c[0x0][0x370] ;  /* 0x0000dc00ff1c7b82 */ /* 0x000e6c0000000800 */
[----:B------:R-:W-:Y:S01]  /*3d70*/  @!P0 IMAD.MOV.U32 R30, RZ, RZ, 0x64 ;  /* 0x00000064ff1e8424 */ /* 0x000fe200078e00ff */
[----:B------:R2:W-:Y:S01]  /*3d80*/  @!P0 STS [UR4+0xc], R31 ;  /* 0x00000c1fff008988 */ /* 0x0005e20008000804 */
[----:B0-----:R-:W-:-:S04]  /*3d90*/  IMAD.WIDE R32, R24, 0x8, R8 ;  /* 0x0000000818207825 */ /* 0x001fc800078e0208 */
[----:B------:R-:W-:Y:S01]  /*3da0*/  IMAD.IADD R24, R24, 0x1, R11 ;  /* 0x0000000118187824 */ /* 0x000fe200078e020b */
[----:B------:R2:W-:Y:S01]  /*3db0*/  @!P0 ST.E.64.STRONG.GPU desc[UR8][R32.64+0x100], R30 ;  /* 0x0001001e20008985 */ /* 0x0005e2000c10fb08 */
[----:B-1----:R-:W-:-:S13]  /*3dc0*/  ISETP.GT.U32.AND P1, PT, R28, 0x1f3, PT ;  /* 0x000001f31c00780c */ /* 0x002fda0003f24070 */
[----:B--2---:R-:W-:Y:S05]  /*3dd0*/  @P1 BRA `(.L_x_124) ;  /* 0x0000000000081947 */ /* 0x004fea0003800000 */
[----:B------:R0:W-:Y:S06]  /*3de0*/  MEMBAR.SC.CTA ;  /* 0x0000000000007992 */ /* 0x0001ec0000000000 */
[----:B0-----:R-:W-:Y:S05]  /*3df0*/  BRA `(.L_x_125) ;  /* 0x0000000000087947 */ /* 0x001fea0003800000 */
.L_x_124:
[----:B------:R-:W-:Y:S05]  /*3e00*/  NANOSLEEP 0x1c2 ;  /* 0x000001c20000795d */ /* 0x000fea0003800000 */
[----:B------:R-:W-:Y:S01]  /*3e10*/  NOP ;  /* 0x0000000000007918 */ /* 0x000fe20000000000 */
.L_x_125:
[----:B------:R-:W-:-:S05]  /*3e20*/  IMAD.WIDE R8, R24, 0x8, R8 ;  /* 0x0000000818087825 */ /* 0x000fca00078e0208 */
[----:B------:R-:W2:Y:S01]  /*3e30*/  LD.E.64.STRONG.GPU R10, desc[UR8][R8.64+0x100] ;  /* 0x00010008080a7980 */ /* 0x000ea2000c10fb00 */
[----:B------:R-:W-:Y:S01]  /*3e40*/  UMOV UR5, 0xffffffff ;  /* 0xffffffff00057882 */ /* 0x000fe20000000000 */
[----:B--2---:R-:W-:Y:S02]  /*3e50*/  ISETP.NE.AND P0, PT, R10, 0x63, PT ;  /* 0x000000630a00780c */ /* 0x004fe40003f05270 */
[----:B------:R-:W-:Y:S11]  /*3e60*/  BRA.DIV UR5, `(.L_x_126) ;  /* 0x0000008205807947 */ /* 0x000ff6000b800000 */
[----:B------:R-:W-:-:S13]  /*3e70*/  VOTE.ANY P0, !P0 ;  /* 0x0000000000ff7806 */ /* 0x000fda0004000100 */
.L_x_414:
[----:B------:R-:W-:Y:S05]  /*3e80*/  @!P0 BRA `(.L_x_127) ;  /* 0x0000000000308947 */ /* 0x000fea0003800000 */
.L_x_131:
[----:B------:R-:W-:Y:S05]  /*3e90*/  YIELD ;  /* 0x0000000000007946 */ /* 0x000fea0003800000 */
[----:B------:R-:W-:Y:S05]  /*3ea0*/  @P1 BRA `(.L_x_128) ;  /* 0x0000000000081947 */ /* 0x000fea0003800000 */
[----:B------:R0:W-:Y:S06]  /*3eb0*/  MEMBAR.SC.CTA ;  /* 0x0000000000007992 */ /* 0x0001ec0000000000 */
[----:B0-----:R-:W-:Y:S05]  /*3ec0*/  BRA `(.L_x_129) ;  /* 0x0000000000087947 */ /* 0x001fea0003800000 */
.L_x_128:
[----:B------:R-:W-:Y:S05]  /*3ed0*/  NANOSLEEP 0x15e ;  /* 0x0000015e0000795d */ /* 0x000fea0003800000 */
[----:B------:R-:W-:Y:S01]  /*3ee0*/  NOP ;  /* 0x0000000000007918 */ /* 0x000fe20000000000 */
.L_x_129:
[----:B------:R-:W2:Y:S01]  /*3ef0*/  LD.E.64.STRONG.GPU R10, desc[UR8][R8.64+0x100] ;  /* 0x00010008080a7980 */ /* 0x000ea2000c10fb00 */
[----:B------:R-:W-:Y:S01]  /*3f00*/  UMOV UR5, 0xffffffff ;  /* 0xffffffff00057882 */ /* 0x000fe20000000000 */
[----:B--2---:R-:W-:Y:S02]  /*3f10*/  ISETP.NE.AND P0, PT, R10, 0x63, PT ;  /* 0x000000630a00780c */ /* 0x004fe40003f05270 */
[----:B------:R-:W-:Y:S11]  /*3f20*/  BRA.DIV UR5, `(.L_x_130) ;  /* 0x0000008205707947 */ /* 0x000ff6000b800000 */
[----:B------:R-:W-:-:S13]  /*3f30*/  VOTE.ANY P0, !P0 ;  /* 0x0000000000ff7806 */ /* 0x000fda0004000100 */
.L_x_417:
[----:B------:R-:W-:Y:S05]  /*3f40*/  @P0 BRA `(.L_x_131) ;  /* 0xfffffffc00d00947 */ /* 0x000fea000383ffff */
.L_x_127:
[----:B------:R-:W-:Y:S01]  /*3f50*/  UMOV UR5, 0xffffffff ;  /* 0xffffffff00057882 */ /* 0x000fe20000000000 */
[----:B------:R-:W-:Y:S02]  /*3f60*/  ISETP.NE.AND P0, PT, R10, 0x65, PT ;  /* 0x000000650a00780c */ /* 0x000fe40003f05270 */
[----:B------:R-:W-:Y:S11]  /*3f70*/  BRA.DIV UR5, `(.L_x_132) ;  /* 0x00000082057c7947 */ /* 0x000ff6000b800000 */
[----:B------:R-:W0:Y:S01]  /*3f80*/  S2R R8, SR_GEMASK ;  /* 0x0000000000087919 */ /* 0x000e220000003c00 */
[----:B------:R-:W-:-:S04]  /*3f90*/  VOTE.ANY R21, PT, !P0 ;  /* 0x0000000000157806 */ /* 0x000fc800040e0100 */
[----:B0-----:R-:W-:-:S05]  /*3fa0*/  LOP3.LUT R21, R21, 0x80000000, R8, 0xec, !PT ;  /* 0x8000000015157812 */ /* 0x001fca00078eec08 */
[----:B------:R-:W-:-:S05]  /*3fb0*/  VIADD R8, R21, 0xffffffff ;  /* 0xffffffff15087836 */ /* 0x000fca0000000000 */
[----:B------:R-:W-:-:S06]  /*3fc0*/  LOP3.LUT R8, R21, R8, RZ, 0xc, !PT ;  /* 0x0000000815087212 */ /* 0x000fcc00078e0cff */
[----:B------:R-:W0:Y:S02]  /*3fd0*/  POPC R8, R8 ;  /* 0x0000000800087309 */ /* 0x000e240000000000 */
[----:B0-----:R0:W1:Y:S02]  /*3fe0*/  SHFL.DOWN PT, R26, R11, 0x1, R8 ;  /* 0x082000000b1a7989 */ /* 0x00106400000e0008 */
.L_x_421:
[----:B------:R-:W-:Y:S01]  /*3ff0*/  ISETP.GE.AND P0, PT, R37, R8, PT ;  /* 0x000000082500720c */ /* 0x000fe20003f06270 */
[----:B------:R-:W-:-:S12]  /*4000*/  BSSY.RECONVERGENT B1, `(.L_x_133) ;  /* 0x000000d000017945 */ /* 0x000fd80003800200 */
[----:B------:R-:W-:Y:S05]  /*4010*/  @P0 BRA `(.L_x_134) ;  /* 0x00000000002c0947 */ /* 0x000fea0003800000 */
[C---:B-1----:R-:W-:Y:S01]  /*4020*/  ISETP.GE.AND P0, PT, R11.reuse, R26, PT ;  /* 0x0000001a0b00720c */ /* 0x042fe20003f06270 */
[----:B------:R-:W-:Y:S01]  /*4030*/  VIADD R22, R26, 0xffffffff ;  /* 0xffffffff1a167836 */ /* 0x000fe20000000000 */
[----:B------:R-:W-:-:S13]  /*4040*/  ISETP.GT.AND P1, PT, R11, RZ, PT ;  /* 0x000000ff0b00720c */ /* 0x000fda0003f24270 */
[----:B------:R-:W-:Y:S05]  /*4050*/  @P0 BRA P1, `(.L_x_134) ;  /* 0x00000000001c0947 */ /* 0x000fea0000800000 */
[----:B------:R-:W-:-:S04]  /*4060*/  ISETP.GT.AND P0, PT, R22, R11, PT ;  /* 0x0000000b1600720c */ /* 0x000fc80003f04270 */
[----:B------:R-:W-:-:S13]  /*4070*/  ISETP.GT.AND P0, PT, R26, 0x1, P0 ;  /* 0x000000011a00780c */ /* 0x000fda0000704270 */
[----:B------:R-:W-:Y:S01]  /*4080*/  @!P0 ISETP.NE.AND P2, PT, R22, R11, PT ;  /* 0x0000000b1600820c */ /* 0x000fe20003f45270 */
[----:B0-----:R-:W-:Y:S01]  /*4090*/  IMAD.MOV.U32 R11, RZ, RZ, R22 ;  /* 0x000000ffff0b7224 */ /* 0x001fe200078e0016 */
[----:B------:R-:W-:Y:S02]  /*40a0*/  @!P0 ISETP.GT.AND P1, PT, R26, 0x1, PT ;  /* 0x000000011a00880c */ /* 0x000fe40003f24270 */
[----:B------:R-:W-:-:S04]  /*40b0*/  @!P0 SEL R9, R22, RZ, !P2 ;  /* 0x000000ff16098207 */ /* 0x000fc80005000000 */
[----:B------:R-:W-:-:S07]  /*40c0*/  @!P0 SEL R11, R9, RZ, P1 ;  /* 0x000000ff090b8207 */ /* 0x000fce0000800000 */
.L_x_134:
[----:B------:R-:W-:Y:S05]  /*40d0*/  BSYNC.RECONVERGENT B1 ;  /* 0x0000000000017941 */ /* 0x000fea0003800200 */
.L_x_133:
[----:B------:R-:W-:-:S03]  /*40e0*/  UMOV UR5, 0xffffffff ;  /* 0xffffffff00057882 */ /* 0x000fc60000000000 */
[----:B------:R-:W-:Y:S05]  /*40f0*/  BRA.DIV UR5, `(.L_x_135) ;  /* 0x00000082056c7947 */ /* 0x000fea000b800000 */
[----:B------:R2:W3:Y:S02]  /*4100*/  SHFL.DOWN PT, R9, R11, 0x2, R8 ;  /* 0x084000000b097989 */ /* 0x0004e400000e0008 */
.L_x_424:
[----:B------:R-:W-:Y:S01]  /*4110*/  VIADD R21, R37, 0x2 ;  /* 0x0000000225157836 */ /* 0x000fe20000000000 */
[----:B------:R-:W-:Y:S04]  /*4120*/  BSSY.RECONVERGENT B1, `(.L_x_136) ;  /* 0x000000e000017945 */ /* 0x000fe80003800200 */
[----:B------:R-:W-:-:S13]  /*4130*/  ISETP.GT.AND P0, PT, R21, R8, PT ;  /* 0x000000081500720c */ /* 0x000fda0003f04270 */
[----:B------:R-:W-:Y:S05]  /*4140*/  @P0 BRA `(.L_x_137) ;  /* 0x00000000002c0947 */ /* 0x000fea0003800000 */
[----:B---3--:R-:W-:Y:S01]  /*4150*/  ISETP.GE.AND P0, PT, R11, R9, PT ;  /* 0x000000090b00720c */ /* 0x008fe20003f06270 */
[----:B------:R-:W-:Y:S01]  /*4160*/  VIADD R22, R9, 0xffffffff ;  /* 0xffffffff09167836 */ /* 0x000fe20000000000 */
[----:B------:R-:W-:-:S13]  /*4170*/  ISETP.GT.AND P1, PT, R11, RZ, PT ;  /* 0x000000ff0b00720c */ /* 0x000fda0003f24270 */
[----:B------:R-:W-:Y:S05]  /*4180*/  @P0 BRA P1, `(.L_x_137) ;  /* 0x00000000001c0947 */ /* 0x000fea0000800000 */
[----:B------:R-:W-:-:S04]  /*4190*/  ISETP.GT.AND P0, PT, R22, R11, PT ;  /* 0x0000000b1600720c */ /* 0x000fc80003f04270 */
[----:B------:R-:W-:-:S13]  /*41a0*/  ISETP.GT.AND P0, PT, R9, 0x1, P0 ;  /* 0x000000010900780c */ /* 0x000fda0000704270 */
[C---:B------:R-:W-:Y:S01]  /*41b0*/  @!P0 ISETP.NE.AND P2, PT, R22.reuse, R11, PT ;  /* 0x0000000b1600820c */ /* 0x040fe20003f45270 */
[----:B0-2---:R-:W-:Y:S01]  /*41c0*/  IMAD.MOV.U32 R11, RZ, RZ, R22 ;  /* 0x000000ffff0b7224 */ /* 0x005fe200078e0016 */
[----:B------:R-:W-:Y:S02]  /*41d0*/  @!P0 ISETP.GT.AND P1, PT, R9, 0x1, PT ;  /* 0x000000010900880c */ /* 0x000fe40003f24270 */
[----:B------:R-:W-:-:S04]  /*41e0*/  @!P0 SEL R9, R22, RZ, !P2 ;  /* 0x000000ff16098207 */ /* 0x000fc80005000000 */
[----:B------:R-:W-:-:S07]  /*41f0*/  @!P0 SEL R11, R9, RZ, P1 ;  /* 0x000000ff090b8207 */ /* 0x000fce0000800000 */
.L_x_137:
[----:B------:R-:W-:Y:S05]  /*4200*/  BSYNC.RECONVERGENT B1 ;  /* 0x0000000000017941 */ /* 0x000fea0003800200 */
.L_x_136:
[----:B------:R-:W-:-:S03]  /*4210*/  UMOV UR5, 0xffffffff ;  /* 0xffffffff00057882 */ /* 0x000fc60000000000 */
[----:B------:R-:W-:Y:S05]  /*4220*/  BRA.DIV UR5, `(.L_x_138) ;  /* 0x0000008205447947 */ /* 0x000fea000b800000 */
[----:B---3--:R3:W4:Y:S02]  /*4230*/  SHFL.DOWN PT, R9, R11, 0x4, R8 ;  /* 0x088000000b097989 */ /* 0x00872400000e0008 */
.L_x_427:
[----:B------:R-:W-:Y:S01]  /*4240*/  VIADD R21, R37, 0x4 ;  /* 0x0000000425157836 */ /* 0x000fe20000000000 */
[----:B------:R-:W-:Y:S04]  /*4250*/  BSSY.RECONVERGENT B1, `(.L_x_139) ;  /* 0x000000d000017945 */ /* 0x000fe80003800200 */
[----:B------:R-:W-:-:S13]  /*4260*/  ISETP.GT.AND P0, PT, R21, R8, PT ;  /* 0x000000081500720c */ /* 0x000fda0003f04270 */
[----:B------:R-:W-:Y:S05]  /*4270*/  @P0 BRA `(.L_x_140) ;  /* 0x0000000000280947 */ /* 0x000fea0003800000 */
[----:B----4-:R-:W-:Y:S01]  /*4280*/  ISETP.GE.AND P0, PT, R11, R9, PT ;  /* 0x000000090b00720c */ /* 0x010fe20003f06270 */
[----:B------:R-:W-:Y:S01]  /*4290*/  VIADD R22, R9, 0xffffffff ;  /* 0xffffffff09167836 */ /* 0x000fe20000000000 */
[----:B------:R-:W-:-:S13]  /*42a0*/  ISETP.GT.AND P1, PT, R11, RZ, PT ;  /* 0x000000ff0b00720c */ /* 0x000fda0003f24270 */
[----:B------:R-:W-:Y:S05]  /*42b0*/  @P0 BRA P1, `(.L_x_140) ;  /* 0x0000000000180947 */ /* 0x000fea0000800000 */
[----:B------:R-:W-:-:S04]  /*42c0*/  ISETP.GT.AND P2, PT, R9, 0x1, PT ;  /* 0x000000010900780c */ /* 0x000fc80003f44270 */
[----:B------:R-:W-:-:S13]  /*42d0*/  ISETP.GT.AND P0, PT, R22, R11, P2 ;  /* 0x0000000b1600720c */ /* 0x000fda0001704270 */
[----:B------:R-:W-:Y:S01]  /*42e0*/  @!P0 ISETP.NE.AND P1, PT, R22, R11, PT ;  /* 0x0000000b1600820c */ /* 0x000fe20003f25270 */
[----:B0-23--:R-:W-:-:S03]  /*42f0*/  IMAD.MOV.U32 R11, RZ, RZ, R22 ;  /* 0x000000ffff0b7224 */ /* 0x00dfc600078e0016 */
[----:B------:R-:W-:-:S04]  /*4300*/  @!P0 SEL R9, R22, RZ, !P1 ;  /* 0x000000ff16098207 */ /* 0x000fc80004800000 */
[----:B------:R-:W-:-:S07]  /*4310*/  @!P0 SEL R11, R9, RZ, P2 ;  /* 0x000000ff090b8207 */ /* 0x000fce0001000000 */
.L_x_140:
[----:B------:R-:W-:Y:S05]  /*4320*/  BSYNC.RECONVERGENT B1 ;  /* 0x0000000000017941 */ /* 0x000fea0003800200 */
.L_x_139:
[----:B------:R-:W-:-:S03]  /*4330*/  UMOV UR5, 0xffffffff ;  /* 0xffffffff00057882 */ /* 0x000fc60000000000 */
[----:B------:R-:W-:Y:S05]  /*4340*/  BRA.DIV UR5, `(.L_x_141) ;  /* 0x0000008205207947 */ /* 0x000fea000b800000 */
[----:B----4-:R4:W0:Y:S02]  /*4350*/  SHFL.DOWN PT, R9, R11, 0x8, R8 ;  /* 0x090000000b097989 */ /* 0x01082400000e0008 */
.L_x_430:
[----:B------:R-:W-:Y:S01]  /*4360*/  VIADD R36, R37, 0x8 ;  /* 0x0000000825247836 */ /* 0x000fe20000000000 */
[----:B------:R-:W-:Y:S04]  /*4370*/  BSSY.RECONVERGENT B1, `(.L_x_142) ;  /* 0x000000d000017945 */ /* 0x000fe80003800200 */
[----:B------:R-:W-:-:S13]  /*4380*/  ISETP.GT.AND P0, PT, R36, R8, PT ;  /* 0x000000082400720c */ /* 0x000fda0003f04270 */
[----:B------:R-:W-:Y:S05]  /*4390*/  @P0 BRA `(.L_x_143) ;  /* 0x0000000000280947 */ /* 0x000fea0003800000 */
[----:B0-----:R-:W-:Y:S01]  /*43a0*/  ISETP.GE.AND P0, PT, R11, R9, PT ;  /* 0x000000090b00720c */ /* 0x001fe20003f06270 */
[----:B------:R-:W-:Y:S01]  /*43b0*/  VIADD R22, R9, 0xffffffff ;  /* 0xffffffff09167836 */ /* 0x000fe20000000000 */
[----:B------:R-:W-:-:S13]  /*43c0*/  ISETP.GT.AND P1, PT, R11, RZ, PT ;  /* 0x000000ff0b00720c */ /* 0x000fda0003f24270 */
[----:B------:R-:W-:Y:S05]  /*43d0*/  @P0 BRA P1, `(.L_x_143) ;  /* 0x0000000000180947 */ /* 0x000fea0000800000 */
[----:B------:R-:W-:-:S04]  /*43e0*/  ISETP.GT.AND P2, PT, R9, 0x1, PT ;  /* 0x000000010900780c */ /* 0x000fc80003f44270 */
[----:B------:R-:W-:-:S13]  /*43f0*/  ISETP.GT.AND P0, PT, R22, R11, P2 ;  /* 0x0000000b1600720c */ /* 0x000fda0001704270 */
[----:B------:R-:W-:Y:S01]  /*4400*/  @!P0 ISETP.NE.AND P1, PT, R22, R11, PT ;  /* 0x0000000b1600820c */ /* 0x000fe20003f25270 */
[----:B--234-:R-:W-:-:S03]  /*4410*/  IMAD.MOV.U32 R11, RZ, RZ, R22 ;  /* 0x000000ffff0b7224 */ /* 0x01cfc600078e0016 */
[----:B------:R-:W-:-:S04]  /*4420*/  @!P0 SEL R9, R22, RZ, !P1 ;  /* 0x000000ff16098207 */ /* 0x000fc80004800000 */
[----:B------:R-:W-:-:S07]  /*4430*/  @!P0 SEL R11, R9, RZ, P2 ;  /* 0x000000ff090b8207 */ /* 0x000fce0001000000 */
.L_x_143:
[----:B------:R-:W-:Y:S05]  /*4440*/  BSYNC.RECONVERGENT B1 ;  /* 0x0000000000017941 */ /* 0x000fea0003800200 */
.L_x_142:
[----:B------:R-:W-:-:S03]  /*4450*/  UMOV UR5, 0xffffffff ;  /* 0xffffffff00057882 */ /* 0x000fc60000000000 */
[----:B------:R-:W-:Y:S05]  /*4460*/  BRA.DIV UR5, `(.L_x_144) ;  /* 0x0000007e05fc7947 */ /* 0x000fea000b800000 */
[----:B0-----:R0:W0:Y:S02]  /*4470*/  SHFL.DOWN PT, R9, R11, 0x10, R8 ;  /* 0x0a0000000b097989 */ /* 0x00102400000e0008 */
.L_x_433:
[----:B-1----:R-:W1:Y:S01]  /*4480*/  LDC.64 R26, c[0x0][0x390] ;  /* 0x0000e400ff1a7b82 */ /* 0x002e620000000a00 */
[----:B------:R-:W-:Y:S01]  /*4490*/  VIADD R30, R37, 0x10 ;  /* 0x00000010251e7836 */ /* 0x000fe20000000000 */
[----:B------:R-:W-:Y:S01]  /*44a0*/  BSSY.RECONVERGENT B1, `(.L_x_145) ;  /* 0x0000011000017945 */ /* 0x000fe20003800200 */
[----:B------:R-:W-:Y:S01]  /*44b0*/  ISETP.NE.AND P0, PT, R10, 0x65, PT ;  /* 0x000000650a00780c */ /* 0x000fe20003f05270 */
[----:B------:R-:W-:Y:S02]  /*44c0*/  IMAD.MOV.U32 R29, RZ, RZ, R11 ;  /* 0x000000ffff1d7224 */ /* 0x000fe400078e000b */
[----:B------:R-:W-:Y:S02]  /*44d0*/  ISETP.GT.AND P2, PT, R30, R8, PT ;  /* 0x000000081e00720c */ /* 0x000fe40003f44270 */
[----:B-1----:R-:W-:-:S11]  /*44e0*/  IADD3 R26, P1, PT, R26, 0x100, RZ ;  /* 0x000001001a1a7810 */ /* 0x002fd60007f3e0ff */
[----:B------:R-:W-:Y:S05]  /*44f0*/  @P2 BRA `(.L_x_146) ;  /* 0x00000000002c2947 */ /* 0x000fea0003800000 */
[----:B0-----:R-:W-:Y:S01]  /*4500*/  ISETP.GE.AND P2, PT, R11, R9, PT ;  /* 0x000000090b00720c */ /* 0x001fe20003f46270 */
[----:B--234-:R-:W-:Y:S01]  /*4510*/  VIADD R8, R9, 0xffffffff ;  /* 0xffffffff09087836 */ /* 0x01cfe20000000000 */
[----:B------:R-:W-:Y:S01]  /*4520*/  ISETP.GT.AND P3, PT, R11, RZ, PT ;  /* 0x000000ff0b00720c */ /* 0x000fe20003f64270 */
[----:B------:R-:W-:-:S12]  /*4530*/  IMAD.MOV.U32 R29, RZ, RZ, R11 ;  /* 0x000000ffff1d7224 */ /* 0x000fd800078e000b */
[----:B------:R-:W-:Y:S05]  /*4540*/  @P2 BRA P3, `(.L_x_146) ;  /* 0x0000000000182947 */ /* 0x000fea0001800000 */
[----:B------:R-:W-:Y:S01]  /*4550*/  ISETP.GT.AND P4, PT, R9, 0x1, PT ;  /* 0x000000010900780c */ /* 0x000fe20003f84270 */
[----:B------:R-:W-:-:S03]  /*4560*/  IMAD.MOV.U32 R29, RZ, RZ, R8 ;  /* 0x000000ffff1d7224 */ /* 0x000fc600078e0008 */
[----:B------:R-:W-:-:S13]  /*4570*/  ISETP.GT.AND P2, PT, R8, R11, P4 ;  /* 0x0000000b0800720c */ /* 0x000fda0002744270 */
[----:B------:R-:W-:-:S04]  /*4580*/  @!P2 ISETP.NE.AND P3, PT, R8, R11, PT ;  /* 0x0000000b0800a20c */ /* 0x000fc80003f65270 */
[----:B------:R-:W-:-:S04]  /*4590*/  @!P2 SEL R8, R8, RZ, !P3 ;  /* 0x000000ff0808a207 */ /* 0x000fc80005800000 */
[----:B------:R-:W-:-:S07]  /*45a0*/  @!P2 SEL R29, R8, RZ, P4 ;  /* 0x000000ff081da207 */ /* 0x000fce0002000000 */
.L_x_146:
[----:B------:R-:W-:Y:S05]  /*45b0*/  BSYNC.RECONVERGENT B1 ;  /* 0x0000000000017941 */ /* 0x000fea0003800200 */
.L_x_145:
[----:B------:R-:W-:Y:S01]  /*45c0*/  UMOV UR5, 0xffffffff ;  /* 0xffffffff00057882 */ /* 0x000fe20000000000 */
[----:B------:R-:W-:Y:S02]  /*45d0*/  IMAD.X R27, RZ, RZ, R27, P1 ;  /* 0x000000ffff1b7224 */ /* 0x000fe400008e061b */
[----:B------:R-:W-:Y:S05]  /*45e0*/  BRA.DIV UR5, `(.L_x_147) ;  /* 0x0000007e05c07947 */ /* 0x000fea000b800000 */
[----:B------:R-:W-:-:S13]  /*45f0*/  VOTE.ALL P0, P0 ;  /* 0x0000000000ff7806 */ /* 0x000fda0000000000 */
.L_x_436:
[----:B------:R-:W-:Y:S05]  /*4600*/  @!P0 BRA `(.L_x_148) ;  /* 0x0000000800148947 */ /* 0x000fea0003800000 */
.L_x_173:
[----:B0-234-:R-:W-:-:S05]  /*4610*/  IMAD.WIDE R8, R24, 0x8, R26 ;  /* 0x0000000818087825 */ /* 0x01dfca00078e021a */
[----:B------:R-:W2:Y:S01]  /*4620*/  LD.E.64.STRONG.GPU R10, desc[UR8][R8.64+-0x100] ;  /* 0xffff0008080a7980 */ /* 0x000ea2000c10fb00 */
[----:B------:R-:W-:Y:S05]  /*4630*/  YIELD ;  /* 0x0000000000007946 */ /* 0x000fea0003800000 */
[----:B------:R-:W-:Y:S01]  /*4640*/  UMOV UR5, 0xffffffff ;  /* 0xffffffff00057882 */ /* 0x000fe20000000000 */
[----:B--2---:R-:W-:Y:S02]  /*4650*/  ISETP.NE.AND P0, PT, R10, 0x63, PT ;  /* 0x000000630a00780c */ /* 0x004fe40003f05270 */
[----:B------:R-:W-:Y:S11]  /*4660*/  BRA.DIV UR5, `(.L_x_149) ;  /* 0x0000007e05bc7947 */ /* 0x000ff6000b800000 */
[----:B------:R-:W-:-:S13]  /*4670*/  VOTE.ANY P0, !P0 ;  /* 0x0000000000ff7806 */ /* 0x000fda0004000100 */
.L_x_439:
[----:B------:R-:W-:Y:S05]  /*4680*/  @!P0 BRA `(.L_x_150) ;  /* 0x0000000000348947 */ /* 0x000fea0003800000 */
[----:B------:R-:W-:-:S13]  /*4690*/  ISETP.GT.U32.AND P1, PT, R28, 0x1f3, PT ;  /* 0x000001f31c00780c */ /* 0x000fda0003f24070 */
.L_x_154:
[----:B------:R-:W-:Y:S05]  /*46a0*/  YIELD ;  /* 0x0000000000007946 */ /* 0x000fea0003800000 */
[----:B------:R-:W-:Y:S05]  /*46b0*/  @P1 BRA `(.L_x_151) ;  /* 0x0000000000081947 */ /* 0x000fea0003800000 */
[----:B------:R0:W-:Y:S06]  /*46c0*/  MEMBAR.SC.CTA ;  /* 0x0000000000007992 */ /* 0x0001ec0000000000 */
[----:B0-----:R-:W-:Y:S05]  /*46d0*/  BRA `(.L_x_152) ;  /* 0x0000000000087947 */ /* 0x001fea0003800000 */
.L_x_151:
[----:B------:R-:W-:Y:S05]  /*46e0*/  NANOSLEEP 0x15e ;  /* 0x0000015e0000795d */ /* 0x000fea0003800000 */
[----:B------:R-:W-:Y:S01]  /*46f0*/  NOP ;  /* 0x0000000000007918 */ /* 0x000fe20000000000 */
.L_x_152:
[----:B------:R-:W2:Y:S01]  /*4700*/  LD.E.64.STRONG.GPU R10, desc[UR8][R8.64+-0x100] ;  /* 0xffff0008080a7980 */ /* 0x000ea2000c10fb00 */
[----:B------:R-:W-:Y:S01]  /*4710*/  UMOV UR5, 0xffffffff ;  /* 0xffffffff00057882 */ /* 0x000fe20000000000 */
[----:B--2---:R-:W-:Y:S02]  /*4720*/  ISETP.NE.AND P0, PT, R10, 0x63, PT ;  /* 0x000000630a00780c */ /* 0x004fe40003f05270 */
[----:B------:R-:W-:Y:S11]  /*4730*/  BRA.DIV UR5, `(.L_x_153) ;  /* 0x0000007e05a87947 */ /* 0x000ff6000b800000 */
[----:B------:R-:W-:-:S13]  /*4740*/  VOTE.ANY P0, !P0 ;  /* 0x0000000000ff7806 */ /* 0x000fda0004000100 */
.L_x_442:
[----:B------:R-:W-:Y:S05]  /*4750*/  @P0 BRA `(.L_x_154) ;  /* 0xfffffffc00d00947 */ /* 0x000fea000383ffff */
.L_x_150:
        /* <DEDUP_REMOVED lines=10> */
.L_x_446:
[----:B------:R-:W-:Y:S01]  /*4800*/  ISETP.GE.AND P0, PT, R37, R8, PT ;  /* 0x000000082500720c */ /* 0x000fe20003f06270 */
[----:B------:R-:W-:-:S12]  /*4810*/  BSSY.RECONVERGENT B1, `(.L_x_156) ;  /* 0x000000c000017945 */ /* 0x000fd80003800200 */
[----:B------:R-:W-:Y:S05]  /*4820*/  @P0 BRA `(.L_x_157) ;  /* 0x0000000000280947 */ /* 0x000fea0003800000 */
[----:B-1----:R-:W-:Y:S01]  /*4830*/  ISETP.GE.AND P0, PT, R11, R9, PT ;  /* 0x000000090b00720c */ /* 0x002fe20003f06270 */
[----:B------:R-:W-:Y:S01]  /*4840*/  VIADD R21, R9, 0xffffffff ;  /* 0xffffffff09157836 */ /* 0x000fe20000000000 */
[----:B------:R-:W-:-:S13]  /*4850*/  ISETP.GT.AND P1, PT, R11, RZ, PT ;  /* 0x000000ff0b00720c */ /* 0x000fda0003f24270 */
[----:B------:R-:W-:Y:S05]  /*4860*/  @P0 BRA P1, `(.L_x_157) ;  /* 0x0000000000180947 */ /* 0x000fea0000800000 */
[----:B------:R-:W-:-:S04]  /*4870*/  ISETP.GT.AND P2, PT, R9, 0x1, PT ;  /* 0x000000010900780c */ /* 0x000fc80003f44270 */
[----:B------:R-:W-:-:S13]  /*4880*/  ISETP.GT.AND P0, PT, R21, R11, P2 ;  /* 0x0000000b1500720c */ /* 0x000fda0001704270 */
[----:B------:R-:W-:Y:S01]  /*4890*/  @!P0 ISETP.NE.AND P1, PT, R21, R11, PT ;  /* 0x0000000b1500820c */ /* 0x000fe20003f25270 */
[----:B0-----:R-:W-:-:S03]  /*48a0*/  IMAD.MOV.U32 R11, RZ, RZ, R21 ;  /* 0x000000ffff0b7224 */ /* 0x001fc600078e0015 */
[----:B------:R-:W-:-:S04]  /*48b0*/  @!P0 SEL R9, R21, RZ, !P1 ;  /* 0x000000ff15098207 */ /* 0x000fc80004800000 */
[----:B------:R-:W-:-:S07]  /*48c0*/  @!P0 SEL R11, R9, RZ, P2 ;  /* 0x000000ff090b8207 */ /* 0x000fce0001000000 */
.L_x_157:
[----:B------:R-:W-:Y:S05]  /*48d0*/  BSYNC.RECONVERGENT B1 ;  /* 0x0000000000017941 */ /* 0x000fea0003800200 */
.L_x_156:
[----:B------:R-:W-:-:S03]  /*48e0*/  UMOV UR5, 0xffffffff ;  /* 0xffffffff00057882 */ /* 0x000fc60000000000 */
[----:B------:R-:W-:Y:S05]  /*48f0*/  BRA.DIV UR5, `(.L_x_158) ;  /* 0x0000007e05a87947 */ /* 0x000fea000b800000 */
[----:B-1----:R1:W2:Y:S02]  /*4900*/  SHFL.DOWN PT, R9, R11, 0x2, R8 ;  /* 0x084000000b097989 */ /* 0x0022a400000e0008 */
.L_x_449:
[----:B------:R-:W-:Y:S01]  /*4910*/  VIADD R21, R37, 0x2 ;  /* 0x0000000225157836 */ /* 0x000fe20000000000 */
[----:B------:R-:W-:Y:S04]  /*4920*/  BSSY.RECONVERGENT B1, `(.L_x_159) ;  /* 0x000000d000017945 */ /* 0x000fe80003800200 */
[----:B------:R-:W-:-:S13]  /*4930*/  ISETP.GT.AND P0, PT, R21, R8, PT ;  /* 0x000000081500720c */ /* 0x000fda0003f04270 */
[----:B------:R-:W-:Y:S05]  /*4940*/  @P0 BRA `(.L_x_160) ;  /* 0x0000000000280947 */ /* 0x000fea0003800000 */
[----:B--2---:R-:W-:Y:S01]  /*4950*/  ISETP.GE.AND P0, PT, R11, R9, PT ;  /* 0x000000090b00720c */ /* 0x004fe20003f06270 */
[----:B------:R-:W-:Y:S01]  /*4960*/  VIADD R21, R9, 0xffffffff ;  /* 0xffffffff09157836 */ /* 0x000fe20000000000 */
[----:B------:R-:W-:-:S13]  /*4970*/  ISETP.GT.AND P1, PT, R11, RZ, PT ;  /* 0x000000ff0b00720c */ /* 0x000fda0003f24270 */
[----:B------:R-:W-:Y:S05]  /*4980*/  @P0 BRA P1, `(.L_x_160) ;  /* 0x0000000000180947 */ /* 0x000fea0000800000 */
[----:B------:R-:W-:-:S04]  /*4990*/  ISETP.GT.AND P2, PT, R9, 0x1, PT ;  /* 0x000000010900780c */ /* 0x000fc80003f44270 */
[----:B------:R-:W-:-:S13]  /*49a0*/  ISETP.GT.AND P0, PT, R21, R11, P2 ;  /* 0x0000000b1500720c */ /* 0x000fda0001704270 */
[----:B------:R-:W-:Y:S01]  /*49b0*/  @!P0 ISETP.NE.AND P1, PT, R21, R11, PT ;  /* 0x0000000b1500820c */ /* 0x000fe20003f25270 */
[----:B01----:R-:W-:-:S03]  /*49c0*/  IMAD.MOV.U32 R11, RZ, RZ, R21 ;  /* 0x000000ffff0b7224 */ /* 0x003fc600078e0015 */
[----:B------:R-:W-:-:S04]  /*49d0*/  @!P0 SEL R9, R21, RZ, !P1 ;  /* 0x000000ff15098207 */ /* 0x000fc80004800000 */
[----:B------:R-:W-:-:S07]  /*49e0*/  @!P0 SEL R11, R9, RZ, P2 ;  /* 0x000000ff090b8207 */ /* 0x000fce0001000000 */
.L_x_160:
[----:B------:R-:W-:Y:S05]  /*49f0*/  BSYNC.RECONVERGENT B1 ;  /* 0x0000000000017941 */ /* 0x000fea0003800200 */
.L_x_159:
[----:B------:R-:W-:-:S03]  /*4a00*/  UMOV UR5, 0xffffffff ;  /* 0xffffffff00057882 */ /* 0x000fc60000000000 */
[----:B------:R-:W-:Y:S05]  /*4a10*/  BRA.DIV UR5, `(.L_x_161) ;  /* 0x0000007e05847947 */ /* 0x000fea000b800000 */
[----:B--2---:R2:W3:Y:S02]  /*4a20*/  SHFL.DOWN PT, R9, R11, 0x4, R8 ;  /* 0x088000000b097989 */ /* 0x0044e400000e0008 */
.L_x_452:
        /* <DEDUP_REMOVED lines=8> */
[----:B------:R-:W-:-:S04]  /*4ab0*/  ISETP.GT.AND P2, PT, R9, 0x1, PT ;  /* 0x000000010900780c */ /* 0x000fc80003f44270 */
[----:B------:R-:W-:-:S13]  /*4ac0*/  ISETP.GT.AND P0, PT, R21, R11, P2 ;  /* 0x0000000b1500720c */ /* 0x000fda0001704270 */
[----:B------:R-:W-:Y:S01]  /*4ad0*/  @!P0 ISETP.NE.AND P1, PT, R21, R11, PT ;  /* 0x0000000b1500820c */ /* 0x000fe20003f25270 */
[----:B012---:R-:W-:-:S03]  /*4ae0*/  IMAD.MOV.U32 R11, RZ, RZ, R21 ;  /* 0x000000ffff0b7224 */ /* 0x007fc600078e0015 */
[----:B------:R-:W-:-:S04]  /*4af0*/  @!P0 SEL R9, R21, RZ, !P1 ;  /* 0x000000ff15098207 */ /* 0x000fc80004800000 */
[----:B------:R-:W-:-:S07]  /*4b00*/  @!P0 SEL R11, R9, RZ, P2 ;  /* 0x000000ff090b8207 */ /* 0x000fce0001000000 */
.L_x_163:
[----:B------:R-:W-:Y:S05]  /*4b10*/  BSYNC.RECONVERGENT B1 ;  /* 0x0000000000017941 */ /* 0x000fea0003800200 */
.L_x_162:
[----:B------:R-:W-:-:S03]  /*4b20*/  UMOV UR5, 0xffffffff ;  /* 0xffffffff00057882 */ /* 0x000fc60000000000 */
[----:B------:R-:W-:Y:S05]  /*4b30*/  BRA.DIV UR5, `(.L_x_164) ;  /* 0x0000007e05607947 */ /* 0x000fea000b800000 */
[----:B---3--:R3:W4:Y:S02]  /*4b40*/  SHFL.DOWN PT, R9, R11, 0x8, R8 ;  /* 0x090000000b097989 */ /* 0x00872400000e0008 */
.L_x_455:
[----:B------:R-:W-:Y:S01]  /*4b50*/  ISETP.GT.AND P0, PT, R36, R8, PT ;  /* 0x000000082400720c */ /* 0x000fe20003f04270 */
[----:B------:R-:W-:-:S12]  /*4b60*/  BSSY.RECONVERGENT B1, `(.L_x_165) ;  /* 0x000000c000017945 */ /* 0x000fd80003800200 */
        /* <DEDUP_REMOVED lines=8> */
[----:B0123--:R-:W-:-:S03]  /*4bf0*/  IMAD.MOV.U32 R11, RZ, RZ, R21 ;  /* 0x000000ffff0b7224 */ /* 0x00ffc600078e0015 */
[----:B------:R-:W-:-:S04]  /*4c00*/  @!P0 SEL R9, R21, RZ, !P1 ;  /* 0x000000ff15098207 */ /* 0x000fc80004800000 */
[----:B------:R-:W-:-:S07]  /*4c10*/  @!P0 SEL R11, R9, RZ, P2 ;  /* 0x000000ff090b8207 */ /* 0x000fce0001000000 */
.L_x_166:
[----:B------:R-:W-:Y:S05]  /*4c20*/  BSYNC.RECONVERGENT B1 ;  /* 0x0000000000017941 */ /* 0x000fea0003800200 */
.L_x_165:
[----:B------:R-:W-:-:S03]  /*4c30*/  UMOV UR5, 0xffffffff ;  /* 0xffffffff00057882 */ /* 0x000fc60000000000 */
[----:B------:R-:W-:Y:S05]  /*4c40*/  BRA.DIV UR5, `(.L_x_167) ;  /* 0x0000007e05407947 */ /* 0x000fea000b800000 */
[----:B----4-:R4:W0:Y:S02]  /*4c50*/  SHFL.DOWN PT, R9, R11, 0x10, R8 ;  /* 0x0a0000000b097989 */ /* 0x01082400000e0008 */
.L_x_458:
[----:B------:R-:W-:Y:S01]  /*4c60*/  ISETP.GT.AND P0, PT, R30, R8, PT ;  /* 0x000000081e00720c */ /* 0x000fe20003f04270 */
[----:B------:R-:W-:Y:S01]  /*4c70*/  BSSY.RECONVERGENT B1, `(.L_x_168) ;  /* 0x000000d000017945 */ /* 0x000fe20003800200 */
[----:B------:R-:W-:-:S11]  /*4c80*/  ISETP.GT.AND P1, PT, R29, RZ, PT ;  /* 0x000000ff1d00720c */ /* 0x000fd60003f24270 */
[----:B------:R-:W-:Y:S05]  /*4c90*/  @P0 BRA `(.L_x_169) ;  /* 0x0000000000280947 */ /* 0x000fea0003800000 */
[----:B0-----:R-:W-:Y:S01]  /*4ca0*/  ISETP.GE.AND P0, PT, R11, R9, PT ;  /* 0x000000090b00720c */ /* 0x001fe20003f06270 */
[----:B-1234-:R-:W-:Y:S01]  /*4cb0*/  VIADD R8, R9, 0xffffffff ;  /* 0xffffffff09087836 */ /* 0x01efe20000000000 */
[----:B------:R-:W-:-:S13]  /*4cc0*/  ISETP.GT.AND P2, PT, R11, RZ, PT ;  /* 0x000000ff0b00720c */ /* 0x000fda0003f44270 */
[----:B------:R-:W-:Y:S05]  /*4cd0*/  @P0 BRA P2, `(.L_x_169) ;  /* 0x0000000000180947 */ /* 0x000fea0001000000 */
[----:B------:R-:W-:-:S04]  /*4ce0*/  ISETP.GT.AND P3, PT, R9, 0x1, PT ;  /* 0x000000010900780c */ /* 0x000fc80003f64270 */
[----:B------:R-:W-:-:S13]  /*4cf0*/  ISETP.GT.AND P0, PT, R8, R11, P3 ;  /* 0x0000000b0800720c */ /* 0x000fda0001f04270 */
[----:B------:R-:W-:Y:S01]  /*4d00*/  @!P0 ISETP.NE.AND P2, PT, R8, R11, PT ;  /* 0x0000000b0800820c */ /* 0x000fe20003f45270 */
[----:B------:R-:W-:-:S03]  /*4d10*/  IMAD.MOV.U32 R11, RZ, RZ, R8 ;  /* 0x000000ffff0b7224 */ /* 0x000fc600078e0008 */
[----:B------:R-:W-:-:S04]  /*4d20*/  @!P0 SEL R8, R8, RZ, !P2 ;  /* 0x000000ff08088207 */ /* 0x000fc80005000000 */
[----:B------:R-:W-:-:S07]  /*4d30*/  @!P0 SEL R11, R8, RZ, P3 ;  /* 0x000000ff080b8207 */ /* 0x000fce0001800000 */
.L_x_169:
[----:B------:R-:W-:Y:S05]  /*4d40*/  BSYNC.RECONVERGENT B1 ;  /* 0x0000000000017941 */ /* 0x000fea0003800200 */
.L_x_168:
[----:B------:R-:W-:Y:S01]  /*4d50*/  ISETP.GE.AND P2, PT, R29, R11, PT ;  /* 0x0000000b1d00720c */ /* 0x000fe20003f46270 */
[----:B------:R-:W-:Y:S01]  /*4d60*/  BSSY.RECONVERGENT B1, `(.L_x_170) ;  /* 0x000000a000017945 */ /* 0x000fe20003800200 */
[----:B------:R-:W-:Y:S01]  /*4d70*/  ISETP.NE.AND P0, PT, R10, 0x65, PT ;  /* 0x000000650a00780c */ /* 0x000fe20003f05270 */
[----:B01234-:R-:W-:-:S10]  /*4d80*/  VIADD R8, R11, 0xffffffff ;  /* 0xffffffff0b087836 */ /* 0x01ffd40000000000 */
[----:B------:R-:W-:Y:S05]  /*4d90*/  @P2 BRA P1, `(.L_x_171) ;  /* 0x0000000000182947 */ /* 0x000fea0000800000 */
[----:B------:R-:W-:-:S04]  /*4da0*/  ISETP.GT.AND P3, PT, R11, 0x1, PT ;  /* 0x000000010b00780c */ /* 0x000fc80003f64270 */
[----:B------:R-:W-:-:S13]  /*4db0*/  ISETP.GT.AND P1, PT, R8, R29, P3 ;  /* 0x0000001d0800720c */ /* 0x000fda0001f24270 */
[----:B------:R-:W-:Y:S01]  /*4dc0*/  @!P1 ISETP.NE.AND P2, PT, R8, R29, PT ;  /* 0x0000001d0800920c */ /* 0x000fe20003f45270 */
[----:B------:R-:W-:-:S03]  /*4dd0*/  IMAD.MOV.U32 R29, RZ, RZ, R8 ;  /* 0x000000ffff1d7224 */ /* 0x000fc600078e0008 */
[----:B------:R-:W-:-:S04]  /*4de0*/  @!P1 SEL R8, R8, RZ, !P2 ;  /* 0x000000ff08089207 */ /* 0x000fc80005000000 */
[----:B------:R-:W-:-:S07]  /*4df0*/  @!P1 SEL R29, R8, RZ, P3 ;  /* 0x000000ff081d9207 */ /* 0x000fce0001800000 */
.L_x_171:
[----:B------:R-:W-:Y:S05]  /*4e00*/  BSYNC.RECONVERGENT B1 ;  /* 0x0000000000017941 */ /* 0x000fea0003800200 */
.L_x_170:
[----:B------:R-:W-:Y:S01]  /*4e10*/  UMOV UR5, 0xffffffff ;  /* 0xffffffff00057882 */ /* 0x000fe20000000000 */
[----:B------:R-:W-:Y:S02]  /*4e20*/  VIADD R24, R24, 0xffffffe0 ;  /* 0xffffffe018187836 */ /* 0x000fe40000000000 */
[----:B------:R-:W-:Y:S05]  /*4e30*/  BRA.DIV UR5, `(.L_x_172) ;  /* 0x0000007a05e87947 */ /* 0x000fea000b800000 */
[----:B------:R-:W-:-:S13]  /*4e40*/  VOTE.ALL P0, P0 ;  /* 0x0000000000ff7806 */ /* 0x000fda0000000000 */
.L_x_461:
[----:B------:R-:W-:Y:S05]  /*4e50*/  @P0 BRA `(.L_x_173) ;  /* 0xfffffff400ec0947 */ /* 0x000fea000383ffff */
.L_x_148:
[----:B0-234-:R-:W0:Y:S01]  /*4e60*/  S2R R8, SR_TID.X ;  /* 0x0000000000087919 */ /* 0x01de220000002100 */
[----:B------:R-:W-:Y:S01]  /*4e70*/  BSSY.RECONVERGENT B1, `(.L_x_174) ;  /* 0x0000018000017945 */ /* 0x000fe20003800200 */
[----:B0-----:R-:W-:-:S13]  /*4e80*/  ISETP.NE.AND P0, PT, R8, RZ, PT ;  /* 0x000000ff0800720c */ /* 0x001fda0003f05270 */
[----:B------:R-:W-:Y:S05]  /*4e90*/  @P0 BRA `(.L_x_175) ;  /* 0x0000000000540947 */ /* 0x000fea0003800000 */
[C---:B------:R-:W-:Y:S01]  /*4ea0*/  ISETP.GE.AND P0, PT, R31.reuse, R29, PT ;  /* 0x0000001d1f00720c */ /* 0x040fe20003f06270 */
[----:B------:R-:W-:Y:S01]  /*4eb0*/  BSSY.RECONVERGENT B2, `(.L_x_176) ;  /* 0x000000c000027945 */ /* 0x000fe20003800200 */
[----:B------:R-:W-:Y:S01]  /*4ec0*/  ISETP.GT.AND P1, PT, R31, RZ, PT ;  /* 0x000000ff1f00720c */ /* 0x000fe20003f24270 */
[----:B------:R-:W-:Y:S02]  /*4ed0*/  VIADD R8, R29, 0xffffffff ;  /* 0xffffffff1d087836 */ /* 0x000fe40000000000 */
[----:B------:R-:W-:-:S10]  /*4ee0*/  IMAD.MOV.U32 R9, RZ, RZ, R31 ;  /* 0x000000ffff097224 */ /* 0x000fd400078e001f */
[----:B------:R-:W-:Y:S05]  /*4ef0*/  @P0 BRA P1, `(.L_x_177) ;  /* 0x00000000001c0947 */ /* 0x000fea0000800000 */
[----:B------:R-:W-:Y:S01]  /*4f00*/  ISETP.GT.AND P0, PT, R8, R31, PT ;  /* 0x0000001f0800720c */ /* 0x000fe20003f04270 */
[----:B------:R-:W-:-:S03]  /*4f10*/  IMAD.MOV.U32 R9, RZ, RZ, R8 ;  /* 0x000000ffff097224 */ /* 0x000fc600078e0008 */
[----:B------:R-:W-:-:S13]  /*4f20*/  ISETP.GT.AND P0, PT, R29, 0x1, P0 ;  /* 0x000000011d00780c */ /* 0x000fda0000704270 */
[C---:B------:R-:W-:Y:S02]  /*4f30*/  @!P0 ISETP.NE.AND P2, PT, R8.reuse, R31, PT ;  /* 0x0000001f0800820c */ /* 0x040fe40003f45270 */
[----:B------:R-:W-:Y:S02]  /*4f40*/  @!P0 ISETP.GT.AND P1, PT, R29, 0x1, PT ;  /* 0x000000011d00880c */ /* 0x000fe40003f24270 */
[----:B------:R-:W-:-:S04]  /*4f50*/  @!P0 SEL R8, R8, RZ, !P2 ;  /* 0x000000ff08088207 */ /* 0x000fc80005000000 */
[----:B------:R-:W-:-:S07]  /*4f60*/  @!P0 SEL R9, R8, RZ, P1 ;  /* 0x000000ff08098207 */ /* 0x000fce0000800000 */
.L_x_177:
[----:B------:R-:W-:Y:S05]  /*4f70*/  BSYNC.RECONVERGENT B2 ;  /* 0x0000000000027941 */ /* 0x000fea0003800200 */
.L_x_176:
[----:B------:R-:W0:Y:S01]  /*4f80*/  S2UR UR6, SR_CgaCtaId ;  /* 0x00000000000679c3 */ /* 0x000e220000008800 */
[----:B------:R-:W-:Y:S01]  /*4f90*/  UMOV UR5, 0x400 ;  /* 0x0000040000057882 */ /* 0x000fe20000000000 */
[----:B------:R-:W-:-:S05]  /*4fa0*/  IMAD.MOV.U32 R8, RZ, RZ, 0x65 ;  /* 0x00000065ff087424 */ /* 0x000fca00078e00ff */
[----:B------:R1:W-:Y:S01]  /*4fb0*/  ST.E.64.STRONG.GPU desc[UR8][R32.64+0x100], R8 ;  /* 0x0001000820007985 */ /* 0x0003e2000c10fb08 */
[----:B0-----:R-:W-:-:S09]  /*4fc0*/  ULEA UR5, UR6, UR5, 0x18 ;  /* 0x0000000506057291 */ /* 0x001fd2000f8ec0ff */
[----:B------:R1:W-:Y:S04]  /*4fd0*/  STS [UR5+0x8], R9 ;  /* 0x00000809ff007988 */ /* 0x0003e80008000805 */
[----:B------:R1:W-:Y:S02]  /*4fe0*/  STS [UR5+0x4], R29 ;  /* 0x0000041dff007988 */ /* 0x0003e40008000805 */
.L_x_175:
[----:B------:R-:W-:Y:S05]  /*4ff0*/  BSYNC.RECONVERGENT B1 ;  /* 0x0000000000017941 */ /* 0x000fea0003800200 */
.L_x_174:
[----:B------:R-:W-:-:S13]  /*5000*/  ISETP.NE.AND P0, PT, R37, RZ, PT ;  /* 0x000000ff2500720c */ /* 0x000fda0003f05270 */
[----:B-1----:R-:W0:Y:S01]  /*5010*/  @!P0 S2R R9, SR_CgaCtaId ;  /* 0x0000000000098919 */ /* 0x002e220000008800 */
[----:B------:R-:W-:Y:S01]  /*5020*/  @!P0 MOV R8, 0x400 ;  /* 0x0000040000088802 */ /* 0x000fe20000000f00 */
[----:B------:R-:W-:-:S03]  /*5030*/  @!P0 IMAD.MOV.U32 R25, RZ, RZ, R29 ;  /* 0x000000ffff198224 */ /* 0x000fc600078e001d */
[----:B0-----:R-:W-:-:S05]  /*5040*/  @!P0 LEA R8, R9, R8, 0x18 ;  /* 0x0000000809088211 */ /* 0x001fca00078ec0ff */
[----:B------:R0:W-:Y:S02]  /*5050*/  @!P0 STS [R8+0x24], R29 ;  /* 0x0000241d08008388 */ /* 0x0001e40000000800 */
.L_x_123:
[----:B------:R-:W-:Y:S05]  /*5060*/  WARPSYNC.ALL ;  /* 0x0000000000007948 */ /* 0x000fea0003800000 */
[----:B0-----:R-:W0:Y:S01]  /*5070*/  S2R R8, SR_TID.X ;  /* 0x0000000000087919 */ /* 0x001e220000002100 */
[----:B------:R-:W1:Y:S01]  /*5080*/  S2UR UR5, SR_CgaCtaId ;  /* 0x00000000000579c3 */ /* 0x000e620000008800 */
[----:B------:R-:W-:Y:S01]  /*5090*/  UMOV UR4, 0x400 ;  /* 0x0000040000047882 */ /* 0x000fe20000000000 */
[----:B------:R-:W-:Y:S06]  /*50a0*/  BSSY.RECONVERGENT B1, `(.L_x_178) ;  /* 0x0000012000017945 */ /* 0x000fec0003800200 */
[----:B------:R-:W-:Y:S01]  /*50b0*/  BAR.SYNC.DEFER_BLOCKING 0x0 ;  /* 0x0000000000007b1d */ /* 0x000fe20000010000 */
[----:B------:R-:W-:Y:S01]  /*50c0*/  ISETP.GT.AND P1, PT, R19, RZ, PT ;  /* 0x000000ff1300720c */ /* 0x000fe20003f24270 */
[----:B-1----:R-:W-:Y:S01]  /*50d0*/  ULEA UR4, UR5, UR4, 0x18 ;  /* 0x0000000405047291 */ /* 0x002fe2000f8ec0ff */
[----:B0-----:R-:W-:-:S13]  /*50e0*/  ISETP.NE.AND P0, PT, R8, RZ, PT ;  /* 0x000000ff0800720c */ /* 0x001fda0003f05270 */
[----:B------:R-:W-:Y:S05]  /*50f0*/  @!P0 BRA `(.L_x_179) ;  /* 0x0000000000308947 */ /* 0x000fea0003800000 */
[----:B------:R-:W0:Y:S01]  /*5100*/  LDS R8, [UR4+0x24] ;  /* 0x00002404ff087984 */ /* 0x000e220008000800 */
[C---:B------:R-:W-:Y:S02]  /*5110*/  ISETP.GT.AND P2, PT, R25.reuse, RZ, PT ;  /* 0x000000ff1900720c */ /* 0x040fe40003f44270 */
[----:B0-----:R-:W-:Y:S01]  /*5120*/  ISETP.GE.AND P0, PT, R25, R8, PT ;  /* 0x000000081900720c */ /* 0x001fe20003f06270 */
[----:B------:R-:W-:-:S12]  /*5130*/  VIADD R10, R8, 0xffffffff ;  /* 0xffffffff080a7836 */ /* 0x000fd80000000000 */
        /* <DEDUP_REMOVED lines=8> */
.L_x_179:
[----:B------:R-:W-:Y:S05]  /*51c0*/  BSYNC.RECONVERGENT B1 ;  /* 0x0000000000017941 */ /* 0x000fea0003800200 */
.L_x_178:
[----:B------:R-:W-:Y:S01]  /*51d0*/  ISETP.GE.AND P0, PT, R19, R25, PT ;  /* 0x000000191300720c */ /* 0x000fe20003f06270 */
[----:B------:R-:W-:Y:S01]  /*51e0*/  BSSY.RECONVERGENT B1, `(.L_x_180) ;  /* 0x000000b000017945 */ /* 0x000fe20003800200 */
[----:B------:R-:W-:Y:S01]  /*51f0*/  ISETP.GT.AND P2, PT, R18, RZ, PT ;  /* 0x000000ff1200720c */ /* 0x000fe20003f44270 */
[----:B------:R-:W-:-:S10]  /*5200*/  VIADD R8, R25, 0xffffffff ;  /* 0xffffffff19087836 */ /* 0x000fd40000000000 */
[----:B------:R-:W-:Y:S05]  /*5210*/  @P1 BRA P0, `(.L_x_181) ;  /* 0x00000000001c1947 */ /* 0x000fea0000000000 */
[----:B------:R-:W-:-:S04]  /*5220*/  ISETP.GT.AND P0, PT, R8, R19, PT ;  /* 0x000000130800720c */ /* 0x000fc80003f04270 */
[----:B------:R-:W-:-:S13]  /*5230*/  ISETP.GT.AND P0, PT, R25, 0x1, P0 ;  /* 0x000000011900780c */ /* 0x000fda0000704270 */
[C---:B------:R-:W-:Y:S01]  /*5240*/  @!P0 ISETP.NE.AND P3, PT, R8.reuse, R19, PT ;  /* 0x000000130800820c */ /* 0x040fe20003f65270 */
[----:B------:R-:W-:Y:S01]  /*5250*/  IMAD.MOV.U32 R19, RZ, RZ, R8 ;  /* 0x000000ffff137224 */ /* 0x000fe200078e0008 */
[----:B------:R-:W-:Y:S02]  /*5260*/  @!P0 ISETP.GT.AND P1, PT, R25, 0x1, PT ;  /* 0x000000011900880c */ /* 0x000fe40003f24270 */
[----:B------:R-:W-:-:S04]  /*5270*/  @!P0 SEL R8, R8, RZ, !P3 ;  /* 0x000000ff08088207 */ /* 0x000fc80005800000 */
[----:B------:R-:W-:-:S07]  /*5280*/  @!P0 SEL R19, R8, RZ, P1 ;  /* 0x000000ff08138207 */ /* 0x000fce0000800000 */
.L_x_181:
[----:B------:R-:W-:Y:S05]  /*5290*/  BSYNC.RECONVERGENT B1 ;  /* 0x0000000000017941 */ /* 0x000fea0003800200 */
.L_x_180:
[----:B------:R-:W-:Y:S01]  /*52a0*/  ISETP.GE.AND P0, PT, R18, R19, PT ;  /* 0x000000131200720c */ /* 0x000fe20003f06270 */
[----:B------:R-:W-:Y:S01]  /*52b0*/  BSSY.RECONVERGENT B1, `(.L_x_182) ;  /* 0x000000b000017945 */ /* 0x000fe20003800200 */
[----:B------:R-:W-:Y:S01]  /*52c0*/  ISETP.GT.AND P1, PT, R17, RZ, PT ;  /* 0x000000ff1100720c */ /* 0x000fe20003f24270 */
        /* <DEDUP_REMOVED lines=9> */
.L_x_183:
[----:B------:R-:W-:Y:S05]  /*5360*/  BSYNC.RECONVERGENT B1 ;  /* 0x0000000000017941 */ /* 0x000fea0003800200 */
.L_x_182:
        /* <DEDUP_REMOVED lines=12> */
.L_x_185:
[----:B------:R-:W-:Y:S05]  /*5430*/  BSYNC.RECONVERGENT B1 ;  /* 0x0000000000017941 */ /* 0x000fea0003800200 */
.L_x_184:
        /* <DEDUP_REMOVED lines=12> */
.L_x_187:
[----:B------:R-:W-:Y:S05]  /*5500*/  BSYNC.RECONVERGENT B1 ;  /* 0x0000000000017941 */ /* 0x000fea0003800200 */
.L_x_186:
        /* <DEDUP_REMOVED lines=12> */
.L_x_189:
[----:B------:R-:W-:Y:S05]  /*55d0*/  BSYNC.RECONVERGENT B1 ;  /* 0x0000000000017941 */ /* 0x000fea0003800200 */
.L_x_188:
        /* <DEDUP_REMOVED lines=12> */
.L_x_191:
[----:B------:R-:W-:Y:S05]  /*56a0*/  BSYNC.RECONVERGENT B1 ;  /* 0x0000000000017941 */ /* 0x000fea0003800200 */
.L_x_190:
        /* <DEDUP_REMOVED lines=12> */
.L_x_193:
[----:B------:R-:W-:Y:S05]  /*5770*/  BSYNC.RECONVERGENT B1 ;  /* 0x0000000000017941 */ /* 0x000fea0003800200 */
.L_x_192:
        /* <DEDUP_REMOVED lines=12> */
.L_x_195:
[----:B------:R-:W-:Y:S05]  /*5840*/  BSYNC.RECONVERGENT B1 ;  /* 0x0000000000017941 */ /* 0x000fea0003800200 */
.L_x_194:
        /* <DEDUP_REMOVED lines=12> */
.L_x_197:
[----:B------:R-:W-:Y:S05]  /*5910*/  BSYNC.RECONVERGENT B1 ;  /* 0x0000000000017941 */ /* 0x000fea0003800200 */
.L_x_196:
        /* <DEDUP_REMOVED lines=12> */
.L_x_199:
[----:B------:R-:W-:Y:S05]  /*59e0*/  BSYNC.RECONVERGENT B1 ;  /* 0x0000000000017941 */ /* 0x000fea0003800200 */
.L_x_198:
        /* <DEDUP_REMOVED lines=12> */
.L_x_201:
[----:B------:R-:W-:Y:S05]  /*5ab0*/  BSYNC.RECONVERGENT B1 ;  /* 0x0000000000017941 */ /* 0x000fea0003800200 */
.L_x_200:
        /* <DEDUP_REMOVED lines=12> */
.L_x_203:
[----:B------:R-:W-:Y:S05]  /*5b80*/  BSYNC.RECONVERGENT B1 ;  /* 0x0000000000017941 */ /* 0x000fea0003800200 */
.L_x_202:
        /* <DEDUP_REMOVED lines=13> */
.L_x_205:
[----:B------:R-:W-:Y:S05]  /*5c60*/  BSYNC.RECONVERGENT B1 ;  /* 0x0000000000017941 */ /* 0x000fea0003800200 */
.L_x_204:
        /* <DEDUP_REMOVED lines=13> */
.L_x_207:
[----:B------:R-:W-:Y:S05]  /*5d40*/  BSYNC.RECONVERGENT B1 ;  /* 0x0000000000017941 */ /* 0x000fea0003800200 */
.L_x_206:
[----:B------:R-:W-:Y:S01]  /*5d50*/  ISETP.GE.AND P0, PT, R0, R21, PT ;  /* 0x000000150000720c */ /* 0x000fe20003f06270 */
        /* <DEDUP_REMOVED lines=9> */
.L_x_78:
[----:B------:R-:W-:Y:S05]  /*5df0*/  BSYNC.RECONVERGENT B0 ;  /* 0x0000000000007941 */ /* 0x000fea0003800200 */
.L_x_1:
[----:B------:R-:W-:Y:S06]  /*5e00*/  BAR.SYNC.DEFER_BLOCKING 0x0 ;  /* 0x0000000000007b1d */ /* 0x000fec0000010000 */
[----:B------:R-:W0:Y:S01]  /*5e10*/  LDCU.64 UR4, c[0x0][0x388] ;  /* 0x00007100ff0477ac */ /* 0x000e220008000a00 */
[----:B------:R-:W-:Y:S01]  /*5e20*/  STS [R23], R19 ;  /* 0x0000001317007388 */ /* 0x000fe20000000800 */
[----:B0-----:R-:W-:-:S03]  /*5e30*/  IADD3 R2, P0, PT, R35, UR4, RZ ;  /* 0x0000000423027c10 */ /* 0x001fc6000ff1e0ff */
[----:B------:R-:W-:Y:S01]  /*5e40*/  STS [R23+0x4], R18 ;  /* 0x0000041217007388 */ /* 0x000fe20000000800 */
[----:B------:R-:W-:-:S03]  /*5e50*/  IADD3.X R3, PT, PT, R34, UR5, RZ, P0, !PT ;  /* 0x0000000522037c10 */ /* 0x000fc600087fe4ff */
[----:B------:R-:W-:Y:S04]  /*5e60*/  STS [R23+0x8], R17 ;  /* 0x0000081117007388 */ /* 0x000fe80000000800 */
        /* <DEDUP_REMOVED lines=11> */
[----:B------:R-:W-:Y:S01]  /*5f20*/  STS [R23+0x38], R0 ;  /* 0x0000380017007388 */ /* 0x000fe20000000800 */
[----:B------:R-:W-:-:S03]  /*5f30*/  NOP ;  /* 0x0000000000007918 */ /* 0x000fc60000000000 */
[----:B------:R-:W0:Y:S04]  /*5f40*/  LDS R9, [R20] ;  /* 0x0000000014097984 */ /* 0x000e280000000800 */
[----:B------:R-:W1:Y:S04]  /*5f50*/  LDS R13, [R20+0x80] ;  /* 0x00008000140d7984 */ /* 0x000e680000000800 */
[----:B------:R-:W2:Y:S04]  /*5f60*/  LDS R7, [R20+0x100] ;  /* 0x0001000014077984 */ /* 0x000ea80000000800 */
[----:B------:R-:W3:Y:S04]  /*5f70*/  LDS R15, [R20+0x180] ;  /* 0x00018000140f7984 */ /* 0x000ee80000000800 */
[----:B------:R-:W4:Y:S04]  /*5f80*/  LDS R5, [R20+0x200] ;  /* 0x0002000014057984 */ /* 0x000f280000000800 */
[----:B------:R-:W5:Y:S04]  /*5f90*/  LDS R17, [R20+0x280] ;  /* 0x0002800014117984 */ /* 0x000f680000000800 */
        /* <DEDUP_REMOVED lines=9> */
[----:B0-----:R-:W-:Y:S04]  /*6030*/  STG.E desc[UR8][R2.64], R9 ;  /* 0x0000000902007986 */ /* 0x001fe8000c101908 */
[----:B-1----:R-:W-:Y:S04]  /*6040*/  STG.E desc[UR8][R2.64+0x80], R13 ;  /* 0x0000800d02007986 */ /* 0x002fe8000c101908 */
[----:B--2---:R-:W-:Y:S04]  /*6050*/  STG.E desc[UR8][R2.64+0x100], R7 ;  /* 0x0001000702007986 */ /* 0x004fe8000c101908 */
[----:B---3--:R-:W-:Y:S04]  /*6060*/  STG.E desc[UR8][R2.64+0x180], R15 ;  /* 0x0001800f02007986 */ /* 0x008fe8000c101908 */
[----:B----4-:R-:W-:Y:S04]  /*6070*/  STG.E desc[UR8][R2.64+0x200], R5 ;  /* 0x0002000502007986 */ /* 0x010fe8000c101908 */
[----:B-----5:R-:W-:Y:S04]  /*6080*/  STG.E desc[UR8][R2.64+0x280], R17 ;  /* 0x0002801102007986 */ /* 0x020fe8000c101908 */
[----:B------:R-:W-:Y:S04]  /*6090*/  STG.E desc[UR8][R2.64+0x300], R11 ;  /* 0x0003000b02007986 */ /* 0x000fe8000c101908 */
[----:B------:R-:W-:Y:S04]  /*60a0*/  STG.E desc[UR8][R2.64+0x380], R19 ;  /* 0x0003801302007986 */ /* 0x000fe8000c101908 */
[----:B------:R-:W-:Y:S04]  /*60b0*/  STG.E desc[UR8][R2.64+0x400], R21 ;  /* 0x0004001502007986 */ /* 0x000fe8000c101908 */
[----:B------:R-:W-:Y:S04]  /*60c0*/  STG.E desc[UR8][R2.64+0x480], R23 ;  /* 0x0004801702007986 */ /* 0x000fe8000c101908 */
[----:B------:R-:W-:Y:S04]  /*60d0*/  STG.E desc[UR8][R2.64+0x500], R25 ;  /* 0x0005001902007986 */ /* 0x000fe8000c101908 */
[----:B------:R-:W-:Y:S04]  /*60e0*/  STG.E desc[UR8][R2.64+0x580], R27 ;  /* 0x0005801b02007986 */ /* 0x000fe8000c101908 */
[----:B------:R-:W-:Y:S04]  /*60f0*/  STG.E desc[UR8][R2.64+0x600], R29 ;  /* 0x0006001d02007986 */ /* 0x000fe8000c101908 */
[----:B------:R-:W-:Y:S04]  /*6100*/  STG.E desc[UR8][R2.64+0x680], R31 ;  /* 0x0006801f02007986 */ /* 0x000fe8000c101908 */
[----:B------:R-:W-:Y:S01]  /*6110*/  STG.E desc[UR8][R2.64+0x700], R33 ;  /* 0x0007002102007986 */ /* 0x000fe2000c101908 */
[----:B------:R-:W-:Y:S05]  /*6120*/  EXIT ;  /* 0x000000000000794d */ /* 0x000fea0003800000 */
.L_x_0:
[----:B------:R-:W-:-:S04]  /*6130*/  ISETP.NE.U32.AND P0, PT, R20, RZ, PT ;  /* 0x000000ff1400720c */ /* 0x000fc80003f05070 */
[----:B------:R-:W-:-:S13]  /*6140*/  ISETP.NE.AND.EX P0, PT, R0, RZ, PT, P0 ;  /* 0x000000ff0000720c */ /* 0x000fda0003f05300 */
[----:B------:R-:W-:Y:S05]  /*6150*/  @!P0 EXIT ;  /* 0x000000000000894d */ /* 0x000fea0003800000 */
[----:B------:R-:W0:Y:S02]  /*6160*/  LDC.64 R2, c[0x0][0x380] ;  /* 0x0000e000ff027b82 */ /* 0x000e240000000a00 */
[----:B0-----:R-:W-:-:S05]  /*6170*/  IMAD.WIDE R2, R24, 0x1e00, R2 ;  /* 0x00001e0018027825 */ /* 0x001fca00078e0202 */
[----:B------:R0:W2:Y:S01]  /*6180*/  LDG.E R0, desc[UR8][R2.64] ;  /* 0x0000000802007981 */ /* 0x0000a2000c1e1900 */
[----:B------:R-:W1:Y:S02]  /*6190*/  S2R R13, SR_TID.X ;  /* 0x00000000000d7919 */ /* 0x000e640000002100 */
[C---:B-1----:R-:W-:Y:S02]  /*61a0*/  LOP3.LUT R4, R13.reuse, 0x1f, RZ, 0xc0, !PT ;  /* 0x0000001f0d047812 */ /* 0x042fe400078ec0ff */
[----:B------:R-:W-:-:S05]  /*61b0*/  LOP3.LUT R5, R13, 0x3e0, RZ, 0xc0, !PT ;  /* 0x000003e00d057812 */ /* 0x000fca00078ec0ff */
[----:B------:R-:W-:-:S04]  /*61c0*/  IMAD R11, R5, 0xf, R4 ;  /* 0x0000000f050b7824 */ /* 0x000fc800078e0204 */
[C---:B------:R-:W-:Y:S01]  /*61d0*/  VIADD R5, R11.reuse, 0x20 ;  /* 0x000000200b057836 */ /* 0x040fe20000000000 */
[C---:B------:R-:W-:Y:S01]  /*61e0*/  ISETP.GE.U32.AND P3, PT, R11.reuse, R20, PT ;  /* 0x000000140b00720c */ /* 0x040fe20003f66070 */
[C---:B------:R-:W-:Y:S01]  /*61f0*/  VIADD R7, R11.reuse, 0x40 ;  /* 0x000000400b077836 */ /* 0x040fe20000000000 */
[C---:B0-----:R-:W-:Y:S01]  /*6200*/  LEA R2, P2, R11.reuse, R2, 0x2 ;  /* 0x000000020b027211 */ /* 0x041fe200078410ff */
[----:B------:R-:W-:Y:S01]  /*6210*/  VIADD R9, R11, 0x60 ;  /* 0x000000600b097836 */ /* 0x000fe20000000000 */
[-C--:B------:R-:W-:Y:S01]  /*6220*/  ISETP.GE.U32.AND P4, PT, R5, R20.reuse, PT ;  /* 0x000000140500720c */ /* 0x080fe20003f86070 */
[----:B------:R-:W-:Y:S01]  /*6230*/  VIADD R5, R11, 0x80 ;  /* 0x000000800b057836 */ /* 0x000fe20000000000 */
[-C--:B------:R-:W-:Y:S01]  /*6240*/  ISETP.GE.U32.AND P5, PT, R7, R20.reuse, PT ;  /* 0x000000140700720c */ /* 0x080fe20003fa6070 */
[----:B------:R-:W-:Y:S01]  /*6250*/  IMAD.X R3, RZ, RZ, R3, P2 ;  /* 0x000000ffff037224 */ /* 0x000fe200010e0603 */
[-C--:B------:R-:W-:Y:S01]  /*6260*/  ISETP.GE.U32.AND P6, PT, R9, R20.reuse, PT ;  /* 0x000000140900720c */ /* 0x080fe20003fc6070 */
[----:B------:R-:W-:Y:S01]  /*6270*/  VIADD R7, R11, 0xa0 ;  /* 0x000000a00b077836 */ /* 0x000fe20000000000 */
[----:B------:R-:W-:Y:S01]  /*6280*/  ISETP.GE.U32.AND P0, PT, R5, R20, PT ;  /* 0x000000140500720c */ /* 0x000fe20003f06070 */
[----:B------:R-:W-:-:S03]  /*6290*/  VIADD R5, R11, 0xc0 ;  /* 0x000000c00b057836 */ /* 0x000fc60000000000 */
[-C--:B------:R-:W-:Y:S01]  /*62a0*/  ISETP.GE.U32.AND P1, PT, R7, R20.reuse, PT ;  /* 0x000000140700720c */ /* 0x080fe20003f26070 */
[----:B------:R-:W-:Y:S01]  /*62b0*/  VIADD R7, R11, 0x100 ;  /* 0x000001000b077836 */ /* 0x000fe20000000000 */
[-C--:B------:R-:W-:Y:S01]  /*62c0*/  ISETP.GE.U32.AND P2, PT, R5, R20.reuse, PT ;  /* 0x000000140500720c */ /* 0x080fe20003f46070 */
[----:B------:R-:W-:Y:S02]  /*62d0*/  VIADD R5, R11, 0xe0 ;  /* 0x000000e00b057836 */ /* 0x000fe40000000000 */
[----:B--2---:R-:W-:Y:S02]  /*62e0*/  IMAD.MOV.U32 R4, RZ, RZ, R0 ;  /* 0x000000ffff047224 */ /* 0x004fe400078e0000 */
[----:B------:R-:W2:Y:S01]  /*62f0*/  @!P3 LDG.E R0, desc[UR8][R2.64] ;  /* 0x000000080200b981 */ /* 0x000ea2000c1e1900 */
[----:B------:R-:W-:Y:S01]  /*6300*/  ISETP.GE.U32.AND P3, PT, R5, R20, PT ;  /* 0x000000140500720c */ /* 0x000fe20003f66070 */
[----:B------:R-:W-:Y:S02]  /*6310*/  IMAD.MOV.U32 R8, RZ, RZ, R4 ;  /* 0x000000ffff087224 */ /* 0x000fe400078e0004 */
[----:B------:R-:W-:-:S02]  /*6320*/  VIADD R5, R11, 0x120 ;  /* 0x000001200b057836 */ /* 0x000fc40000000000 */
[--C-:B------:R-:W-:Y:S02]  /*6330*/  IMAD.MOV.U32 R6, RZ, RZ, R4.reuse ;  /* 0x000000ffff067224 */ /* 0x100fe400078e0004 */
[--C-:B------:R-:W-:Y:S01]  /*6340*/  IMAD.MOV.U32 R12, RZ, RZ, R4.reuse ;  /* 0x000000ffff0c7224 */ /* 0x100fe200078e0004 */
[----:B------:R-:W3:Y:S01]  /*6350*/  @!P5 LDG.E R8, desc[UR8][R2.64+0x100] ;  /* 0x000100080208d981 */ /* 0x000ee2000c1e1900 */
[-C--:B------:R-:W-:Y:S01]  /*6360*/  ISETP.GE.U32.AND P5, PT, R5, R20.reuse, PT ;  /* 0x000000140500720c */ /* 0x080fe20003fa6070 */
[----:B------:R-:W-:Y:S02]  /*6370*/  VIADD R5, R11, 0x160 ;  /* 0x000001600b057836 */ /* 0x000fe40000000000 */
[----:B------:R-:W4:Y:S01]  /*6380*/  @!P4 LDG.E R6, desc[UR8][R2.64+0x80] ;  /* 0x000080080206c981 */ /* 0x000f22000c1e1900 */
[--C-:B------:R-:W-:Y:S01]  /*6390*/  IMAD.MOV.U32 R10, RZ, RZ, R4.reuse ;  /* 0x000000ffff0a7224 */ /* 0x100fe200078e0004 */
[-C--:B------:R-:W-:Y:S01]  /*63a0*/  ISETP.GE.U32.AND P4, PT, R7, R20.reuse, PT ;  /* 0x000000140700720c */ /* 0x080fe20003f86070 */
[----:B------:R-:W-:Y:S01]  /*63b0*/  IMAD.MOV.U32 R14, RZ, RZ, R4 ;  /* 0x000000ffff0e7224 */ /* 0x000fe200078e0004 */
[----:B------:R-:W5:Y:S01]  /*63c0*/  @!P0 LDG.E R12, desc[UR8][R2.64+0x200] ;  /* 0x00020008020c8981 */ /* 0x000f62000c1e1900 */
[----:B------:R-:W-:Y:S01]  /*63d0*/  ISETP.GE.U32.AND P0, PT, R5, R20, PT ;  /* 0x000000140500720c */ /* 0x000fe20003f06070 */
[----:B------:R-:W-:-:S02]  /*63e0*/  VIADD R7, R11, 0x140 ;  /* 0x000001400b077836 */ /* 0x000fc40000000000 */
[----:B------:R-:W-:Y:S01]  /*63f0*/  VIADD R5, R11, 0x180 ;  /* 0x000001800b057836 */ /* 0x000fe20000000000 */
[----:B------:R-:W5:Y:S01]  /*6400*/  @!P6 LDG.E R10, desc[UR8][R2.64+0x180] ;  /* 0x00018008020ae981 */ /* 0x000f62000c1e1900 */
[--C-:B------:R-:W-:Y:S01]  /*6410*/  IMAD.MOV.U32 R16, RZ, RZ, R4.reuse ;  /* 0x000000ffff107224 */ /* 0x100fe200078e0004 */
[-C--:B------:R-:W-:Y:S01]  /*6420*/  ISETP.GE.U32.AND P6, PT, R7, R20.reuse, PT ;  /* 0x000000140700720c */ /* 0x080fe20003fc6070 */
[----:B------:R-:W-:Y:S01]  /*6430*/  IMAD.MOV.U32 R18, RZ, RZ, R4 ;  /* 0x000000ffff127224 */ /* 0x000fe200078e0004 */
[----:B------:R-:W5:Y:S01]  /*6440*/  @!P1 LDG.E R14, desc[UR8][R2.64+0x280] ;  /* 0x00028008020e9981 */ /* 0x000f62000c1e1900 */
[-C--:B------:R-:W-:Y:S01]  /*6450*/  ISETP.GE.U32.AND P1, PT, R5, R20.reuse, PT ;  /* 0x000000140500720c */ /* 0x080fe20003f26070 */
[C---:B------:R-:W-:Y:S02]  /*6460*/  VIADD R7, R11.reuse, 0x1a0 ;  /* 0x000001a00b077836 */ /* 0x040fe40000000000 */
[----:B------:R-:W-:Y:S01]  /*6470*/  VIADD R5, R11, 0x1c0 ;  /* 0x000001c00b057836 */ /* 0x000fe20000000000 */
[----:B------:R-:W5:Y:S02]  /*6480*/  @!P2 LDG.E R16, desc[UR8][R2.64+0x300] ;  /* 0x000300080210a981 */ /* 0x000f64000c1e1900 */
[----:B------:R-:W-:-:S02]  /*6490*/  ISETP.GE.U32.AND P2, PT, R7, R20, PT ;  /* 0x000000140700720c */ /* 0x000fc40003f46070 */
[----:B------:R-:W5:Y:S01]  /*64a0*/  @!P3 LDG.E R18, desc[UR8][R2.64+0x380] ;  /* 0x000380080212b981 */ /* 0x000f62000c1e1900 */
[----:B------:R-:W-:Y:S01]  /*64b0*/  ISETP.GE.U32.AND P3, PT, R5, R20, PT ;  /* 0x000000140500720c */ /* 0x000fe20003f66070 */
[--C-:B------:R-:W-:Y:S02]  /*64c0*/  IMAD.MOV.U32 R22, RZ, RZ, R4.reuse ;  /* 0x000000ffff167224 */ /* 0x100fe400078e0004 */
[--C-:B------:R-:W-:Y:S02]  /*64d0*/  IMAD.MOV.U32 R26, RZ, RZ, R4.reuse ;  /* 0x000000ffff1a7224 */ /* 0x100fe400078e0004 */
[--C-:B------:R-:W-:Y:S02]  /*64e0*/  IMAD.MOV.U32 R28, RZ, RZ, R4.reuse ;  /* 0x000000ffff1c7224 */ /* 0x100fe400078e0004 */
[--C-:B------:R-:W-:Y:S01]  /*64f0*/  IMAD.MOV.U32 R30, RZ, RZ, R4.reuse ;  /* 0x000000ffff1e7224 */ /* 0x100fe200078e0004 */
[----:B------:R-:W5:Y:S01]  /*6500*/  @!P4 LDG.E R22, desc[UR8][R2.64+0x400] ;  /* 0x000400080216c981 */ /* 0x000f62000c1e1900 */
[----:B------:R-:W-:-:S02]  /*6510*/  IMAD.MOV.U32 R34, RZ, RZ, R4 ;  /* 0x000000ffff227224 */ /* 0x000fc400078e0004 */
[----:B------:R-:W-:Y:S01]  /*6520*/  IMAD.MOV.U32 R5, RZ, RZ, R4 ;  /* 0x000000ffff057224 */ /* 0x000fe200078e0004 */
[----:B------:R-:W5:Y:S04]  /*6530*/  @!P5 LDG.E R26, desc[UR8][R2.64+0x480] ;  /* 0x00048008021ad981 */ /* 0x000f68000c1e1900 */
[----:B------:R-:W5:Y:S04]  /*6540*/  @!P6 LDG.E R28, desc[UR8][R2.64+0x500] ;  /* 0x00050008021ce981 */ /* 0x000f68000c1e1900 */
[----:B------:R-:W5:Y:S04]  /*6550*/  @!P0 LDG.E R30, desc[UR8][R2.64+0x580] ;  /* 0x00058008021e8981 */ /* 0x000f68000c1e1900 */
[----:B------:R-:W5:Y:S04]  /*6560*/  @!P1 LDG.E R34, desc[UR8][R2.64+0x600] ;  /* 0x0006000802229981 */ /* 0x000f68000c1e1900 */
[----:B------:R-:W5:Y:S04]  /*6570*/  @!P2 LDG.E R5, desc[UR8][R2.64+0x680] ;  /* 0x000680080205a981 */ /* 0x000f68000c1e1900 */
[----:B------:R-:W5:Y:S01]  /*6580*/  @!P3 LDG.E R4, desc[UR8][R2.64+0x700] ;  /* 0x000700080204b981 */ /* 0x000f62000c1e1900 */
[----:B------:R-:W0:Y:S01]  /*6590*/  S2R R36, SR_LANEID ;  /* 0x0000000000247919 */ /* 0x000e220000000000 */
[----:B------:R-:W1:Y:S01]  /*65a0*/  S2UR UR5, SR_CgaCtaId ;  /* 0x00000000000579c3 */ /* 0x000e620000008800 */
[----:B------:R-:W-:Y:S01]  /*65b0*/  SHF.R.U32.HI R37, RZ, 0x5, R13 ;  /* 0x00000005ff257819 */ /* 0x000fe2000001160d */
[----:B------:R-:W-:Y:S01]  /*65c0*/  UMOV UR4, 0x400 ;  /* 0x0000040000047882 */ /* 0x000fe20000000000 */
[----:B------:R-:W-:Y:S01]  /*65d0*/  ISETP.NE.AND P0, PT, R24, RZ, PT ;  /* 0x000000ff1800720c */ /* 0x000fe20003f05270 */
[----:B------:R-:W-:Y:S01]  /*65e0*/  BSSY.RECONVERGENT B0, `(.L_x_208) ;  /* 0x000054b000007945 */ /* 0x000fe20003800200 */
[----:B-1----:R-:W-:Y:S01]  /*65f0*/  ULEA UR4, UR5, UR4, 0x18 ;  /* 0x0000000405047291 */ /* 0x002fe2000f8ec0ff */
[----:B0-----:R-:W-:-:S05]  /*6600*/  IMAD R19, R37, 0x1e0, R36 ;  /* 0x000001e025137824 */ /* 0x001fca00078e0224 */
[----:B------:R-:W-:-:S05]  /*6610*/  LEA R19, R19, UR4, 0x2 ;  /* 0x0000000413137c11 */ /* 0x000fca000f8e10ff */
[----:B--2---:R-:W-:Y:S04]  /*6620*/  STS [R19], R0 ;  /* 0x0000000013007388 */ /* 0x004fe80000000800 */
[----:B---3--:R0:W-:Y:S04]  /*6630*/  STS [R19+0x100], R8 ;  /* 0x0001000813007388 */ /* 0x0081e80000000800 */
[----:B----4-:R1:W-:Y:S01]  /*6640*/  STS [R19+0x80], R6 ;  /* 0x0000800613007388 */ /* 0x0103e20000000800 */
[----:B0-----:R-:W-:-:S03]  /*6650*/  IMAD R8, R36, 0x38, R19 ;  /* 0x0000003824087824 */ /* 0x001fc600078e0213 */
        /* <DEDUP_REMOVED lines=13> */
[----:B------:R1:W0:Y:S04]  /*6730*/  LDS R23, [R8] ;  /* 0x0000000008177984 */ /* 0x0002280000000800 */
        /* <DEDUP_REMOVED lines=15> */
[----:B--234-:R-:W-:Y:S05]  /*6830*/  @P0 BRA `(.L_x_209) ;  /* 0x0000001c00c80947 */ /* 0x01cfea0003800000 */
[C---:B------:R-:W-:Y:S01]  /*6840*/  ISETP.GT.AND P1, PT, R18.reuse, RZ, PT ;  /* 0x000000ff1200720c */ /* 0x040fe20003f24270 */
[----:B------:R-:W-:Y:S01]  /*6850*/  BSSY.RECONVERGENT B1, `(.L_x_210) ;  /* 0x000000e000017945 */ /* 0x000fe20003800200 */
[----:B0-----:R-:W-:Y:S01]  /*6860*/  ISETP.GE.AND P0, PT, R18, R23, PT ;  /* 0x000000171200720c */ /* 0x001fe20003f06270 */
[----:B------:R-:W-:Y:S01]  /*6870*/  VIADD R9, R23, 0xffffffff ;  /* 0xffffffff17097836 */ /* 0x000fe20000000000 */
[----:B------:R-:W-:Y:S01]  /*6880*/  ISETP.GT.AND P3, PT, R17, RZ, PT ;  /* 0x000000ff1100720c */ /* 0x000fe20003f64270 */
[----:B-1----:R-:W-:Y:S01]  /*6890*/  IMAD.MOV.U32 R8, RZ, RZ, R18 ;  /* 0x000000ffff087224 */ /* 0x002fe200078e0012 */
[----:B------:R-:W-:Y:S02]  /*68a0*/  P2R R21, PR, RZ, 0x2 ;  /* 0x00000002ff157803 */ /* 0x000fe40000000000 */
[----:B------:R-:W-:-:S07]  /*68b0*/  P2R R22, PR, RZ, 0x8 ;  /* 0x00000008ff167803 */ /* 0x000fce0000000000 */
[----:B------:R-:W-:Y:S05]  /*68c0*/  @P1 BRA P0, `(.L_x_211) ;  /* 0x0000000000181947 */ /* 0x000fea0000000000 */
[----:B------:R-:W-:Y:S01]  /*68d0*/  ISETP.GT.AND P0, PT, R23, 0x1, PT ;  /* 0x000000011700780c */ /* 0x000fe20003f04270 */
[----:B------:R-:W-:-:S03]  /*68e0*/  IMAD.MOV.U32 R8, RZ, RZ, R9 ;  /* 0x000000ffff087224 */ /* 0x000fc600078e0009 */
[----:B------:R-:W-:-:S13]  /*68f0*/  ISETP.GT.AND P1, PT, R9, R18, P0 ;  /* 0x000000120900720c */ /* 0x000fda0000724270 */
[----:B------:R-:W-:-:S04]  /*6900*/  @!P1 ISETP.NE.AND P2, PT, R9, R18, PT ;  /* 0x000000120900920c */ /* 0x000fc80003f45270 */
[----:B------:R-:W-:-:S04]  /*6910*/  @!P1 SEL R9, R9, RZ, !P2 ;  /* 0x000000ff09099207 */ /* 0x000fc80005000000 */
[----:B------:R-:W-:-:S07]  /*6920*/  @!P1 SEL R8, R9, RZ, P0 ;  /* 0x000000ff09089207 */ /* 0x000fce0000000000 */
.L_x_211:
[----:B------:R-:W-:Y:S05]  /*6930*/  BSYNC.RECONVERGENT B1 ;  /* 0x0000000000017941 */ /* 0x000fea0003800200 */
.L_x_210:
[----:B------:R-:W-:Y:S01]  /*6940*/  ISETP.GE.AND P0, PT, R17, R8, PT ;  /* 0x000000081100720c */ /* 0x000fe20003f06270 */
[----:B------:R-:W-:Y:S01]  /*6950*/  BSSY.RECONVERGENT B1, `(.L_x_212) ;  /* 0x000000c000017945 */ /* 0x000fe20003800200 */
[----:B------:R-:W-:Y:S01]  /*6960*/  ISETP.GT.AND P4, PT, R16, RZ, PT ;  /* 0x000000ff1000720c */ /* 0x000fe20003f84270 */
[----:B------:R-:W-:Y:S02]  /*6970*/  IMAD.MOV.U32 R9, RZ, RZ, R17 ;  /* 0x000000ffff097224 */ /* 0x000fe400078e0011 */
[----:B------:R-:W-:Y:S01]  /*6980*/  VIADD R10, R8, 0xffffffff ;  /* 0xffffffff080a7836 */ /* 0x000fe20000000000 */
        /* <DEDUP_REMOVED lines=8> */
.L_x_213:
[----:B------:R-:W-:Y:S05]  /*6a10*/  BSYNC.RECONVERGENT B1 ;  /* 0x0000000000017941 */ /* 0x000fea0003800200 */
.L_x_212:
[----:B------:R-:W-:Y:S01]  /*6a20*/  ISETP.GE.AND P0, PT, R16, R9, PT ;  /* 0x000000091000720c */ /* 0x000fe20003f06270 */
[----:B------:R-:W-:Y:S01]  /*6a30*/  BSSY.RECONVERGENT B1, `(.L_x_214) ;  /* 0x000000b000017945 */ /* 0x000fe20003800200 */
[----:B------:R-:W-:Y:S01]  /*6a40*/  ISETP.GT.AND P3, PT, R15, RZ, PT ;  /* 0x000000ff0f00720c */ /* 0x000fe20003f64270 */
[----:B------:R-:W-:-:S03]  /*6a50*/  IMAD.MOV.U32 R8, RZ, RZ, R16 ;  /* 0x000000ffff087224 */ /* 0x000fc600078e0010 */
[----:B------:R-:W-:-:S07]  /*6a60*/  P2R R25, PR, RZ, 0x8 ;  /* 0x00000008ff197803 */ /* 0x000fce0000000000 */
[----:B------:R-:W-:Y:S05]  /*6a70*/  @P4 BRA P0, `(.L_x_215) ;  /* 0x0000000000184947 */ /* 0x000fea0000000000 */
[C---:B------:R-:W-:Y:S01]  /*6a80*/  VIADD R8, R9.reuse, 0xffffffff ;  /* 0xffffffff09087836 */ /* 0x040fe20000000000 */
[----:B------:R-:W-:-:S04]  /*6a90*/  ISETP.GT.AND P2, PT, R9, 0x1, PT ;  /* 0x000000010900780c */ /* 0x000fc80003f44270 */
[----:B------:R-:W-:-:S13]  /*6aa0*/  ISETP.GT.AND P0, PT, R8, R16, P2 ;  /* 0x000000100800720c */ /* 0x000fda0001704270 */
[----:B------:R-:W-:-:S04]  /*6ab0*/  @!P0 ISETP.NE.AND P1, PT, R8, R16, PT ;  /* 0x000000100800820c */ /* 0x000fc80003f25270 */
[----:B------:R-:W-:-:S04]  /*6ac0*/  @!P0 SEL R9, R8, RZ, !P1 ;  /* 0x000000ff08098207 */ /* 0x000fc80004800000 */
[----:B------:R-:W-:-:S07]  /*6ad0*/  @!P0 SEL R8, R9, RZ, P2 ;  /* 0x000000ff09088207 */ /* 0x000fce0001000000 */
.L_x_215:
[----:B------:R-:W-:Y:S05]  /*6ae0*/  BSYNC.RECONVERGENT B1 ;  /* 0x0000000000017941 */ /* 0x000fea0003800200 */
.L_x_214:
[----:B------:R-:W-:Y:S01]  /*6af0*/  ISETP.GE.AND P0, PT, R15, R8, PT ;  /* 0x000000080f00720c */ /* 0x000fe20003f06270 */
[----:B------:R-:W-:Y:S01]  /*6b00*/  BSSY.RECONVERGENT B1, `(.L_x_216) ;  /* 0x000000a000017945 */ /* 0x000fe20003800200 */
[----:B------:R-:W-:Y:S02]  /*6b10*/  IMAD.MOV.U32 R9, RZ, RZ, R15 ;  /* 0x000000ffff097224 */ /* 0x000fe400078e000f */
[----:B------:R-:W-:-:S09]  /*6b20*/  VIADD R10, R8, 0xffffffff ;  /* 0xffffffff080a7836 */ /* 0x000fd20000000000 */
[----:B------:R-:W-:Y:S05]  /*6b30*/  @P3 BRA P0, `(.L_x_217) ;  /* 0x0000000000183947 */ /* 0x000fea0000000000 */
[----:B------:R-:W-:Y:S01]  /*6b40*/  ISETP.GT.AND P2, PT, R8, 0x1, PT ;  /* 0x000000010800780c */ /* 0x000fe20003f44270 */
[----:B------:R-:W-:-:S03]  /*6b50*/  IMAD.MOV.U32 R9, RZ, RZ, R10 ;  /* 0x000000ffff097224 */ /* 0x000fc600078e000a */
[----:B------:R-:W-:-:S13]  /*6b60*/  ISETP.GT.AND P0, PT, R10, R15, P2 ;  /* 0x0000000f0a00720c */ /* 0x000fda0001704270 */
[----:B------:R-:W-:-:S04]  /*6b70*/  @!P0 ISETP.NE.AND P1, PT, R10, R15, PT ;  /* 0x0000000f0a00820c */ /* 0x000fc80003f25270 */
[----:B------:R-:W-:-:S04]  /*6b80*/  @!P0 SEL R8, R10, RZ, !P1 ;  /* 0x000000ff0a088207 */ /* 0x000fc80004800000 */
[----:B------:R-:W-:-:S07]  /*6b90*/  @!P0 SEL R9, R8, RZ, P2 ;  /* 0x000000ff08098207 */ /* 0x000fce0001000000 */
.L_x_217:
[----:B------:R-:W-:Y:S05]  /*6ba0*/  BSYNC.RECONVERGENT B1 ;  /* 0x0000000000017941 */ /* 0x000fea0003800200 */
.L_x_216:
[C---:B------:R-:W-:Y:S01]  /*6bb0*/  ISETP.GT.AND P1, PT, R14.reuse, RZ, PT ;  /* 0x000000ff0e00720c */ /* 0x040fe20003f24270 */
[----:B------:R-:W-:Y:S01]  /*6bc0*/  BSSY.RECONVERGENT B1, `(.L_x_218) ;  /* 0x000000c000017945 */ /* 0x000fe20003800200 */
[----:B------:R-:W-:Y:S01]  /*6bd0*/  ISETP.GE.AND P0, PT, R14, R9, PT ;  /* 0x000000090e00720c */ /* 0x000fe20003f06270 */
[----:B------:R-:W-:Y:S01]  /*6be0*/  IMAD.MOV.U32 R8, RZ, RZ, R14 ;  /* 0x000000ffff087224 */ /* 0x000fe200078e000e */
[----:B------:R-:W-:Y:S01]  /*6bf0*/  P2R R26, PR, RZ, 0x2 ;  /* 0x00000002ff1a7803 */ /* 0x000fe20000000000 */
[----:B------:R-:W-:-:S10]  /*6c00*/  VIADD R11, R9, 0xffffffff ;  /* 0xffffffff090b7836 */ /* 0x000fd40000000000 */
[----:B------:R-:W-:Y:S05]  /*6c10*/  @P1 BRA P0, `(.L_x_219) ;  /* 0x0000000000181947 */ /* 0x000fea0000000000 */
[----:B------:R-:W-:Y:S01]  /*6c20*/  ISETP.GT.AND P0, PT, R9, 0x1, PT ;  /* 0x000000010900780c */ /* 0x000fe20003f04270 */
[----:B------:R-:W-:-:S03]  /*6c30*/  IMAD.MOV.U32 R8, RZ, RZ, R11 ;  /* 0x000000ffff087224 */ /* 0x000fc600078e000b */
[----:B------:R-:W-:-:S13]  /*6c40*/  ISETP.GT.AND P1, PT, R11, R14, P0 ;  /* 0x0000000e0b00720c */ /* 0x000fda0000724270 */
[----:B------:R-:W-:-:S04]  /*6c50*/  @!P1 ISETP.NE.AND P2, PT, R11, R14, PT ;  /* 0x0000000e0b00920c */ /* 0x000fc80003f45270 */
[----:B------:R-:W-:-:S04]  /*6c60*/  @!P1 SEL R9, R11, RZ, !P2 ;  /* 0x000000ff0b099207 */ /* 0x000fc80005000000 */
[----:B------:R-:W-:-:S07]  /*6c70*/  @!P1 SEL R8, R9, RZ, P0 ;  /* 0x000000ff09089207 */ /* 0x000fce0000000000 */
.L_x_219:
[----:B------:R-:W-:Y:S05]  /*6c80*/  BSYNC.RECONVERGENT B1 ;  /* 0x0000000000017941 */ /* 0x000fea0003800200 */
.L_x_218:
        /* <DEDUP_REMOVED lines=13> */
.L_x_221:
[----:B------:R-:W-:Y:S05]  /*6d60*/  BSYNC.RECONVERGENT B1 ;  /* 0x0000000000017941 */ /* 0x000fea0003800200 */
.L_x_220:
        /* <DEDUP_REMOVED lines=9> */
[----:B------:R-:W-:Y:S01]  /*6e00*/  ISETP.GT.AND P0, PT, R11, 0x1, PT ;  /* 0x000000010b00780c */ /* 0x000fe20003f04270 */
[----:B------:R-:W-:-:S03]  /*6e10*/  IMAD.MOV.U32 R8, RZ, RZ, R29 ;  /* 0x000000ffff087224 */ /* 0x000fc600078e001d */
[----:B------:R-:W-:-:S13]  /*6e20*/  ISETP.GT.AND P1, PT, R29, R12, P0 ;  /* 0x0000000c1d00720c */ /* 0x000fda0000724270 */
[----:B------:R-:W-:-:S04]  /*6e30*/  @!P1 ISETP.NE.AND P2, PT, R29, R12, PT ;  /* 0x0000000c1d00920c */ /* 0x000fc80003f45270 */
[----:B------:R-:W-:-:S04]  /*6e40*/  @!P1 SEL R11, R29, RZ, !P2 ;  /* 0x000000ff1d0b9207 */ /* 0x000fc80005000000 */
[----:B------:R-:W-:-:S07]  /*6e50*/  @!P1 SEL R8, R11, RZ, P0 ;  /* 0x000000ff0b089207 */ /* 0x000fce0000000000 */
.L_x_223:
[----:B------:R-:W-:Y:S05]  /*6e60*/  BSYNC.RECONVERGENT B1 ;  /* 0x0000000000017941 */ /* 0x000fea0003800200 */
.L_x_222:
        /* <DEDUP_REMOVED lines=13> */
.L_x_225:
[----:B------:R-:W-:Y:S05]  /*6f40*/  BSYNC.RECONVERGENT B1 ;  /* 0x0000000000017941 */ /* 0x000fea0003800200 */
.L_x_224:
        /* <DEDUP_REMOVED lines=13> */
.L_x_227:
[----:B------:R-:W-:Y:S05]  /*7020*/  BSYNC.RECONVERGENT B1 ;  /* 0x0000000000017941 */ /* 0x000fea0003800200 */
.L_x_226:
        /* <DEDUP_REMOVED lines=13> */
.L_x_229:
[----:B------:R-:W-:Y:S05]  /*7100*/  BSYNC.RECONVERGENT B1 ;  /* 0x0000000000017941 */ /* 0x000fea0003800200 */
.L_x_228:
[C---:B------:R-:W-:Y:S01]  /*7110*/  ISETP.GT.AND P0, PT, R4.reuse, RZ, PT ;  /* 0x000000ff0400720c */ /* 0x040fe20003f04270 */
[----:B------:R-:W-:Y:S01]  /*7120*/  BSSY.RECONVERGENT B1, `(.L_x_230) ;  /* 0x000000b000017945 */ /* 0x000fe20003800200 */
[----:B------:R-:W-:Y:S01]  /*7130*/  ISETP.GE.AND P1, PT, R4, R11, PT ;  /* 0x0000000b0400720c */ /* 0x000fe20003f26270 */
[----:B------:R-:W-:Y:S02]  /*7140*/  IMAD.MOV.U32 R35, RZ, RZ, R2 ;  /* 0x000000ffff237224 */ /* 0x000fe400078e0002 */
        /* <DEDUP_REMOVED lines=8> */
.L_x_231:
[----:B------:R-:W-:Y:S05]  /*71d0*/  BSYNC.RECONVERGENT B1 ;  /* 0x0000000000017941 */ /* 0x000fea0003800200 */
.L_x_230:
        /* <DEDUP_REMOVED lines=12> */
.L_x_233:
[----:B------:R-:W-:Y:S05]  /*72a0*/  BSYNC.RECONVERGENT B1 ;  /* 0x0000000000017941 */ /* 0x000fea0003800200 */
.L_x_232:
[C---:B------:R-:W-:Y:S01]  /*72b0*/  ISETP.GT.AND P2, PT, R2.reuse, RZ, PT ;  /* 0x000000ff0200720c */ /* 0x040fe20003f44270 */
[----:B------:R-:W-:Y:S01]  /*72c0*/  BSSY.RECONVERGENT B1, `(.L_x_234) ;  /* 0x000000a000017945 */ /* 0x000fe20003800200 */
[----:B------:R-:W-:Y:S01]  /*72d0*/  ISETP.GE.AND P3, PT, R2, R9, PT ;  /* 0x000000090200720c */ /* 0x000fe20003f66270 */
[----:B------:R-:W-:-:S12]  /*72e0*/  VIADD R11, R9, 0xffffffff ;  /* 0xffffffff090b7836 */ /* 0x000fd80000000000 */
[----:B------:R-:W-:Y:S05]  /*72f0*/  @P2 BRA P3, `(.L_x_235) ;  /* 0x0000000000182947 */ /* 0x000fea0001800000 */
[----:B------:R-:W-:Y:S01]  /*7300*/  ISETP.GT.AND P3, PT, R9, 0x1, PT ;  /* 0x000000010900780c */ /* 0x000fe20003f64270 */
[----:B------:R-:W-:-:S03]  /*7310*/  IMAD.MOV.U32 R35, RZ, RZ, R11 ;  /* 0x000000ffff237224 */ /* 0x000fc600078e000b */
[----:B------:R-:W-:-:S13]  /*7320*/  ISETP.GT.AND P4, PT, R11, R2, P3 ;  /* 0x000000020b00720c */ /* 0x000fda0001f84270 */
[----:B------:R-:W-:-:S04]  /*7330*/  @!P4 ISETP.NE.AND P5, PT, R11, R2, PT ;  /* 0x000000020b00c20c */ /* 0x000fc80003fa5270 */
[----:B------:R-:W-:-:S04]  /*7340*/  @!P4 SEL R8, R11, RZ, !P5 ;  /* 0x000000ff0b08c207 */ /* 0x000fc80006800000 */
[----:B------:R-:W-:-:S07]  /*7350*/  @!P4 SEL R35, R8, RZ, P3 ;  /* 0x000000ff0823c207 */ /* 0x000fce0001800000 */
.L_x_235:
[----:B------:R-:W-:Y:S05]  /*7360*/  BSYNC.RECONVERGENT B1 ;  /* 0x0000000000017941 */ /* 0x000fea0003800200 */
.L_x_234:
        /* <DEDUP_REMOVED lines=11> */
.L_x_237:
[----:B------:R-:W-:Y:S05]  /*7420*/  BSYNC.RECONVERGENT B1 ;  /* 0x0000000000017941 */ /* 0x000fea0003800200 */
.L_x_236:
[----:B------:R-:W0:Y:S01]  /*7430*/  SHFL.UP PT, R11, R10, 0x1, RZ ;  /* 0x042000000a0b7989 */ /* 0x000e2200000e00ff */
[C---:B------:R-:W-:Y:S01]  /*7440*/  ISETP.GT.AND P4, PT, R10.reuse, RZ, PT ;  /* 0x000000ff0a00720c */ /* 0x040fe20003f84270 */
[----:B------:R-:W-:Y:S01]  /*7450*/  BSSY.RECONVERGENT B1, `(.L_x_238) ;  /* 0x000000b000017945 */ /* 0x000fe20003800200 */
[----:B------:R-:W-:Y:S01]  /*7460*/  IMAD.MOV.U32 R9, RZ, RZ, R10 ;  /* 0x000000ffff097224 */ /* 0x000fe200078e000a */
[----:B0-----:R-:W-:Y:S01]  /*7470*/  ISETP.GE.AND P5, PT, R10, R11, PT ;  /* 0x0000000b0a00720c */ /* 0x001fe20003fa6270 */
        /* <DEDUP_REMOVED lines=8> */
.L_x_239:
[----:B------:R-:W-:Y:S05]  /*7500*/  BSYNC.RECONVERGENT B1 ;  /* 0x0000000000017941 */ /* 0x000fea0003800200 */
.L_x_238:
        /* <DEDUP_REMOVED lines=15> */
.L_x_241:
[----:B------:R-:W-:Y:S05]  /*7600*/  BSYNC.RECONVERGENT B1 ;  /* 0x0000000000017941 */ /* 0x000fea0003800200 */
.L_x_240:
        /* <DEDUP_REMOVED lines=15> */
.L_x_243:
[----:B------:R-:W-:Y:S05]  /*7700*/  BSYNC.RECONVERGENT B1 ;  /* 0x0000000000017941 */ /* 0x000fea0003800200 */
.L_x_242:
        /* <DEDUP_REMOVED lines=15> */
.L_x_245:
[----:B------:R-:W-:Y:S05]  /*7800*/  BSYNC.RECONVERGENT B1 ;  /* 0x0000000000017941 */ /* 0x000fea0003800200 */
.L_x_244:
        /* <DEDUP_REMOVED lines=15> */
.L_x_247:
[----:B------:R-:W-:Y:S05]  /*7900*/  BSYNC.RECONVERGENT B1 ;  /* 0x0000000000017941 */ /* 0x000fea0003800200 */
.L_x_246:
[----:B------:R-:W-:-:S13]  /*7910*/  ISETP.NE.AND P4, PT, R36, 0x1f, PT ;  /* 0x0000001f2400780c */ /* 0x000fda0003f85270 */
[----:B------:R-:W-:-:S05]  /*7920*/  @!P4 LEA R10, R37, UR4, 0x2 ;  /* 0x00000004250acc11 */ /* 0x000fca000f8e10ff */
[----:B------:R-:W-:Y:S01]  /*7930*/  @!P4 STS [R10+0x10], R35 ;  /* 0x000010230a00c388 */ /* 0x000fe20000000800 */
[----:B------:R-:W-:Y:S01]  /*7940*/  BAR.SYNC.DEFER_BLOCKING 0x0 ;  /* 0x0000000000007b1d */ /* 0x000fe20000010000 */
[----:B------:R-:W-:-:S04]  /*7950*/  ISETP.GE.AND P4, PT, R36, 0x10, PT ;  /* 0x000000102400780c */ /* 0x000fc80003f86270 */
[----:B------:R-:W-:Y:S02]  /*7960*/  SEL R34, R8, R35, !P4 ;  /* 0x0000002308227207 */ /* 0x000fe40006000000 */
[----:B------:R-:W0:Y:S04]  /*7970*/  LDS.128 R8, [UR4+0x10] ;  /* 0x00001004ff087984 */ /* 0x000e280008000c00 */
[----:B------:R1:W2:Y:S01]  /*7980*/  SHFL.UP PT, R11, R34, 0x1, RZ ;  /* 0x04200000220b7989 */ /* 0x0002a200000e00ff */
[C---:B0-----:R-:W-:Y:S01]  /*7990*/  ISETP.GT.AND P4, PT, R9.reuse, RZ, PT ;  /* 0x000000ff0900720c */ /* 0x041fe20003f84270 */
[----:B-1----:R-:W-:Y:S01]  /*79a0*/  VIADD R34, R8, 0xffffffff ;  /* 0xffffffff08227836 */ /* 0x002fe20000000000 */
[----:B------:R-:W-:-:S13]  /*79b0*/  ISETP.GE.AND P5, PT, R9, R8, PT ;  /* 0x000000080900720c */ /* 0x000fda0003fa6270 */
[----:B--2---:R-:W-:Y:S05]  /*79c0*/  @P4 BRA P5, `(.L_x_248) ;  /* 0x0000000000184947 */ /* 0x004fea0002800000 */
[----:B------:R-:W-:-:S04]  /*79d0*/  ISETP.GT.AND P4, PT, R8, 0x1, PT ;  /* 0x000000010800780c */ /* 0x000fc80003f84270 */
[----:B------:R-:W-:-:S13]  /*79e0*/  ISETP.GT.AND P5, PT, R34, R9, P4 ;  /* 0x000000092200720c */ /* 0x000fda00027a4270 */
[----:B------:R-:W-:Y:S01]  /*79f0*/  @!P5 ISETP.NE.AND P6, PT, R34, R9, PT ;  /* 0x000000092200d20c */ /* 0x000fe20003fc5270 */
[----:B------:R-:W-:-:S03]  /*7a00*/  IMAD.MOV.U32 R9, RZ, RZ, R34 ;  /* 0x000000ffff097224 */ /* 0x000fc600078e0022 */
[----:B------:R-:W-:-:S04]  /*7a10*/  @!P5 SEL R35, R34, RZ, !P6 ;  /* 0x000000ff2223d207 */ /* 0x000fc80007000000 */
[----:B------:R-:W-:-:S07]  /*7a20*/  @!P5 SEL R9, R35, RZ, P4 ;  /* 0x000000ff2309d207 */ /* 0x000fce0002000000 */
.L_x_248:
[C---:B------:R-:W-:Y:S01]  /*7a30*/  ISETP.GT.AND P4, PT, R10.reuse, RZ, PT ;  /* 0x000000ff0a00720c */ /* 0x040fe20003f84270 */
[----:B------:R-:W-:Y:S01]  /*7a40*/  VIADD R34, R9, 0xffffffff ;  /* 0xffffffff09227836 */ /* 0x000fe20000000000 */
[----:B------:R-:W-:-:S13]  /*7a50*/  ISETP.GE.AND P5, PT, R10, R9, PT ;  /* 0x000000090a00720c */ /* 0x000fda0003fa6270 */
[----:B------:R-:W-:Y:S05]  /*7a60*/  @P4 BRA P5, `(.L_x_249) ;  /* 0x0000000000184947 */ /* 0x000fea0002800000 */
[----:B------:R-:W-:-:S04]  /*7a70*/  ISETP.GT.AND P4, PT, R9, 0x1, PT ;  /* 0x000000010900780c */ /* 0x000fc80003f84270 */
[----:B------:R-:W-:-:S13]  /*7a80*/  ISETP.GT.AND P5, PT, R34, R10, P4 ;  /* 0x0000000a2200720c */ /* 0x000fda00027a4270 */
[----:B------:R-:W-:Y:S01]  /*7a90*/  @!P5 ISETP.NE.AND P6, PT, R34, R10, PT ;  /* 0x0000000a2200d20c */ /* 0x000fe20003fc5270 */
[----:B------:R-:W-:-:S03]  /*7aa0*/  IMAD.MOV.U32 R10, RZ, RZ, R34 ;  /* 0x000000ffff0a7224 */ /* 0x000fc600078e0022 */
[----:B------:R-:W-:-:S04]  /*7ab0*/  @!P5 SEL R35, R34, RZ, !P6 ;  /* 0x000000ff2223d207 */ /* 0x000fc80007000000 */
[----:B------:R-:W-:-:S07]  /*7ac0*/  @!P5 SEL R10, R35, RZ, P4 ;  /* 0x000000ff230ad207 */ /* 0x000fce0002000000 */
.L_x_249:
[----:B------:R-:W0:Y:S01]  /*7ad0*/  S2R R34, SR_TID.X ;  /* 0x0000000000227919 */ /* 0x000e220000002100 */
[C---:B------:R-:W-:Y:S01]  /*7ae0*/  ISETP.NE.AND P4, PT, R37.reuse, 0x3, PT ;  /* 0x000000032500780c */ /* 0x040fe20003f85270 */
[----:B------:R-:W-:Y:S01]  /*7af0*/  BSSY.RECONVERGENT B1, `(.L_x_250) ;  /* 0x0000013000017945 */ /* 0x000fe20003800200 */
[----:B------:R-:W-:-:S11]  /*7b00*/  ISETP.NE.AND P5, PT, R37, 0x2, PT ;  /* 0x000000022500780c */ /* 0x000fd60003fa5270 */
[----:B------:R-:W-:Y:S02]  /*7b10*/  @P4 SEL R10, R9, R8, !P5 ;  /* 0x00000008090a4207 */ /* 0x000fe40006800000 */
[----:B0-----:R-:W-:-:S13]  /*7b20*/  ISETP.GE.U32.AND P4, PT, R34, 0x20, PT ;  /* 0x000000202200780c */ /* 0x001fda0003f86070 */
[----:B------:R-:W-:Y:S05]  /*7b30*/  @!P4 BRA `(.L_x_251) ;  /* 0x000000000038c947 */ /* 0x000fea0003800000 */
[C---:B------:R-:W-:Y:S01]  /*7b40*/  ISETP.GE.AND P4, PT, R11.reuse, R10, PT ;  /* 0x0000000a0b00720c */ /* 0x040fe20003f86270 */
[----:B------:R-:W-:Y:S01]  /*7b50*/  BSSY.RECONVERGENT B2, `(.L_x_252) ;  /* 0x000000a000027945 */ /* 0x000fe20003800200 */
[----:B------:R-:W-:Y:S01]  /*7b60*/  ISETP.GT.AND P5, PT, R11, RZ, PT ;  /* 0x000000ff0b00720c */ /* 0x000fe20003fa4270 */
[----:B------:R-:W-:-:S12]  /*7b70*/  VIADD R8, R10, 0xffffffff ;  /* 0xffffffff0a087836 */ /* 0x000fd80000000000 */
[----:B------:R-:W-:Y:S05]  /*7b80*/  @P4 BRA P5, `(.L_x_253) ;  /* 0x0000000000184947 */ /* 0x000fea0002800000 */
[----:B------:R-:W-:-:S04]  /*7b90*/  ISETP.GT.AND P4, PT, R10, 0x1, PT ;  /* 0x000000010a00780c */ /* 0x000fc80003f84270 */
[----:B------:R-:W-:-:S13]  /*7ba0*/  ISETP.GT.AND P5, PT, R8, R11, P4 ;  /* 0x0000000b0800720c */ /* 0x000fda00027a4270 */
[----:B------:R-:W-:Y:S01]  /*7bb0*/  @!P5 ISETP.NE.AND P6, PT, R8, R11, PT ;  /* 0x0000000b0800d20c */ /* 0x000fe20003fc5270 */
[----:B------:R-:W-:-:S03]  /*7bc0*/  IMAD.MOV.U32 R11, RZ, RZ, R8 ;  /* 0x000000ffff0b7224 */ /* 0x000fc600078e0008 */
[----:B------:R-:W-:-:S04]  /*7bd0*/  @!P5 SEL R9, R8, RZ, !P6 ;  /* 0x000000ff0809d207 */ /* 0x000fc80007000000 */
[----:B------:R-:W-:-:S07]  /*7be0*/  @!P5 SEL R11, R9, RZ, P4 ;  /* 0x000000ff090bd207 */ /* 0x000fce0002000000 */
.L_x_253:
[----:B------:R-:W-:Y:S05]  /*7bf0*/  BSYNC.RECONVERGENT B2 ;  /* 0x0000000000027941 */ /* 0x000fea0003800200 */
.L_x_252:
[----:B------:R-:W-:-:S04]  /*7c00*/  ISETP.NE.AND P4, PT, R36, RZ, PT ;  /* 0x000000ff2400720c */ /* 0x000fc80003f85270 */
[----:B------:R-:W-:-:S09]  /*7c10*/  SEL R11, R10, R11, !P4 ;  /* 0x0000000b0a0b7207 */ /* 0x000fd20006000000 */
.L_x_251:
[----:B------:R-:W-:Y:S05]  /*7c20*/  BSYNC.RECONVERGENT B1 ;  /* 0x0000000000017941 */ /* 0x000fea0003800200 */
.L_x_250:
[----:B------:R-:W-:Y:S01]  /*7c30*/  ISETP.NE.AND P4, PT, R34, RZ, PT ;  /* 0x000000ff2200720c */ /* 0x000fe20003f85270 */
[----:B------:R-:W-:-:S12]  /*7c40*/  BSSY.RECONVERGENT B1, `(.L_x_254) ;  /* 0x000000c000017945 */ /* 0x000fd80003800200 */
[----:B------:R-:W-:Y:S05]  /*7c50*/  @!P4 BRA `(.L_x_255) ;  /* 0x000000000028c947 */ /* 0x000fea0003800000 */
[----:B------:R-:W-:Y:S01]  /*7c60*/  ISETP.GT.AND P4, PT, R23, RZ, PT ;  /* 0x000000ff1700720c */ /* 0x000fe20003f84270 */
        /* <DEDUP_REMOVED lines=9> */
.L_x_255:
[----:B------:R-:W-:Y:S05]  /*7d00*/  BSYNC.RECONVERGENT B1 ;  /* 0x0000000000017941 */ /* 0x000fea0003800200 */
.L_x_254:
[----:B------:R-:W-:Y:S01]  /*7d10*/  ISETP.NE.AND P5, PT, R21, RZ, PT ;  /* 0x000000ff1500720c */ /* 0x000fe20003fa5270 */
[----:B------:R-:W-:Y:S01]  /*7d20*/  BSSY.RECONVERGENT B1, `(.L_x_256) ;  /* 0x000000a000017945 */ /* 0x000fe20003800200 */
[----:B------:R-:W-:Y:S01]  /*7d30*/  ISETP.GE.AND P4, PT, R18, R23, PT ;  /* 0x000000171200720c */ /* 0x000fe20003f86270 */
        /* <DEDUP_REMOVED lines=8> */
.L_x_257:
[----:B------:R-:W-:Y:S05]  /*7dc0*/  BSYNC.RECONVERGENT B1 ;  /* 0x0000000000017941 */ /* 0x000fea0003800200 */
.L_x_256:
        /* <DEDUP_REMOVED lines=11> */
.L_x_259:
[----:B------:R-:W-:Y:S05]  /*7e80*/  BSYNC.RECONVERGENT B1 ;  /* 0x0000000000017941 */ /* 0x000fea0003800200 */
.L_x_258:
        /* <DEDUP_REMOVED lines=11> */
.L_x_261:
[----:B------:R-:W-:Y:S05]  /*7f40*/  BSYNC.RECONVERGENT B1 ;  /* 0x0000000000017941 */ /* 0x000fea0003800200 */
.L_x_260:
        /* <DEDUP_REMOVED lines=11> */
.L_x_263:
[----:B------:R-:W-:Y:S05]  /*8000*/  BSYNC.RECONVERGENT B1 ;  /* 0x0000000000017941 */ /* 0x000fea0003800200 */
.L_x_262:
        /* <DEDUP_REMOVED lines=11> */
.L_x_265:
[----:B------:R-:W-:Y:S05]  /*80c0*/  BSYNC.RECONVERGENT B1 ;  /* 0x0000000000017941 */ /* 0x000fea0003800200 */
.L_x_264:
        /* <DEDUP_REMOVED lines=11> */
.L_x_267:
[----:B------:R-:W-:Y:S05]  /*8180*/  BSYNC.RECONVERGENT B1 ;  /* 0x0000000000017941 */ /* 0x000fea0003800200 */
.L_x_266:
        /* <DEDUP_REMOVED lines=11> */
.L_x_269:
[----:B------:R-:W-:Y:S05]  /*8240*/  BSYNC.RECONVERGENT B1 ;  /* 0x0000000000017941 */ /* 0x000fea0003800200 */
.L_x_268:
        /* <DEDUP_REMOVED lines=11> */
.L_x_271:
[----:B------:R-:W-:Y:S05]  /*8300*/  BSYNC.RECONVERGENT B1 ;  /* 0x0000000000017941 */ /* 0x000fea0003800200 */
.L_x_270:
        /* <DEDUP_REMOVED lines=11> */
.L_x_273:
[----:B------:R-:W-:Y:S05]  /*83c0*/  BSYNC.RECONVERGENT B1 ;  /* 0x0000000000017941 */ /* 0x000fea0003800200 */
.L_x_272:
        /* <DEDUP_REMOVED lines=11> */
.L_x_275:
[----:B------:R-:W-:Y:S05]  /*8480*/  BSYNC.RECONVERGENT B1 ;  /* 0x0000000000017941 */ /* 0x000fea0003800200 */
.L_x_274:
[----:B------:R-:W-:Y:S01]  /*8490*/  ISETP.GE.AND P4, PT, R4, R5, PT ;  /* 0x000000050400720c */ /* 0x000fe20003f86270 */
[----:B------:R-:W-:Y:S01]  /*84a0*/  BSSY.RECONVERGENT B1, `(.L_x_276) ;  /* 0x0000009000017945 */ /* 0x000fe20003800200 */
[----:B------:R-:W-:-:S11]  /*84b0*/  VIADD R9, R5, 0xffffffff ;  /* 0xffffffff05097836 */ /* 0x000fd60000000000 */
[----:B------:R-:W-:Y:S05]  /*84c0*/  @P0 BRA P4, `(.L_x_277) ;  /* 0x0000000000180947 */ /* 0x000fea0002000000 */
[----:B------:R-:W-:-:S04]  /*84d0*/  ISETP.GT.AND P5, PT, R5, 0x1, PT ;  /* 0x000000010500780c */ /* 0x000fc80003fa4270 */
[----:B------:R-:W-:-:S13]  /*84e0*/  ISETP.GT.AND P0, PT, R9, R4, P5 ;  /* 0x000000040900720c */ /* 0x000fda0002f04270 */
[----:B------:R-:W-:Y:S01]  /*84f0*/  @!P0 ISETP.NE.AND P4, PT, R9, R4, PT ;  /* 0x000000040900820c */ /* 0x000fe20003f85270 */
[----:B------:R-:W-:-:S03]  /*8500*/  IMAD.MOV.U32 R4, RZ, RZ, R9 ;  /* 0x000000ffff047224 */ /* 0x000fc600078e0009 */
[----:B------:R-:W-:-:S04]  /*8510*/  @!P0 SEL R8, R9, RZ, !P4 ;  /* 0x000000ff09088207 */ /* 0x000fc80006000000 */
[----:B------:R-:W-:-:S07]  /*8520*/  @!P0 SEL R4, R8, RZ, P5 ;  /* 0x000000ff08048207 */ /* 0x000fce0002800000 */
.L_x_277:
[----:B------:R-:W-:Y:S05]  /*8530*/  BSYNC.RECONVERGENT B1 ;  /* 0x0000000000017941 */ /* 0x000fea0003800200 */
.L_x_276:
        /* <DEDUP_REMOVED lines=10> */
.L_x_279:
[----:B------:R-:W-:Y:S05]  /*85e0*/  BSYNC.RECONVERGENT B1 ;  /* 0x0000000000017941 */ /* 0x000fea0003800200 */
.L_x_278:
        /* <DEDUP_REMOVED lines=10> */
.L_x_281:
[----:B------:R-:W-:Y:S05]  /*8690*/  BSYNC.RECONVERGENT B1 ;  /* 0x0000000000017941 */ /* 0x000fea0003800200 */
.L_x_280:
[----:B------:R-:W-:Y:S01]  /*86a0*/  ISETP.GE.AND P0, PT, R0, R2, PT ;  /* 0x000000020000720c */ /* 0x000fe20003f06270 */
[----:B------:R-:W-:Y:S02]  /*86b0*/  IMAD.MOV.U32 R8, RZ, RZ, R0 ;  /* 0x000000ffff087224 */ /* 0x000fe400078e0000 */
[----:B------:R-:W-:-:S10]  /*86c0*/  VIADD R9, R2, 0xffffffff ;  /* 0xffffffff02097836 */ /* 0x000fd40000000000 */
[----:B------:R-:W-:Y:S05]  /*86d0*/  @P3 BRA P0, `(.L_x_282) ;  /* 0x0000003000ec3947 */ /* 0x000fea0000000000 */
[----:B------:R-:W-:Y:S01]  /*86e0*/  ISETP.GT.AND P1, PT, R2, 0x1, PT ;  /* 0x000000010200780c */ /* 0x000fe20003f24270 */
[----:B------:R-:W-:Y:S01]  /*86f0*/  IMAD.MOV.U32 R8, RZ, RZ, R9 ;  /* 0x000000ffff087224 */ /* 0x000fe200078e0009 */
[----:B------:R-:W-:-:S13]  /*8700*/  ISETP.GT.AND P0, PT, R9, R0, PT ;  /* 0x000000000900720c */ /* 0x000fda0003f04270 */
[----:B------:R-:W-:Y:S05]  /*8710*/  @P1 BRA P0, `(.L_x_282) ;  /* 0x0000003000dc1947 */ /* 0x000fea0000000000 */
[----:B------:R-:W-:-:S04]  /*8720*/  ISETP.NE.AND P0, PT, R9, R0, PT ;  /* 0x000000000900720c */ /* 0x000fc80003f05270 */
[----:B------:R-:W-:-:S04]  /*8730*/  SEL R8, R9, RZ, !P0 ;  /* 0x000000ff09087207 */ /* 0x000fc80004000000 */
[----:B------:R-:W-:Y:S01]  /*8740*/  SEL R8, R8, RZ, P1 ;  /* 0x000000ff08087207 */ /* 0x000fe20000800000 */
[----:B------:R-:W-:Y:S06]  /*8750*/  BRA `(.L_x_282) ;  /* 0x0000003000cc7947 */ /* 0x000fec0003800000 */
.L_x_209:
[C---:B------:R-:W-:Y:S01]  /*8760*/  ISETP.GT.AND P5, PT, R18.reuse, RZ, PT ;  /* 0x000000ff1200720c */ /* 0x040fe20003fa4270 */
[----:B------:R-:W-:Y:S01]  /*8770*/  BSSY.RECONVERGENT B1, `(.L_x_283) ;  /* 0x000000c000017945 */ /* 0x000fe20003800200 */
[----:B0-----:R-:W-:Y:S01]  /*8780*/  ISETP.GE.AND P0, PT, R18, R23, PT ;  /* 0x000000171200720c */ /* 0x001fe20003f06270 */
[----:B------:R-:W-:Y:S01]  /*8790*/  VIADD R9, R23, 0xffffffff ;  /* 0xffffffff17097836 */ /* 0x000fe20000000000 */
[----:B------:R-:W-:Y:S01]  /*87a0*/  ISETP.GT.AND P4, PT, R17, RZ, PT ;  /* 0x000000ff1100720c */ /* 0x000fe20003f84270 */
[----:B-1----:R-:W-:-:S10]  /*87b0*/  IMAD.MOV.U32 R8, RZ, RZ, R18 ;  /* 0x000000ffff087224 */ /* 0x002fd400078e0012 */
[----:B------:R-:W-:Y:S05]  /*87c0*/  @P5 BRA P0, `(.L_x_284) ;  /* 0x0000000000185947 */ /* 0x000fea0000000000 */
[----:B------:R-:W-:Y:S01]  /*87d0*/  ISETP.GT.AND P0, PT, R23, 0x1, PT ;  /* 0x000000011700780c */ /* 0x000fe20003f04270 */
[----:B------:R-:W-:-:S03]  /*87e0*/  IMAD.MOV.U32 R8, RZ, RZ, R9 ;  /* 0x000000ffff087224 */ /* 0x000fc600078e0009 */
[----:B------:R-:W-:-:S13]  /*87f0*/  ISETP.GT.AND P1, PT, R9, R18, P0 ;  /* 0x000000120900720c */ /* 0x000fda0000724270 */
[----:B------:R-:W-:-:S04]  /*8800*/  @!P1 ISETP.NE.AND P2, PT, R9, R18, PT ;  /* 0x000000120900920c */ /* 0x000fc80003f45270 */
[----:B------:R-:W-:-:S04]  /*8810*/  @!P1 SEL R9, R9, RZ, !P2 ;  /* 0x000000ff09099207 */ /* 0x000fc80005000000 */
[----:B------:R-:W-:-:S07]  /*8820*/  @!P1 SEL R8, R9, RZ, P0 ;  /* 0x000000ff09089207 */ /* 0x000fce0000000000 */
.L_x_284:
[----:B------:R-:W-:Y:S05]  /*8830*/  BSYNC.RECONVERGENT B1 ;  /* 0x0000000000017941 */ /* 0x000fea0003800200 */
.L_x_283:
[----:B------:R-:W-:Y:S01]  /*8840*/  ISETP.GE.AND P0, PT, R17, R8, PT ;  /* 0x000000081100720c */ /* 0x000fe20003f06270 */
[----:B------:R-:W-:Y:S01]  /*8850*/  BSSY.RECONVERGENT B1, `(.L_x_285) ;  /* 0x000000a000017945 */ /* 0x000fe20003800200 */
[----:B------:R-:W-:Y:S01]  /*8860*/  ISETP.GT.AND P3, PT, R16, RZ, PT ;  /* 0x000000ff1000720c */ /* 0x000fe20003f64270 */
[----:B------:R-:W-:-:S10]  /*8870*/  IMAD.MOV.U32 R9, RZ, RZ, R17 ;  /* 0x000000ffff097224 */ /* 0x000fd400078e0011 */
[----:B------:R-:W-:Y:S05]  /*8880*/  @P4 BRA P0, `(.L_x_286) ;  /* 0x0000000000184947 */ /* 0x000fea0000000000 */
[C---:B------:R-:W-:Y:S01]  /*8890*/  VIADD R9, R8.reuse, 0xffffffff ;  /* 0xffffffff08097836 */ /* 0x040fe20000000000 */
[----:B------:R-:W-:-:S04]  /*88a0*/  ISETP.GT.AND P2, PT, R8, 0x1, PT ;  /* 0x000000010800780c */ /* 0x000fc80003f44270 */
[----:B------:R-:W-:-:S13]  /*88b0*/  ISETP.GT.AND P0, PT, R9, R17, P2 ;  /* 0x000000110900720c */ /* 0x000fda0001704270 */
[----:B------:R-:W-:-:S04]  /*88c0*/  @!P0 ISETP.NE.AND P1, PT, R9, R17, PT ;  /* 0x000000110900820c */ /* 0x000fc80003f25270 */
[----:B------:R-:W-:-:S04]  /*88d0*/  @!P0 SEL R8, R9, RZ, !P1 ;  /* 0x000000ff09088207 */ /* 0x000fc80004800000 */
[----:B------:R-:W-:-:S07]  /*88e0*/  @!P0 SEL R9, R8, RZ, P2 ;  /* 0x000000ff08098207 */ /* 0x000fce0001000000 */
.L_x_286:
[----:B------:R-:W-:Y:S05]  /*88f0*/  BSYNC.RECONVERGENT B1 ;  /* 0x0000000000017941 */ /* 0x000fea0003800200 */
.L_x_285:
[----:B------:R-:W-:Y:S01]  /*8900*/  ISETP.GE.AND P0, PT, R16, R9, PT ;  /* 0x000000091000720c */ /* 0x000fe20003f06270 */
[----:B------:R-:W-:Y:S01]  /*8910*/  BSSY.RECONVERGENT B1, `(.L_x_287) ;  /* 0x000000b000017945 */ /* 0x000fe20003800200 */
[----:B------:R-:W-:Y:S01]  /*8920*/  ISETP.GT.AND P2, PT, R15, RZ, PT ;  /* 0x000000ff0f00720c */ /* 0x000fe20003f44270 */
[----:B------:R-:W-:Y:S02]  /*8930*/  IMAD.MOV.U32 R8, RZ, RZ, R16 ;  /* 0x000000ffff087224 */ /* 0x000fe400078e0010 */
[----:B------:R-:W-:-:S08]  /*8940*/  VIADD R11, R9, 0xffffffff ;  /* 0xffffffff090b7836 */ /* 0x000fd00000000000 */
[----:B------:R-:W-:Y:S05]  /*8950*/  @P3 BRA P0, `(.L_x_288) ;  /* 0x0000000000183947 */ /* 0x000fea0000000000 */
[----:B------:R-:W-:Y:S01]  /*8960*/  ISETP.GT.AND P6, PT, R9, 0x1, PT ;  /* 0x000000010900780c */ /* 0x000fe20003fc4270 */
[----:B------:R-:W-:-:S03]  /*8970*/  IMAD.MOV.U32 R8, RZ, RZ, R11 ;  /* 0x000000ffff087224 */ /* 0x000fc600078e000b */
[----:B------:R-:W-:-:S13]  /*8980*/  ISETP.GT.AND P0, PT, R11, R16, P6 ;  /* 0x000000100b00720c */ /* 0x000fda0003704270 */
[----:B------:R-:W-:-:S04]  /*8990*/  @!P0 ISETP.NE.AND P1, PT, R11, R16, PT ;  /* 0x000000100b00820c */ /* 0x000fc80003f25270 */
[----:B------:R-:W-:-:S04]  /*89a0*/  @!P0 SEL R9, R11, RZ, !P1 ;  /* 0x000000ff0b098207 */ /* 0x000fc80004800000 */
[----:B------:R-:W-:-:S07]  /*89b0*/  @!P0 SEL R8, R9, RZ, P6 ;  /* 0x000000ff09088207 */ /* 0x000fce0003000000 */
.L_x_288:
[----:B------:R-:W-:Y:S05]  /*89c0*/  BSYNC.RECONVERGENT B1 ;  /* 0x0000000000017941 */ /* 0x000fea0003800200 */
.L_x_287:
        /* <DEDUP_REMOVED lines=11> */
.L_x_290:
[----:B------:R-:W-:Y:S05]  /*8a80*/  BSYNC.RECONVERGENT B1 ;  /* 0x0000000000017941 */ /* 0x000fea0003800200 */
.L_x_289:
        /* <DEDUP_REMOVED lines=12> */
.L_x_292:
[----:B------:R-:W-:Y:S05]  /*8b50*/  BSYNC.RECONVERGENT B1 ;  /* 0x0000000000017941 */ /* 0x000fea0003800200 */
.L_x_291:
        /* <DEDUP_REMOVED lines=12> */
.L_x_294:
[----:B------:R-:W-:Y:S05]  /*8c20*/  BSYNC.RECONVERGENT B1 ;  /* 0x0000000000017941 */ /* 0x000fea0003800200 */
.L_x_293:
        /* <DEDUP_REMOVED lines=12> */
.L_x_296:
[----:B------:R-:W-:Y:S05]  /*8cf0*/  BSYNC.RECONVERGENT B1 ;  /* 0x0000000000017941 */ /* 0x000fea0003800200 */
.L_x_295:
        /* <DEDUP_REMOVED lines=12> */
.L_x_298:
[----:B------:R-:W-:Y:S05]  /*8dc0*/  BSYNC.RECONVERGENT B1 ;  /* 0x0000000000017941 */ /* 0x000fea0003800200 */
.L_x_297:
        /* <DEDUP_REMOVED lines=12> */
.L_x_300:
[----:B------:R-:W-:Y:S05]  /*8e90*/  BSYNC.RECONVERGENT B1 ;  /* 0x0000000000017941 */ /* 0x000fea0003800200 */
.L_x_299:
        /* <DEDUP_REMOVED lines=12> */
.L_x_302:
[----:B------:R-:W-:Y:S05]  /*8f60*/  BSYNC.RECONVERGENT B1 ;  /* 0x0000000000017941 */ /* 0x000fea0003800200 */
.L_x_301:
        /* <DEDUP_REMOVED lines=12> */
.L_x_304:
[----:B------:R-:W-:Y:S05]  /*9030*/  BSYNC.RECONVERGENT B1 ;  /* 0x0000000000017941 */ /* 0x000fea0003800200 */
.L_x_303:
        /* <DEDUP_REMOVED lines=12> */
.L_x_306:
[----:B------:R-:W-:Y:S05]  /*9100*/  BSYNC.RECONVERGENT B1 ;  /* 0x0000000000017941 */ /* 0x000fea0003800200 */
.L_x_305:
        /* <DEDUP_REMOVED lines=12> */
.L_x_308:
[----:B------:R-:W-:Y:S05]  /*91d0*/  BSYNC.RECONVERGENT B1 ;  /* 0x0000000000017941 */ /* 0x000fea0003800200 */
.L_x_307:
        /* <DEDUP_REMOVED lines=12> */
.L_x_310:
[----:B------:R-:W-:Y:S05]  /*92a0*/  BSYNC.RECONVERGENT B1 ;  /* 0x0000000000017941 */ /* 0x000fea0003800200 */
.L_x_309:
        /* <DEDUP_REMOVED lines=13> */
.L_x_312:
[----:B------:R-:W-:Y:S05]  /*9380*/  BSYNC.RECONVERGENT B1 ;  /* 0x0000000000017941 */ /* 0x000fea0003800200 */
.L_x_311:
        /* <DEDUP_REMOVED lines=15> */
.L_x_314:
[----:B------:R-:W-:Y:S05]  /*9480*/  BSYNC.RECONVERGENT B1 ;  /* 0x0000000000017941 */ /* 0x000fea0003800200 */
.L_x_313:
        /* <DEDUP_REMOVED lines=15> */
.L_x_316:
[----:B------:R-:W-:Y:S05]  /*9580*/  BSYNC.RECONVERGENT B1 ;  /* 0x0000000000017941 */ /* 0x000fea0003800200 */
.L_x_315:
        /* <DEDUP_REMOVED lines=15> */
.L_x_318:
[----:B------:R-:W-:Y:S05]  /*9680*/  BSYNC.RECONVERGENT B1 ;  /* 0x0000000000017941 */ /* 0x000fea0003800200 */
.L_x_317:
        /* <DEDUP_REMOVED lines=15> */
.L_x_320:
[----:B------:R-:W-:Y:S05]  /*9780*/  BSYNC.RECONVERGENT B1 ;  /* 0x0000000000017941 */ /* 0x000fea0003800200 */
.L_x_319:
[C---:B------:R-:W-:Y:S02]  /*9790*/  ISETP.NE.AND P0, PT, R36.reuse, 0x1f, PT ;  /* 0x0000001f2400780c */ /* 0x040fe40003f05270 */
[----:B------:R-:W-:-:S04]  /*97a0*/  ISETP.GE.AND P1, PT, R36, 0x10, PT ;  /* 0x000000102400780c */ /* 0x000fc80003f26270 */
[----:B------:R-:W-:-:S06]  /*97b0*/  SEL R25, R22, R21, !P1 ;  /* 0x0000001516197207 */ /* 0x000fcc0004800000 */
[----:B------:R-:W-:Y:S01]  /*97c0*/  SHFL.UP PT, R25, R25, 0x1, RZ ;  /* 0x0420000019197989 */ /* 0x000fe200000e00ff */
[----:B------:R-:W-:-:S05]  /*97d0*/  @!P0 LEA R26, R37, UR4, 0x2 ;  /* 0x00000004251a8c11 */ /* 0x000fca000f8e10ff */
[----:B------:R-:W-:Y:S01]  /*97e0*/  @!P0 STS [R26+0x10], R21 ;  /* 0x000010151a008388 */ /* 0x000fe20000000800 */
[----:B------:R-:W-:Y:S06]  /*97f0*/  BAR.SYNC.DEFER_BLOCKING 0x0 ;  /* 0x0000000000007b1d */ /* 0x000fec0000010000 */
[----:B------:R-:W0:Y:S02]  /*9800*/  LDS.128 R8, [UR4+0x10] ;  /* 0x00001004ff087984 */ /* 0x000e240008000c00 */
[C---:B0-----:R-:W-:Y:S01]  /*9810*/  ISETP.GT.AND P0, PT, R9.reuse, RZ, PT ;  /* 0x000000ff0900720c */ /* 0x041fe20003f04270 */
        /* <DEDUP_REMOVED lines=9> */
.L_x_321:
        /* <DEDUP_REMOVED lines=10> */
.L_x_322:
[C---:B------:R-:W-:Y:S01]  /*9950*/  ISETP.GT.AND P0, PT, R11.reuse, RZ, PT ;  /* 0x000000ff0b00720c */ /* 0x040fe20003f04270 */
[----:B------:R-:W-:Y:S01]  /*9960*/  IMAD.MOV.U32 R31, RZ, RZ, R11 ;  /* 0x000000ffff1f7224 */ /* 0x000fe200078e000b */
[----:B------:R-:W-:Y:S01]  /*9970*/  ISETP.GE.AND P1, PT, R11, R10, PT ;  /* 0x0000000a0b00720c */ /* 0x000fe20003f26270 */
[----:B------:R-:W-:Y:S01]  /*9980*/  VIADD R22, R10, 0xffffffff ;  /* 0xffffffff0a167836 */ /* 0x000fe20000000000 */
[----:B------:R-:W-:-:S04]  /*9990*/  ISETP.NE.AND P6, PT, R37, 0x2, PT ;  /* 0x000000022500780c */ /* 0x000fc80003fc5270 */
[----:B------:R-:W-:Y:S02]  /*99a0*/  SEL R9, R9, R8, !P6 ;  /* 0x0000000809097207 */ /* 0x000fe40007000000 */
[----:B------:R-:W-:-:S04]  /*99b0*/  ISETP.NE.AND P6, PT, R37, 0x3, PT ;  /* 0x000000032500780c */ /* 0x000fc80003fc5270 */
[----:B------:R-:W-:Y:S01]  /*99c0*/  SEL R8, R10, R9, !P6 ;  /* 0x000000090a087207 */ /* 0x000fe20007000000 */
[----:B------:R-:W-:Y:S08]  /*99d0*/  @P0 BRA P1, `(.L_x_323) ;  /* 0x0000000000180947 */ /* 0x000ff00000800000 */
[----:B------:R-:W-:Y:S01]  /*99e0*/  ISETP.GT.AND P6, PT, R10, 0x1, PT ;  /* 0x000000010a00780c */ /* 0x000fe20003fc4270 */
[----:B------:R-:W-:-:S03]  /*99f0*/  IMAD.MOV.U32 R31, RZ, RZ, R22 ;  /* 0x000000ffff1f7224 */ /* 0x000fc600078e0016 */
[----:B------:R-:W-:-:S13]  /*9a00*/  ISETP.GT.AND P0, PT, R22, R11, P6 ;  /* 0x0000000b1600720c */ /* 0x000fda0003704270 */
[----:B------:R-:W-:-:S04]  /*9a10*/  @!P0 ISETP.NE.AND P1, PT, R22, R11, PT ;  /* 0x0000000b1600820c */ /* 0x000fc80003f25270 */
[----:B------:R-:W-:-:S04]  /*9a20*/  @!P0 SEL R9, R22, RZ, !P1 ;  /* 0x000000ff16098207 */ /* 0x000fc80004800000 */
[----:B------:R-:W-:-:S07]  /*9a30*/  @!P0 SEL R31, R9, RZ, P6 ;  /* 0x000000ff091f8207 */ /* 0x000fce0003000000 */
.L_x_323:
[----:B------:R-:W0:Y:S02]  /*9a40*/  S2R R11, SR_TID.X ;  /* 0x00000000000b7919 */ /* 0x000e240000002100 */
[----:B0-----:R-:W-:-:S13]  /*9a50*/  ISETP.GE.U32.AND P0, PT, R11, 0x20, PT ;  /* 0x000000200b00780c */ /* 0x001fda0003f06070 */
[----:B------:R-:W-:Y:S05]  /*9a60*/  @!P0 BRA `(.L_x_324) ;  /* 0x00000000003c8947 */ /* 0x000fea0003800000 */
[C---:B------:R-:W-:Y:S01]  /*9a70*/  ISETP.GE.AND P0, PT, R25.reuse, R8, PT ;  /* 0x000000081900720c */ /* 0x040fe20003f06270 */
[----:B------:R-:W-:Y:S01]  /*9a80*/  BSSY.RECONVERGENT B1, `(.L_x_325) ;  /* 0x000000a000017945 */ /* 0x000fe20003800200 */
[----:B------:R-:W-:-:S13]  /*9a90*/  ISETP.GT.AND P1, PT, R25, RZ, PT ;  /* 0x000000ff1900720c */ /* 0x000fda0003f24270 */
[----:B------:R-:W-:Y:S05]  /*9aa0*/  @P0 BRA P1, `(.L_x_326) ;  /* 0x00000000001c0947 */ /* 0x000fea0000800000 */
[C---:B------:R-:W-:Y:S01]  /*9ab0*/  VIADD R10, R8.reuse, 0xffffffff ;  /* 0xffffffff080a7836 */ /* 0x040fe20000000000 */
[----:B------:R-:W-:-:S04]  /*9ac0*/  ISETP.GT.AND P6, PT, R8, 0x1, PT ;  /* 0x000000010800780c */ /* 0x000fc80003fc4270 */
[----:B------:R-:W-:-:S13]  /*9ad0*/  ISETP.GT.AND P0, PT, R10, R25, P6 ;  /* 0x000000190a00720c */ /* 0x000fda0003704270 */
[----:B------:R-:W-:Y:S01]  /*9ae0*/  @!P0 ISETP.NE.AND P1, PT, R10, R25, PT ;  /* 0x000000190a00820c */ /* 0x000fe20003f25270 */
[----:B------:R-:W-:-:S03]  /*9af0*/  IMAD.MOV.U32 R25, RZ, RZ, R10 ;  /* 0x000000ffff197224 */ /* 0x000fc600078e000a */
[----:B------:R-:W-:-:S04]  /*9b00*/  @!P0 SEL R9, R10, RZ, !P1 ;  /* 0x000000ff0a098207 */ /* 0x000fc80004800000 */
[----:B------:R-:W-:-:S07]  /*9b10*/  @!P0 SEL R25, R9, RZ, P6 ;  /* 0x000000ff09198207 */ /* 0x000fce0003000000 */
.L_x_326:
[----:B------:R-:W-:Y:S05]  /*9b20*/  BSYNC.RECONVERGENT B1 ;  /* 0x0000000000017941 */ /* 0x000fea0003800200 */
.L_x_325:
[----:B------:R-:W-:-:S04]  /*9b30*/  ISETP.NE.AND P0, PT, R36, RZ, PT ;  /* 0x000000ff2400720c */ /* 0x000fc80003f05270 */
[----:B------:R-:W-:Y:S01]  /*9b40*/  SEL R25, R8, R25, !P0 ;  /* 0x0000001908197207 */ /* 0x000fe20004000000 */
[----:B------:R-:W-:Y:S08]  /*9b50*/  BRA `(.L_x_327) ;  /* 0x0000001000bc7947 */ /* 0x000ff00003800000 */
.L_x_324:
        /* <DEDUP_REMOVED lines=13> */
.L_x_328:
[----:B------:R-:W-:Y:S05]  /*9c30*/  NANOSLEEP 0x1c2 ;  /* 0x000001c20000795d */ /* 0x000fea0003800000 */
[----:B------:R-:W-:Y:S01]  /*9c40*/  NOP ;  /* 0x0000000000007918 */ /* 0x000fe20000000000 */
.L_x_329:
[----:B------:R-:W-:-:S05]  /*9c50*/  IMAD.WIDE R8, R24, 0x8, R8 ;  /* 0x0000000818087825 */ /* 0x000fca00078e0208 */
[----:B------:R-:W2:Y:S01]  /*9c60*/  LD.E.64.STRONG.GPU R10, desc[UR8][R8.64+0x100] ;  /* 0x00010008080a7980 */ /* 0x000ea2000c10fb00 */
[----:B------:R-:W-:Y:S01]  /*9c70*/  UMOV UR5, 0xffffffff ;  /* 0xffffffff00057882 */ /* 0x000fe20000000000 */
[----:B--2---:R-:W-:Y:S02]  /*9c80*/  ISETP.NE.AND P0, PT, R10, 0x63, PT ;  /* 0x000000630a00780c */ /* 0x004fe40003f05270 */
[----:B------:R-:W-:Y:S11]  /*9c90*/  BRA.DIV UR5, `(.L_x_330) ;  /* 0x0000002e056c7947 */ /* 0x000ff6000b800000 */
[----:B------:R-:W-:-:S13]  /*9ca0*/  VOTE.ANY P0, !P0 ;  /* 0x0000000000ff7806 */ /* 0x000fda0004000100 */
.L_x_464:
[----:B------:R-:W-:Y:S05]  /*9cb0*/  @!P0 BRA `(.L_x_331) ;  /* 0x0000000000308947 */ /* 0x000fea0003800000 */
.L_x_335:
[----:B------:R-:W-:Y:S05]  /*9cc0*/  YIELD ;  /* 0x0000000000007946 */ /* 0x000fea0003800000 */
[----:B------:R-:W-:Y:S05]  /*9cd0*/  @P1 BRA `(.L_x_332) ;  /* 0x0000000000081947 */ /* 0x000fea0003800000 */
[----:B------:R0:W-:Y:S06]  /*9ce0*/  MEMBAR.SC.CTA ;  /* 0x0000000000007992 */ /* 0x0001ec0000000000 */
[----:B0-----:R-:W-:Y:S05]  /*9cf0*/  BRA `(.L_x_333) ;  /* 0x0000000000087947 */ /* 0x001fea0003800000 */
.L_x_332:
[----:B------:R-:W-:Y:S05]  /*9d00*/  NANOSLEEP 0x15e ;  /* 0x0000015e0000795d */ /* 0x000fea0003800000 */
[----:B------:R-:W-:Y:S01]  /*9d10*/  NOP ;  /* 0x0000000000007918 */ /* 0x000fe20000000000 */
.L_x_333:
[----:B------:R-:W2:Y:S01]  /*9d20*/  LD.E.64.STRONG.GPU R10, desc[UR8][R8.64+0x100] ;  /* 0x00010008080a7980 */ /* 0x000ea2000c10fb00 */
[----:B------:R-:W-:Y:S01]  /*9d30*/  UMOV UR5, 0xffffffff ;  /* 0xffffffff00057882 */ /* 0x000fe20000000000 */
[----:B--2---:R-:W-:Y:S02]  /*9d40*/  ISETP.NE.AND P0, PT, R10, 0x63, PT ;  /* 0x000000630a00780c */ /* 0x004fe40003f05270 */
[----:B------:R-:W-:Y:S11]  /*9d50*/  BRA.DIV UR5, `(.L_x_334) ;  /* 0x0000002e055c7947 */ /* 0x000ff6000b800000 */
[----:B------:R-:W-:-:S13]  /*9d60*/  VOTE.ANY P0, !P0 ;  /* 0x0000000000ff7806 */ /* 0x000fda0004000100 */
.L_x_467:
[----:B------:R-:W-:Y:S05]  /*9d70*/  @P0 BRA `(.L_x_335) ;  /* 0xfffffffc00d00947 */ /* 0x000fea000383ffff */
.L_x_331:
        /* <DEDUP_REMOVED lines=10> */
.L_x_471:
[----:B------:R-:W-:Y:S01]  /*9e20*/  ISETP.GE.AND P0, PT, R36, R8, PT ;  /* 0x000000082400720c */ /* 0x000fe20003f06270 */
[----:B------:R-:W-:-:S12]  /*9e30*/  BSSY.RECONVERGENT B1, `(.L_x_337) ;  /* 0x000000c000017945 */ /* 0x000fd80003800200 */
[----:B------:R-:W-:Y:S05]  /*9e40*/  @P0 BRA `(.L_x_338) ;  /* 0x0000000000280947 */ /* 0x000fea0003800000 */
[C---:B-1----:R-:W-:Y:S01]  /*9e50*/  ISETP.GE.AND P0, PT, R11.reuse, R26, PT ;  /* 0x0000001a0b00720c */ /* 0x042fe20003f06270 */
        /* <DEDUP_REMOVED lines=9> */
.L_x_338:
[----:B------:R-:W-:Y:S05]  /*9ef0*/  BSYNC.RECONVERGENT B1 ;  /* 0x0000000000017941 */ /* 0x000fea0003800200 */
.L_x_337:
[----:B------:R-:W-:-:S03]  /*9f00*/  UMOV UR5, 0xffffffff ;  /* 0xffffffff00057882 */ /* 0x000fc60000000000 */
[----:B------:R-:W-:Y:S05]  /*9f10*/  BRA.DIV UR5, `(.L_x_339) ;  /* 0x0000002e055c7947 */ /* 0x000fea000b800000 */
[----:B------:R2:W3:Y:S02]  /*9f20*/  SHFL.DOWN PT, R9, R11, 0x2, R8 ;  /* 0x084000000b097989 */ /* 0x0004e400000e0008 */
.L_x_474:
        /* <DEDUP_REMOVED lines=11> */
[----:B0-2---:R-:W-:-:S03]  /*9fe0*/  IMAD.MOV.U32 R11, RZ, RZ, R22 ;  /* 0x000000ffff0b7224 */ /* 0x005fc600078e0016 */
[----:B------:R-:W-:-:S04]  /*9ff0*/  @!P0 SEL R9, R22, RZ, !P1 ;  /* 0x000000ff16098207 */ /* 0x000fc80004800000 */
[----:B------:R-:W-:-:S07]  /*a000*/  @!P0 SEL R11, R9, RZ, P6 ;  /* 0x000000ff090b8207 */ /* 0x000fce0003000000 */
.L_x_341:
[----:B------:R-:W-:Y:S05]  /*a010*/  BSYNC.RECONVERGENT B1 ;  /* 0x0000000000017941 */ /* 0x000fea0003800200 */
.L_x_340:
[----:B------:R-:W-:-:S03]  /*a020*/  UMOV UR5, 0xffffffff ;  /* 0xffffffff00057882 */ /* 0x000fc60000000000 */
[----:B------:R-:W-:Y:S05]  /*a030*/  BRA.DIV UR5, `(.L_x_342) ;  /* 0x0000002e05387947 */ /* 0x000fea000b800000 */
[----:B---3--:R3:W4:Y:S02]  /*a040*/  SHFL.DOWN PT, R9, R11, 0x4, R8 ;  /* 0x088000000b097989 */ /* 0x00872400000e0008 */
.L_x_477:
        /* <DEDUP_REMOVED lines=14> */
.L_x_344:
[----:B------:R-:W-:Y:S05]  /*a130*/  BSYNC.RECONVERGENT B1 ;  /* 0x0000000000017941 */ /* 0x000fea0003800200 */
.L_x_343:
[----:B------:R-:W-:-:S03]  /*a140*/  UMOV UR5, 0xffffffff ;  /* 0xffffffff00057882 */ /* 0x000fc60000000000 */
[----:B------:R-:W-:Y:S05]  /*a150*/  BRA.DIV UR5, `(.L_x_345) ;  /* 0x0000002e05147947 */ /* 0x000fea000b800000 */
[----:B----4-:R4:W0:Y:S02]  /*a160*/  SHFL.DOWN PT, R9, R11, 0x8, R8 ;  /* 0x090000000b097989 */ /* 0x01082400000e0008 */
.L_x_480:
        /* <DEDUP_REMOVED lines=14> */
.L_x_347:
[----:B------:R-:W-:Y:S05]  /*a250*/  BSYNC.RECONVERGENT B1 ;  /* 0x0000000000017941 */ /* 0x000fea0003800200 */
.L_x_346:
[----:B------:R-:W-:-:S03]  /*a260*/  UMOV UR5, 0xffffffff ;  /* 0xffffffff00057882 */ /* 0x000fc60000000000 */
[----:B------:R-:W-:Y:S05]  /*a270*/  BRA.DIV UR5, `(.L_x_348) ;  /* 0x0000002a05f07947 */ /* 0x000fea000b800000 */
[----:B0-----:R0:W0:Y:S02]  /*a280*/  SHFL.DOWN PT, R9, R11, 0x10, R8 ;  /* 0x0a0000000b097989 */ /* 0x00102400000e0008 */
.L_x_483:
[----:B-1----:R-:W1:Y:S01]  /*a290*/  LDC.64 R26, c[0x0][0x390] ;  /* 0x0000e400ff1a7b82 */ /* 0x002e620000000a00 */
[----:B------:R-:W-:Y:S01]  /*a2a0*/  VIADD R21, R36, 0x10 ;  /* 0x0000001024157836 */ /* 0x000fe20000000000 */
[----:B------:R-:W-:Y:S04]  /*a2b0*/  BSSY.RECONVERGENT B1, `(.L_x_349) ;  /* 0x000000d000017945 */ /* 0x000fe80003800200 */
[----:B------:R-:W-:-:S13]  /*a2c0*/  ISETP.GT.AND P0, PT, R21, R8, PT ;  /* 0x000000081500720c */ /* 0x000fda0003f04270 */
[----:B------:R-:W-:Y:S05]  /*a2d0*/  @P0 BRA `(.L_x_350) ;  /* 0x0000000000280947 */ /* 0x000fea0003800000 */
[----:B0-----:R-:W-:Y:S01]  /*a2e0*/  ISETP.GE.AND P0, PT, R11, R9, PT ;  /* 0x000000090b00720c */ /* 0x001fe20003f06270 */
[----:B--234-:R-:W-:Y:S01]  /*a2f0*/  VIADD R8, R9, 0xffffffff ;  /* 0xffffffff09087836 */ /* 0x01cfe20000000000 */
        /* <DEDUP_REMOVED lines=8> */
.L_x_350:
[----:B------:R-:W-:Y:S05]  /*a380*/  BSYNC.RECONVERGENT B1 ;  /* 0x0000000000017941 */ /* 0x000fea0003800200 */
.L_x_349:
[----:B-1----:R-:W-:Y:S01]  /*a390*/  IADD3 R26, P1, PT, R26, 0x100, RZ ;  /* 0x000001001a1a7810 */ /* 0x002fe20007f3e0ff */
[----:B------:R-:W-:Y:S01]  /*a3a0*/  UMOV UR5, 0xffffffff ;  /* 0xffffffff00057882 */ /* 0x000fe20000000000 */
[----:B------:R-:W-:-:S03]  /*a3b0*/  ISETP.NE.AND P0, PT, R10, 0x65, PT ;  /* 0x000000650a00780c */ /* 0x000fc60003f05270 */
[----:B------:R-:W-:Y:S01]  /*a3c0*/  IMAD.X R27, RZ, RZ, R27, P1 ;  /* 0x000000ffff1b7224 */ /* 0x000fe200008e061b */
[----:B------:R-:W-:Y:S09]  /*a3d0*/  BRA.DIV UR5, `(.L_x_351) ;  /* 0x0000002a05bc7947 */ /* 0x000ff2000b800000 */
[----:B------:R-:W-:-:S13]  /*a3e0*/  VOTE.ALL P0, P0 ;  /* 0x0000000000ff7806 */ /* 0x000fda0000000000 */
.L_x_486:
[----:B------:R-:W-:Y:S01]  /*a3f0*/  IMAD.MOV.U32 R29, RZ, RZ, R11 ;  /* 0x000000ffff1d7224 */ /* 0x000fe200078e000b */
[----:B------:R-:W-:Y:S06]  /*a400*/  @!P0 BRA `(.L_x_352) ;  /* 0x0000000800148947 */ /* 0x000fec0003800000 */
.L_x_377:
[----:B0-234-:R-:W-:-:S05]  /*a410*/  IMAD.WIDE R8, R24, 0x8, R26 ;  /* 0x0000000818087825 */ /* 0x01dfca00078e021a */
[----:B------:R-:W2:Y:S01]  /*a420*/  LD.E.64.STRONG.GPU R10, desc[UR8][R8.64+-0x100] ;  /* 0xffff0008080a7980 */ /* 0x000ea2000c10fb00 */
[----:B------:R-:W-:Y:S05]  /*a430*/  YIELD ;  /* 0x0000000000007946 */ /* 0x000fea0003800000 */
[----:B------:R-:W-:Y:S01]  /*a440*/  UMOV UR5, 0xffffffff ;  /* 0xffffffff00057882 */ /* 0x000fe20000000000 */
[----:B--2---:R-:W-:Y:S02]  /*a450*/  ISETP.NE.AND P0, PT, R10, 0x63, PT ;  /* 0x000000630a00780c */ /* 0x004fe40003f05270 */
[----:B------:R-:W-:Y:S11]  /*a460*/  BRA.DIV UR5, `(.L_x_353) ;  /* 0x0000002a05b47947 */ /* 0x000ff6000b800000 */
[----:B------:R-:W-:-:S13]  /*a470*/  VOTE.ANY P0, !P0 ;  /* 0x0000000000ff7806 */ /* 0x000fda0004000100 */
.L_x_489:
[----:B------:R-:W-:Y:S05]  /*a480*/  @!P0 BRA `(.L_x_354) ;  /* 0x0000000000348947 */ /* 0x000fea0003800000 */
[----:B------:R-:W-:-:S13]  /*a490*/  ISETP.GT.U32.AND P1, PT, R28, 0x1f3, PT ;  /* 0x000001f31c00780c */ /* 0x000fda0003f24070 */
.L_x_358:
[----:B------:R-:W-:Y:S05]  /*a4a0*/  YIELD ;  /* 0x0000000000007946 */ /* 0x000fea0003800000 */
[----:B------:R-:W-:Y:S05]  /*a4b0*/  @P1 BRA `(.L_x_355) ;  /* 0x0000000000081947 */ /* 0x000fea0003800000 */
[----:B------:R0:W-:Y:S06]  /*a4c0*/  MEMBAR.SC.CTA ;  /* 0x0000000000007992 */ /* 0x0001ec0000000000 */
[----:B0-----:R-:W-:Y:S05]  /*a4d0*/  BRA `(.L_x_356) ;  /* 0x0000000000087947 */ /* 0x001fea0003800000 */
.L_x_355:
[----:B------:R-:W-:Y:S05]  /*a4e0*/  NANOSLEEP 0x15e ;  /* 0x0000015e0000795d */ /* 0x000fea0003800000 */
[----:B------:R-:W-:Y:S01]  /*a4f0*/  NOP ;  /* 0x0000000000007918 */ /* 0x000fe20000000000 */
.L_x_356:
[----:B------:R-:W2:Y:S01]  /*a500*/  LD.E.64.STRONG.GPU R10, desc[UR8][R8.64+-0x100] ;  /* 0xffff0008080a7980 */ /* 0x000ea2000c10fb00 */
[----:B------:R-:W-:Y:S01]  /*a510*/  UMOV UR5, 0xffffffff ;  /* 0xffffffff00057882 */ /* 0x000fe20000000000 */
[----:B--2---:R-:W-:Y:S02]  /*a520*/  ISETP.NE.AND P0, PT, R10, 0x63, PT ;  /* 0x000000630a00780c */ /* 0x004fe40003f05270 */
[----:B------:R-:W-:Y:S11]  /*a530*/  BRA.DIV UR5, `(.L_x_357) ;  /* 0x0000002a05a07947 */ /* 0x000ff6000b800000 */
[----:B------:R-:W-:-:S13]  /*a540*/  VOTE.ANY P0, !P0 ;  /* 0x0000000000ff7806 */ /* 0x000fda0004000100 */
.L_x_492:
[----:B------:R-:W-:Y:S05]  /*a550*/  @P0 BRA `(.L_x_358) ;  /* 0xfffffffc00d00947 */ /* 0x000fea000383ffff */
.L_x_354:
[----:B------:R-:W-:Y:S01]  /*a560*/  UMOV UR5, 0xffffffff ;  /* 0xffffffff00057882 */ /* 0x000fe20000000000 */
[----:B------:R-:W-:Y:S02]  /*a570*/  ISETP.NE.AND P0, PT, R10, 0x65, PT ;  /* 0x000000650a00780c */ /* 0x000fe40003f05270 */
[----:B------:R-:W-:Y:S11]  /*a580*/  BRA.DIV UR5, `(.L_x_359) ;  /* 0x0000002a05ac7947 */ /* 0x000ff6000b800000 */
[----:B------:R-:W-:-:S04]  /*a590*/  VOTE.ANY R21, PT, !P0 ;  /* 0x0000000000157806 */ /* 0x000fc800040e0100 */
[----:B------:R-:W-:-:S05]  /*a5a0*/  LOP3.LUT R21, R21, 0x80000000, R37, 0xec, !PT ;  /* 0x8000000015157812 */ /* 0x000fca00078eec25 */
[----:B------:R-:W-:-:S05]  /*a5b0*/  VIADD R8, R21, 0xffffffff ;  /* 0xffffffff15087836 */ /* 0x000fca0000000000 */
[----:B------:R-:W-:-:S06]  /*a5c0*/  LOP3.LUT R8, R21, R8, RZ, 0xc, !PT ;  /* 0x0000000815087212 */ /* 0x000fcc00078e0cff */
[----:B------:R-:W0:Y:S02]  /*a5d0*/  POPC R8, R8 ;  /* 0x0000000800087309 */ /* 0x000e240000000000 */
[----:B0-----:R0:W1:Y:S02]  /*a5e0*/  SHFL.DOWN PT, R9, R11, 0x1, R8 ;  /* 0x082000000b097989 */ /* 0x00106400000e0008 */
.L_x_496:
[----:B------:R-:W-:Y:S01]  /*a5f0*/  ISETP.GE.AND P0, PT, R36, R8, PT ;  /* 0x000000082400720c */ /* 0x000fe20003f06270 */
[----:B------:R-:W-:-:S12]  /*a600*/  BSSY.RECONVERGENT B1, `(.L_x_360) ;  /* 0x000000c000017945 */ /* 0x000fd80003800200 */
[----:B------:R-:W-:Y:S05]  /*a610*/  @P0 BRA `(.L_x_361) ;  /* 0x0000000000280947 */ /* 0x000fea0003800000 */
[C---:B-1----:R-:W-:Y:S02]  /*a620*/  ISETP.GE.AND P0, PT, R11.reuse, R9, PT ;  /* 0x000000090b00720c */ /* 0x042fe40003f06270 */
[----:B------:R-:W-:-:S13]  /*a630*/  ISETP.GT.AND P1, PT, R11, RZ, PT ;  /* 0x000000ff0b00720c */ /* 0x000fda0003f24270 */
[----:B------:R-:W-:Y:S05]  /*a640*/  @P0 BRA P1, `(.L_x_361) ;  /* 0x00000000001c0947 */ /* 0x000fea0000800000 */
[C---:B------:R-:W-:Y:S01]  /*a650*/  VIADD R22, R9.reuse, 0xffffffff ;  /* 0xffffffff09167836 */ /* 0x040fe20000000000 */
[----:B------:R-:W-:-:S04]  /*a660*/  ISETP.GT.AND P6, PT, R9, 0x1, PT ;  /* 0x000000010900780c */ /* 0x000fc80003fc4270 */
[----:B------:R-:W-:-:S13]  /*a670*/  ISETP.GT.AND P0, PT, R22, R11, P6 ;  /* 0x0000000b1600720c */ /* 0x000fda0003704270 */
[----:B------:R-:W-:Y:S01]  /*a680*/  @!P0 ISETP.NE.AND P1, PT, R22, R11, PT ;  /* 0x0000000b1600820c */ /* 0x000fe20003f25270 */
[----:B0-----:R-:W-:-:S03]  /*a690*/  IMAD.MOV.U32 R11, RZ, RZ, R22 ;  /* 0x000000ffff0b7224 */ /* 0x001fc600078e0016 */
[----:B------:R-:W-:-:S04]  /*a6a0*/  @!P0 SEL R9, R22, RZ, !P1 ;  /* 0x000000ff16098207 */ /* 0x000fc80004800000 */
[----:B------:R-:W-:-:S07]  /*a6b0*/  @!P0 SEL R11, R9, RZ, P6 ;  /* 0x000000ff090b8207 */ /* 0x000fce0003000000 */
.L_x_361:
[----:B------:R-:W-:Y:S05]  /*a6c0*/  BSYNC.RECONVERGENT B1 ;  /* 0x0000000000017941 */ /* 0x000fea0003800200 */
.L_x_360:
[----:B------:R-:W-:-:S03]  /*a6d0*/  UMOV UR5, 0xffffffff ;  /* 0xffffffff00057882 */ /* 0x000fc60000000000 */
[----:B------:R-:W-:Y:S05]  /*a6e0*/  BRA.DIV UR5, `(.L_x_362) ;  /* 0x0000002a059c7947 */ /* 0x000fea000b800000 */
[----:B-1----:R1:W2:Y:S02]  /*a6f0*/  SHFL.DOWN PT, R9, R11, 0x2, R8 ;  /* 0x084000000b097989 */ /* 0x0022a400000e0008 */
.L_x_499:
[----:B------:R-:W-:Y:S01]  /*a700*/  ISETP.GT.AND P0, PT, R30, R8, PT ;  /* 0x000000081e00720c */ /* 0x000fe20003f04270 */
[----:B------:R-:W-:-:S12]  /*a710*/  BSSY.RECONVERGENT B1, `(.L_x_363) ;  /* 0x000000c000017945 */ /* 0x000fd80003800200 */
[----:B------:R-:W-:Y:S05]  /*a720*/  @P0 BRA `(.L_x_364) ;  /* 0x0000000000280947 */ /* 0x000fea0003800000 */
[C---:B--2---:R-:W-:Y:S02]  /*a730*/  ISETP.GE.AND P0, PT, R11.reuse, R9, PT ;  /* 0x000000090b00720c */ /* 0x044fe40003f06270 */
[----:B------:R-:W-:-:S13]  /*a740*/  ISETP.GT.AND P1, PT, R11, RZ, PT ;  /* 0x000000ff0b00720c */ /* 0x000fda0003f24270 */
[----:B------:R-:W-:Y:S05]  /*a750*/  @P0 BRA P1, `(.L_x_364) ;  /* 0x00000000001c0947 */ /* 0x000fea0000800000 */
[C---:B------:R-:W-:Y:S01]  /*a760*/  VIADD R22, R9.reuse, 0xffffffff ;  /* 0xffffffff09167836 */ /* 0x040fe20000000000 */
[----:B------:R-:W-:-:S04]  /*a770*/  ISETP.GT.AND P6, PT, R9, 0x1, PT ;  /* 0x000000010900780c */ /* 0x000fc80003fc4270 */
[----:B------:R-:W-:-:S13]  /*a780*/  ISETP.GT.AND P0, PT, R22, R11, P6 ;  /* 0x0000000b1600720c */ /* 0x000fda0003704270 */
[----:B------:R-:W-:Y:S01]  /*a790*/  @!P0 ISETP.NE.AND P1, PT, R22, R11, PT ;  /* 0x0000000b1600820c */ /* 0x000fe20003f25270 */
[----:B01----:R-:W-:-:S03]  /*a7a0*/  IMAD.MOV.U32 R11, RZ, RZ, R22 ;  /* 0x000000ffff0b7224 */ /* 0x003fc600078e0016 */
[----:B------:R-:W-:-:S04]  /*a7b0*/  @!P0 SEL R9, R22, RZ, !P1 ;  /* 0x000000ff16098207 */ /* 0x000fc80004800000 */
[----:B------:R-:W-:-:S07]  /*a7c0*/  @!P0 SEL R11, R9, RZ, P6 ;  /* 0x000000ff090b8207 */ /* 0x000fce0003000000 */
.L_x_364:
[----:B------:R-:W-:Y:S05]  /*a7d0*/  BSYNC.RECONVERGENT B1 ;  /* 0x0000000000017941 */ /* 0x000fea0003800200 */
.L_x_363:
[----:B------:R-:W-:-:S03]  /*a7e0*/  UMOV UR5, 0xffffffff ;  /* 0xffffffff00057882 */ /* 0x000fc60000000000 */
[----:B------:R-:W-:Y:S05]  /*a7f0*/  BRA.DIV UR5, `(.L_x_365) ;  /* 0x0000002a057c7947 */ /* 0x000fea000b800000 */
[----:B--2---:R2:W3:Y:S02]  /*a800*/  SHFL.DOWN PT, R9, R11, 0x4, R8 ;  /* 0x088000000b097989 */ /* 0x0044e400000e0008 */
.L_x_502:
[----:B------:R-:W-:Y:S01]  /*a810*/  VIADD R21, R36, 0x4 ;  /* 0x0000000424157836 */ /* 0x000fe20000000000 */
[----:B------:R-:W-:Y:S04]  /*a820*/  BSSY.RECONVERGENT B1, `(.L_x_366) ;  /* 0x000000d000017945 */ /* 0x000fe80003800200 */
[----:B------:R-:W-:-:S13]  /*a830*/  ISETP.GT.AND P0, PT, R21, R8, PT ;  /* 0x000000081500720c */ /* 0x000fda0003f04270 */
[----:B------:R-:W-:Y:S05]  /*a840*/  @P0 BRA `(.L_x_367) ;  /* 0x0000000000280947 */ /* 0x000fea0003800000 */
[C---:B---3--:R-:W-:Y:S02]  /*a850*/  ISETP.GE.AND P0, PT, R11.reuse, R9, PT ;  /* 0x000000090b00720c */ /* 0x048fe40003f06270 */
[----:B------:R-:W-:-:S13]  /*a860*/  ISETP.GT.AND P1, PT, R11, RZ, PT ;  /* 0x000000ff0b00720c */ /* 0x000fda0003f24270 */
[----:B------:R-:W-:Y:S05]  /*a870*/  @P0 BRA P1, `(.L_x_367) ;  /* 0x00000000001c0947 */ /* 0x000fea0000800000 */
[C---:B------:R-:W-:Y:S01]  /*a880*/  VIADD R22, R9.reuse, 0xffffffff ;  /* 0xffffffff09167836 */ /* 0x040fe20000000000 */
[----:B------:R-:W-:-:S04]  /*a890*/  ISETP.GT.AND P6, PT, R9, 0x1, PT ;  /* 0x000000010900780c */ /* 0x000fc80003fc4270 */
[----:B------:R-:W-:-:S13]  /*a8a0*/  ISETP.GT.AND P0, PT, R22, R11, P6 ;  /* 0x0000000b1600720c */ /* 0x000fda0003704270 */
[----:B------:R-:W-:Y:S01]  /*a8b0*/  @!P0 ISETP.NE.AND P1, PT, R22, R11, PT ;  /* 0x0000000b1600820c */ /* 0x000fe20003f25270 */
[----:B012---:R-:W-:-:S03]  /*a8c0*/  IMAD.MOV.U32 R11, RZ, RZ, R22 ;  /* 0x000000ffff0b7224 */ /* 0x007fc600078e0016 */
[----:B------:R-:W-:-:S04]  /*a8d0*/  @!P0 SEL R9, R22, RZ, !P1 ;  /* 0x000000ff16098207 */ /* 0x000fc80004800000 */
[----:B------:R-:W-:-:S07]  /*a8e0*/  @!P0 SEL R11, R9, RZ, P6 ;  /* 0x000000ff090b8207 */ /* 0x000fce0003000000 */
.L_x_367:
[----:B------:R-:W-:Y:S05]  /*a8f0*/  BSYNC.RECONVERGENT B1 ;  /* 0x0000000000017941 */ /* 0x000fea0003800200 */
.L_x_366:
[----:B------:R-:W-:-:S03]  /*a900*/  UMOV UR5, 0xffffffff ;  /* 0xffffffff00057882 */ /* 0x000fc60000000000 */
[----:B------:R-:W-:Y:S05]  /*a910*/  BRA.DIV UR5, `(.L_x_368) ;  /* 0x0000002a05587947 */ /* 0x000fea000b800000 */
[----:B---3--:R3:W4:Y:S02]  /*a920*/  SHFL.DOWN PT, R9, R11, 0x8, R8 ;  /* 0x090000000b097989 */ /* 0x00872400000e0008 */
.L_x_505:
[----:B------:R-:W-:Y:S01]  /*a930*/  VIADD R21, R36, 0x8 ;  /* 0x0000000824157836 */ /* 0x000fe20000000000 */
[----:B------:R-:W-:Y:S04]  /*a940*/  BSSY.RECONVERGENT B1, `(.L_x_369) ;  /* 0x000000d000017945 */ /* 0x000fe80003800200 */
[----:B------:R-:W-:-:S13]  /*a950*/  ISETP.GT.AND P0, PT, R21, R8, PT ;  /* 0x000000081500720c */ /* 0x000fda0003f04270 */
[----:B------:R-:W-:Y:S05]  /*a960*/  @P0 BRA `(.L_x_370) ;  /* 0x0000000000280947 */ /* 0x000fea0003800000 */
[C---:B----4-:R-:W-:Y:S02]  /*a970*/  ISETP.GE.AND P0, PT, R11.reuse, R9, PT ;  /* 0x000000090b00720c */ /* 0x050fe40003f06270 */
[----:B------:R-:W-:-:S13]  /*a980*/  ISETP.GT.AND P1, PT, R11, RZ, PT ;  /* 0x000000ff0b00720c */ /* 0x000fda0003f24270 */
[----:B------:R-:W-:Y:S05]  /*a990*/  @P0 BRA P1, `(.L_x_370) ;  /* 0x00000000001c0947 */ /* 0x000fea0000800000 */
[C---:B------:R-:W-:Y:S01]  /*a9a0*/  VIADD R22, R9.reuse, 0xffffffff ;  /* 0xffffffff09167836 */ /* 0x040fe20000000000 */
[----:B------:R-:W-:-:S04]  /*a9b0*/  ISETP.GT.AND P6, PT, R9, 0x1, PT ;  /* 0x000000010900780c */ /* 0x000fc80003fc4270 */
[----:B------:R-:W-:-:S13]  /*a9c0*/  ISETP.GT.AND P0, PT, R22, R11, P6 ;  /* 0x0000000b1600720c */ /* 0x000fda0003704270 */
[----:B------:R-:W-:Y:S01]  /*a9d0*/  @!P0 ISETP.NE.AND P1, PT, R22, R11, PT ;  /* 0x0000000b1600820c */ /* 0x000fe20003f25270 */
[----:B0123--:R-:W-:-:S03]  /*a9e0*/  IMAD.MOV.U32 R11, RZ, RZ, R22 ;  /* 0x000000ffff0b7224 */ /* 0x00ffc600078e0016 */
[----:B------:R-:W-:-:S04]  /*a9f0*/  @!P0 SEL R9, R22, RZ, !P1 ;  /* 0x000000ff16098207 */ /* 0x000fc80004800000 */
[----:B------:R-:W-:-:S07]  /*aa00*/  @!P0 SEL R11, R9, RZ, P6 ;  /* 0x000000ff090b8207 */ /* 0x000fce0003000000 */
.L_x_370:
[----:B------:R-:W-:Y:S05]  /*aa10*/  BSYNC.RECONVERGENT B1 ;  /* 0x0000000000017941 */ /* 0x000fea0003800200 */
.L_x_369:
[----:B------:R-:W-:-:S03]  /*aa20*/  UMOV UR5, 0xffffffff ;  /* 0xffffffff00057882 */ /* 0x000fc60000000000 */
[----:B------:R-:W-:Y:S05]  /*aa30*/  BRA.DIV UR5, `(.L_x_371) ;  /* 0x0000002a05347947 */ /* 0x000fea000b800000 */
[----:B----4-:R4:W0:Y:S02]  /*aa40*/  SHFL.DOWN PT, R9, R11, 0x10, R8 ;  /* 0x0a0000000b097989 */ /* 0x01082400000e0008 */
.L_x_508:
[----:B------:R-:W-:Y:S01]  /*aa50*/  VIADD R21, R36, 0x10 ;  /* 0x0000001024157836 */ /* 0x000fe20000000000 */
[----:B------:R-:W-:Y:S04]  /*aa60*/  BSSY.RECONVERGENT B1, `(.L_x_372) ;  /* 0x000000d000017945 */ /* 0x000fe80003800200 */
[----:B------:R-:W-:-:S13]  /*aa70*/  ISETP.GT.AND P0, PT, R21, R8, PT ;  /* 0x000000081500720c */ /* 0x000fda0003f04270 */
[----:B------:R-:W-:Y:S05]  /*aa80*/  @P0 BRA `(.L_x_373) ;  /* 0x0000000000280947 */ /* 0x000fea0003800000 */
[C---:B0-----:R-:W-:Y:S02]  /*aa90*/  ISETP.GE.AND P0, PT, R11.reuse, R9, PT ;  /* 0x000000090b00720c */ /* 0x041fe40003f06270 */
[----:B------:R-:W-:-:S13]  /*aaa0*/  ISETP.GT.AND P1, PT, R11, RZ, PT ;  /* 0x000000ff0b00720c */ /* 0x000fda0003f24270 */
[----:B------:R-:W-:Y:S05]  /*aab0*/  @P0 BRA P1, `(.L_x_373) ;  /* 0x00000000001c0947 */ /* 0x000fea0000800000 */
[C---:B-1234-:R-:W-:Y:S01]  /*aac0*/  VIADD R8, R9.reuse, 0xffffffff ;  /* 0xffffffff09087836 */ /* 0x05efe20000000000 */
[----:B------:R-:W-:-:S04]  /*aad0*/  ISETP.GT.AND P6, PT, R9, 0x1, PT ;  /* 0x000000010900780c */ /* 0x000fc80003fc4270 */
[----:B------:R-:W-:-:S13]  /*aae0*/  ISETP.GT.AND P0, PT, R8, R11, P6 ;  /* 0x0000000b0800720c */ /* 0x000fda0003704270 */
[----:B------:R-:W-:Y:S01]  /*aaf0*/  @!P0 ISETP.NE.AND P1, PT, R8, R11, PT ;  /* 0x0000000b0800820c */ /* 0x000fe20003f25270 */
[----:B------:R-:W-:-:S03]  /*ab00*/  IMAD.MOV.U32 R11, RZ, RZ, R8 ;  /* 0x000000ffff0b7224 */ /* 0x000fc600078e0008 */
[----:B------:R-:W-:-:S04]  /*ab10*/  @!P0 SEL R8, R8, RZ, !P1 ;  /* 0x000000ff08088207 */ /* 0x000fc80004800000 */
[----:B------:R-:W-:-:S07]  /*ab20*/  @!P0 SEL R11, R8, RZ, P6 ;  /* 0x000000ff080b8207 */ /* 0x000fce0003000000 */
.L_x_373:
[----:B------:R-:W-:Y:S05]  /*ab30*/  BSYNC.RECONVERGENT B1 ;  /* 0x0000000000017941 */ /* 0x000fea0003800200 */
.L_x_372:
[C---:B------:R-:W-:Y:S01]  /*ab40*/  ISETP.GT.AND P1, PT, R29.reuse, RZ, PT ;  /* 0x000000ff1d00720c */ /* 0x040fe20003f24270 */
[----:B------:R-:W-:Y:S01]  /*ab50*/  BSSY.RECONVERGENT B1, `(.L_x_374) ;  /* 0x000000a000017945 */ /* 0x000fe20003800200 */
[----:B------:R-:W-:Y:S01]  /*ab60*/  ISETP.GE.AND P0, PT, R29, R11, PT ;  /* 0x0000000b1d00720c */ /* 0x000fe20003f06270 */
[----:B01234-:R-:W-:-:S12]  /*ab70*/  VIADD R8, R11, 0xffffffff ;  /* 0xffffffff0b087836 */ /* 0x01ffd80000000000 */
[----:B------:R-:W-:Y:S05]  /*ab80*/  @P0 BRA P1, `(.L_x_375) ;  /* 0x0000000000180947 */ /* 0x000fea0000800000 */
[----:B------:R-:W-:-:S04]  /*ab90*/  ISETP.GT.AND P6, PT, R11, 0x1, PT ;  /* 0x000000010b00780c */ /* 0x000fc80003fc4270 */
[----:B------:R-:W-:-:S13]  /*aba0*/  ISETP.GT.AND P0, PT, R8, R29, P6 ;  /* 0x0000001d0800720c */ /* 0x000fda0003704270 */
[----:B------:R-:W-:Y:S01]  /*abb0*/  @!P0 ISETP.NE.AND P1, PT, R8, R29, PT ;  /* 0x0000001d0800820c */ /* 0x000fe20003f25270 */
[----:B------:R-:W-:-:S03]  /*abc0*/  IMAD.MOV.U32 R29, RZ, RZ, R8 ;  /* 0x000000ffff1d7224 */ /* 0x000fc600078e0008 */
[----:B------:R-:W-:-:S04]  /*abd0*/  @!P0 SEL R8, R8, RZ, !P1 ;  /* 0x000000ff08088207 */ /* 0x000fc80004800000 */
[----:B------:R-:W-:-:S07]  /*abe0*/  @!P0 SEL R29, R8, RZ, P6 ;  /* 0x000000ff081d8207 */ /* 0x000fce0003000000 */
.L_x_375:
[----:B------:R-:W-:Y:S05]  /*abf0*/  BSYNC.RECONVERGENT B1 ;  /* 0x0000000000017941 */ /* 0x000fea0003800200 */
.L_x_374:
[----:B------:R-:W-:Y:S01]  /*ac00*/  UMOV UR5, 0xffffffff ;  /* 0xffffffff00057882 */ /* 0x000fe20000000000 */
[----:B------:R-:W-:Y:S01]  /*ac10*/  ISETP.NE.AND P0, PT, R10, 0x65, PT ;  /* 0x000000650a00780c */ /* 0x000fe20003f05270 */
[----:B------:R-:W-:Y:S01]  /*ac20*/  VIADD R24, R24, 0xffffffe0 ;  /* 0xffffffe018187836 */ /* 0x000fe20000000000 */
[----:B------:R-:W-:Y:S11]  /*ac30*/  BRA.DIV UR5, `(.L_x_376) ;  /* 0x0000002605d87947 */ /* 0x000ff6000b800000 */
[----:B------:R-:W-:-:S13]  /*ac40*/  VOTE.ALL P0, P0 ;  /* 0x0000000000ff7806 */ /* 0x000fda0000000000 */
.L_x_511:
[----:B------:R-:W-:Y:S05]  /*ac50*/  @P0 BRA `(.L_x_377) ;  /* 0xfffffff400ec0947 */ /* 0x000fea000383ffff */
.L_x_352:
        /* <DEDUP_REMOVED lines=10> */
[----:B------:R-:W-:Y:S01]  /*ad00*/  ISETP.GT.AND P6, PT, R29, 0x1, PT ;  /* 0x000000011d00780c */ /* 0x000fe20003fc4270 */
[----:B------:R-:W-:-:S03]  /*ad10*/  IMAD.MOV.U32 R9, RZ, RZ, R8 ;  /* 0x000000ffff097224 */ /* 0x000fc600078e0008 */
[----:B------:R-:W-:-:S13]  /*ad20*/  ISETP.GT.AND P0, PT, R8, R31, P6 ;  /* 0x0000001f0800720c */ /* 0x000fda0003704270 */
[----:B------:R-:W-:-:S04]  /*ad30*/  @!P0 ISETP.NE.AND P1, PT, R8, R31, PT ;  /* 0x0000001f0800820c */ /* 0x000fc80003f25270 */
[----:B------:R-:W-:-:S04]  /*ad40*/  @!P0 SEL R8, R8, RZ, !P1 ;  /* 0x000000ff08088207 */ /* 0x000fc80004800000 */
[----:B------:R-:W-:-:S07]  /*ad50*/  @!P0 SEL R9, R8, RZ, P6 ;  /* 0x000000ff08098207 */ /* 0x000fce0003000000 */
.L_x_381:
[----:B------:R-:W-:Y:S05]  /*ad60*/  BSYNC.RECONVERGENT B2 ;  /* 0x0000000000027941 */ /* 0x000fea0003800200 */
.L_x_380:
[----:B------:R-:W0:Y:S01]  /*ad70*/  S2UR UR6, SR_CgaCtaId ;  /* 0x00000000000679c3 */ /* 0x000e220000008800 */
[----:B------:R-:W-:Y:S01]  /*ad80*/  UMOV UR5, 0x400 ;  /* 0x0000040000057882 */ /* 0x000fe20000000000 */
[----:B------:R-:W-:-:S05]  /*ad90*/  IMAD.MOV.U32 R8, RZ, RZ, 0x65 ;  /* 0x00000065ff087424 */ /* 0x000fca00078e00ff */
[----:B------:R1:W-:Y:S01]  /*ada0*/  ST.E.64.STRONG.GPU desc[UR8][R34.64+0x100], R8 ;  /* 0x0001000822007985 */ /* 0x0003e2000c10fb08 */
[----:B0-----:R-:W-:-:S09]  /*adb0*/  ULEA UR5, UR6, UR5, 0x18 ;  /* 0x0000000506057291 */ /* 0x001fd2000f8ec0ff */
[----:B------:R1:W-:Y:S04]  /*adc0*/  STS [UR5+0x8], R9 ;  /* 0x00000809ff007988 */ /* 0x0003e80008000805 */
[----:B------:R1:W-:Y:S02]  /*add0*/  STS [UR5+0x4], R29 ;  /* 0x0000041dff007988 */ /* 0x0003e40008000805 */
.L_x_379:
[----:B------:R-:W-:Y:S05]  /*ade0*/  BSYNC.RECONVERGENT B1 ;  /* 0x0000000000017941 */ /* 0x000fea0003800200 */
.L_x_378:
[----:B------:R-:W-:-:S13]  /*adf0*/  ISETP.NE.AND P0, PT, R36, RZ, PT ;  /* 0x000000ff2400720c */ /* 0x000fda0003f05270 */
[----:B-1----:R-:W0:Y:S01]  /*ae00*/  @!P0 S2R R9, SR_CgaCtaId ;  /* 0x0000000000098919 */ /* 0x002e220000008800 */
[----:B------:R-:W-:Y:S01]  /*ae10*/  @!P0 MOV R8, 0x400 ;  /* 0x0000040000088802 */ /* 0x000fe20000000f00 */
[----:B------:R-:W-:-:S03]  /*ae20*/  @!P0 IMAD.MOV.U32 R25, RZ, RZ, R29 ;  /* 0x000000ffff198224 */ /* 0x000fc600078e001d */
[----:B0-----:R-:W-:-:S05]  /*ae30*/  @!P0 LEA R8, R9, R8, 0x18 ;  /* 0x0000000809088211 */ /* 0x001fca00078ec0ff */
[----:B------:R0:W-:Y:S02]  /*ae40*/  @!P0 STS [R8+0x24], R29 ;  /* 0x0000241d08008388 */ /* 0x0001e40000000800 */
.L_x_327:
[----:B------:R-:W-:Y:S05]  /*ae50*/  WARPSYNC.ALL ;  /* 0x0000000000007948 */ /* 0x000fea0003800000 */
[----:B0-----:R-:W0:Y:S01]  /*ae60*/  S2R R8, SR_TID.X ;  /* 0x0000000000087919 */ /* 0x001e220000002100 */
[----:B------:R-:W1:Y:S01]  /*ae70*/  S2UR UR5, SR_CgaCtaId ;  /* 0x00000000000579c3 */ /* 0x000e620000008800 */
[----:B------:R-:W-:Y:S01]  /*ae80*/  UMOV UR4, 0x400 ;  /* 0x0000040000047882 */ /* 0x000fe20000000000 */
[----:B------:R-:W-:Y:S06]  /*ae90*/  BSSY.RECONVERGENT B1, `(.L_x_382) ;  /* 0x0000010000017945 */ /* 0x000fec0003800200 */
[----:B------:R-:W-:Y:S01]  /*aea0*/  BAR.SYNC.DEFER_BLOCKING 0x0 ;  /* 0x0000000000007b1d */ /* 0x000fe20000010000 */
[----:B-1----:R-:W-:Y:S01]  /*aeb0*/  ULEA UR4, UR5, UR4, 0x18 ;  /* 0x0000000405047291 */ /* 0x002fe2000f8ec0ff */
[----:B0-----:R-:W-:-:S13]  /*aec0*/  ISETP.NE.AND P0, PT, R8, RZ, PT ;  /* 0x000000ff0800720c */ /* 0x001fda0003f05270 */
[----:B------:R-:W-:Y:S05]  /*aed0*/  @!P0 BRA `(.L_x_383) ;  /* 0x00000000002c8947 */ /* 0x000fea0003800000 */
[----:B------:R-:W0:Y:S01]  /*aee0*/  LDS R8, [UR4+0x24] ;  /* 0x00002404ff087984 */ /* 0x000e220008000800 */
[C---:B------:R-:W-:Y:S02]  /*aef0*/  ISETP.GT.AND P1, PT, R25.reuse, RZ, PT ;  /* 0x000000ff1900720c */ /* 0x040fe40003f24270 */
[----:B0-----:R-:W-:-:S13]  /*af00*/  ISETP.GE.AND P0, PT, R25, R8, PT ;  /* 0x000000081900720c */ /* 0x001fda0003f06270 */
[----:B------:R-:W-:Y:S05]  /*af10*/  @P0 BRA P1, `(.L_x_383) ;  /* 0x00000000001c0947 */ /* 0x000fea0000800000 */
[C---:B------:R-:W-:Y:S01]  /*af20*/  ISETP.GT.AND P0, PT, R8.reuse, 0x1, PT ;  /* 0x000000010800780c */ /* 0x040fe20003f04270 */
[----:B------:R-:W-:-:S05]  /*af30*/  VIADD R8, R8, 0xffffffff ;  /* 0xffffffff08087836 */ /* 0x000fca0000000000 */
[----:B------:R-:W-:-:S13]  /*af40*/  ISETP.GT.AND P1, PT, R8, R25, P0 ;  /* 0x000000190800720c */ /* 0x000fda0000724270 */
[----:B------:R-:W-:Y:S01]  /*af50*/  @!P1 ISETP.NE.AND P6, PT, R8, R25, PT ;  /* 0x000000190800920c */ /* 0x000fe20003fc5270 */
[----:B------:R-:W-:-:S03]  /*af60*/  IMAD.MOV.U32 R25, RZ, RZ, R8 ;  /* 0x000000ffff197224 */ /* 0x000fc600078e0008 */
[----:B------:R-:W-:-:S04]  /*af70*/  @!P1 SEL R8, R8, RZ, !P6 ;  /* 0x000000ff08089207 */ /* 0x000fc80007000000 */
[----:B------:R-:W-:-:S07]  /*af80*/  @!P1 SEL R25, R8, RZ, P0 ;  /* 0x000000ff08199207 */ /* 0x000fce0000000000 */
.L_x_383:
[----:B------:R-:W-:Y:S05]  /*af90*/  BSYNC.RECONVERGENT B1 ;  /* 0x0000000000017941 */ /* 0x000fea0003800200 */
.L_x_382:
[C---:B------:R-:W-:Y:S01]  /*afa0*/  ISETP.GT.AND P0, PT, R23.reuse, RZ, PT ;  /* 0x000000ff1700720c */ /* 0x040fe20003f04270 */
[----:B------:R-:W-:Y:S01]  /*afb0*/  BSSY.RECONVERGENT B1, `(.L_x_384) ;  /* 0x000000a000017945 */ /* 0x000fe20003800200 */
[----:B------:R-:W-:-:S13]  /*afc0*/  ISETP.GE.AND P1, PT, R23, R25, PT ;  /* 0x000000191700720c */ /* 0x000fda0003f26270 */
        /* <DEDUP_REMOVED lines=8> */
.L_x_385:
[----:B------:R-:W-:Y:S05]  /*b050*/  BSYNC.RECONVERGENT B1 ;  /* 0x0000000000017941 */ /* 0x000fea0003800200 */
.L_x_384:
        /* <DEDUP_REMOVED lines=10> */
.L_x_387:
[----:B------:R-:W-:Y:S05]  /*b100*/  BSYNC.RECONVERGENT B1 ;  /* 0x0000000000017941 */ /* 0x000fea0003800200 */
.L_x_386:
        /* <DEDUP_REMOVED lines=10> */
.L_x_389:
[----:B------:R-:W-:Y:S05]  /*b1b0*/  BSYNC.RECONVERGENT B1 ;  /* 0x0000000000017941 */ /* 0x000fea0003800200 */
.L_x_388:
        /* <DEDUP_REMOVED lines=10> */
.L_x_391:
[----:B------:R-:W-:Y:S05]  /*b260*/  BSYNC.RECONVERGENT B1 ;  /* 0x0000000000017941 */ /* 0x000fea0003800200 */
.L_x_390:
[----:B------:R-:W-:Y:S01]  /*b270*/  ISETP.GE.AND P1, PT, R15, R16, PT ;  /* 0x000000100f00720c */ /* 0x000fe20003f26270 */
[----:B------:R-:W-:Y:S01]  /*b280*/  BSSY.RECONVERGENT B1, `(.L_x_392) ;  /* 0x000000a000017945 */ /* 0x000fe20003800200 */
[----:B------:R-:W-:Y:S01]  /*b290*/  ISETP.GT.AND P0, PT, R14, RZ, PT ;  /* 0x000000ff0e00720c */ /* 0x000fe20003f04270 */
[----:B------:R-:W-:-:S10]  /*b2a0*/  VIADD R8, R16, 0xffffffff ;  /* 0xffffffff10087836 */ /* 0x000fd40000000000 */
[----:B------:R-:W-:Y:S05]  /*b2b0*/  @P2 BRA P1, `(.L_x_393) ;  /* 0x0000000000182947 */ /* 0x000fea0000800000 */
[----:B------:R-:W-:-:S04]  /*b2c0*/  ISETP.GT.AND P3, PT, R16, 0x1, PT ;  /* 0x000000011000780c */ /* 0x000fc80003f64270 */
[----:B------:R-:W-:-:S13]  /*b2d0*/  ISETP.GT.AND P1, PT, R8, R15, P3 ;  /* 0x0000000f0800720c */ /* 0x000fda0001f24270 */
[----:B------:R-:W-:Y:S01]  /*b2e0*/  @!P1 ISETP.NE.AND P2, PT, R8, R15, PT ;  /* 0x0000000f0800920c */ /* 0x000fe20003f45270 */
[----:B------:R-:W-:-:S03]  /*b2f0*/  IMAD.MOV.U32 R15, RZ, RZ, R8 ;  /* 0x000000ffff0f7224 */ /* 0x000fc600078e0008 */
[----:B------:R-:W-:-:S04]  /*b300*/  @!P1 SEL R8, R8, RZ, !P2 ;  /* 0x000000ff08089207 */ /* 0x000fc80005000000 */
[----:B------:R-:W-:-:S07]  /*b310*/  @!P1 SEL R15, R8, RZ, P3 ;  /* 0x000000ff080f9207 */ /* 0x000fce0001800000 */
.L_x_393:
[----:B------:R-:W-:Y:S05]  /*b320*/  BSYNC.RECONVERGENT B1 ;  /* 0x0000000000017941 */ /* 0x000fea0003800200 */
.L_x_392:
        /* <DEDUP_REMOVED lines=11> */
.L_x_395:
[----:B------:R-:W-:Y:S05]  /*b3e0*/  BSYNC.RECONVERGENT B1 ;  /* 0x0000000000017941 */ /* 0x000fea0003800200 */
.L_x_394:
        /* <DEDUP_REMOVED lines=11> */
.L_x_397:
[----:B------:R-:W-:Y:S05]  /*b4a0*/  BSYNC.RECONVERGENT B1 ;  /* 0x0000000000017941 */ /* 0x000fea0003800200 */
.L_x_396:
        /* <DEDUP_REMOVED lines=11> */
.L_x_399:
[----:B------:R-:W-:Y:S05]  /*b560*/  BSYNC.RECONVERGENT B1 ;  /* 0x0000000000017941 */ /* 0x000fea0003800200 */
.L_x_398:
        /* <DEDUP_REMOVED lines=11> */
.L_x_401:
[----:B------:R-:W-:Y:S05]  /*b620*/  BSYNC.RECONVERGENT B1 ;  /* 0x0000000000017941 */ /* 0x000fea0003800200 */
.L_x_400:
        /* <DEDUP_REMOVED lines=11> */
.L_x_403:
[----:B------:R-:W-:Y:S05]  /*b6e0*/  BSYNC.RECONVERGENT B1 ;  /* 0x0000000000017941 */ /* 0x000fea0003800200 */
.L_x_402:
        /* <DEDUP_REMOVED lines=11> */
.L_x_405:
[----:B------:R-:W-:Y:S05]  /*b7a0*/  BSYNC.RECONVERGENT B1 ;  /* 0x0000000000017941 */ /* 0x000fea0003800200 */
.L_x_404:
        /* <DEDUP_REMOVED lines=11> */
.L_x_407:
[----:B------:R-:W-:Y:S05]  /*b860*/  BSYNC.RECONVERGENT B1 ;  /* 0x0000000000017941 */ /* 0x000fea0003800200 */
.L_x_406:
        /* <DEDUP_REMOVED lines=11> */
.L_x_409:
[----:B------:R-:W-:Y:S05]  /*b920*/  BSYNC.RECONVERGENT B1 ;  /* 0x0000000000017941 */ /* 0x000fea0003800200 */
.L_x_408:
        /* <DEDUP_REMOVED lines=11> */
.L_x_411:
[----:B------:R-:W-:Y:S05]  /*b9e0*/  BSYNC.RECONVERGENT B1 ;  /* 0x0000000000017941 */ /* 0x000fea0003800200 */
.L_x_410:
        /* <DEDUP_REMOVED lines=10> */
.L_x_282:
[----:B------:R-:W-:Y:S05]  /*ba90*/  BSYNC.RECONVERGENT B0 ;  /* 0x0000000000007941 */ /* 0x000fea0003800200 */
.L_x_208:
[----:B------:R-:W0:Y:S01]  /*baa0*/  S2R R10, SR_TID.X ;  /* 0x00000000000a7919 */ /* 0x000e220000002100 */
[----:B------:R-:W1:Y:S01]  /*bab0*/  LDCU.64 UR6, c[0x0][0x388] ;  /* 0x00007100ff0677ac */ /* 0x000e620008000a00 */
[----:B------:R-:W2:Y:S01]  /*bac0*/  S2R R0, SR_LANEID ;  /* 0x0000000000007919 */ /* 0x000ea20000000000 */
[----:B------:R-:W-:Y:S01]  /*bad0*/  BAR.SYNC.DEFER_BLOCKING 0x0 ;  /* 0x0000000000007b1d */ /* 0x000fe20000010000 */
[----:B0-----:R-:W-:Y:S01]  /*bae0*/  ISETP.NE.AND P0, PT, R10, RZ, PT ;  /* 0x000000ff0a00720c */ /* 0x001fe20003f05270 */
[----:B--2---:R-:W-:-:S05]  /*baf0*/  IMAD R9, R0, 0x38, R19 ;  /* 0x0000003800097824 */ /* 0x004fca00078e0213 */
[----:B------:R-:W-:Y:S04]  /*bb00*/  STS [R9], R23 ;  /* 0x0000001709007388 */ /* 0x000fe80000000800 */
        /* <DEDUP_REMOVED lines=12> */
[----:B------:R0:W-:Y:S04]  /*bbd0*/  STS [R9+0x34], R2 ;  /* 0x0000340209007388 */ /* 0x0001e80000000800 */
[----:B------:R2:W-:Y:S01]  /*bbe0*/  STS [R9+0x38], R8 ;  /* 0x0000380809007388 */ /* 0x0005e20000000800 */
[----:B------:R-:W-:-:S03]  /*bbf0*/  NOP ;  /* 0x0000000000007918 */ /* 0x000fc60000000000 */
[----:B------:R-:W-:Y:S01]  /*bc00*/  LDS R31, [R19] ;  /* 0x00000000131f7984 */ /* 0x000fe20000000800 */
[C---:B0-----:R-:W-:Y:S02]  /*bc10*/  LOP3.LUT R2, R10.reuse, 0x1f, RZ, 0xc0, !PT ;  /* 0x0000001f0a027812 */ /* 0x041fe400078ec0ff */
[----:B------:R-:W-:Y:S01]  /*bc20*/  LOP3.LUT R3, R10, 0x3e0, RZ, 0xc0, !PT ;  /* 0x000003e00a037812 */ /* 0x000fe200078ec0ff */
[----:B------:R-:W-:Y:S04]  /*bc30*/  LDS R35, [R19+0x80] ;  /* 0x0000800013237984 */ /* 0x000fe80000000800 */
[----:B------:R-:W-:Y:S01]  /*bc40*/  LDS R37, [R19+0x100] ;  /* 0x0001000013257984 */ /* 0x000fe20000000800 */
[----:B------:R-:W-:-:S03]  /*bc50*/  IMAD R4, R3, 0xf, R2 ;  /* 0x0000000f03047824 */ /* 0x000fc600078e0202 */
[----:B------:R-:W-:Y:S01]  /*bc60*/  LDS R27, [R19+0x180] ;  /* 0x00018000131b7984 */ /* 0x000fe20000000800 */
[C---:B--2---:R-:W-:Y:S02]  /*bc70*/  VIADD R8, R4.reuse, 0xc0 ;  /* 0x000000c004087836 */ /* 0x044fe40000000000 */
[----:B------:R-:W-:Y:S01]  /*bc80*/  VIADD R6, R4, 0xa0 ;  /* 0x000000a004067836 */ /* 0x000fe20000000000 */
[----:B------:R-:W-:Y:S04]  /*bc90*/  LDS R25, [R19+0x200] ;  /* 0x0002000013197984 */ /* 0x000fe80000000800 */
        /* <DEDUP_REMOVED lines=9> */
[----:B------:R0:W-:Y:S04]  /*bd30*/  LDS R29, [R19+0x700] ;  /* 0x00070000131d7984 */ /* 0x0001e80000000800 */
[----:B------:R-:W-:Y:S01]  /*bd40*/  @!P0 STS [UR4+0x1e00], R20 ;  /* 0x001e0014ff008988 */ /* 0x000fe20008000804 */
[----:B------:R-:W-:Y:S01]  /*bd50*/  BAR.SYNC.DEFER_BLOCKING 0x0 ;  /* 0x0000000000007b1d */ /* 0x000fe20000010000 */
[----:B------:R-:W-:Y:S01]  /*bd60*/  IADD3 R3, P0, PT, R32, R4, RZ ;  /* 0x0000000420037210 */ /* 0x000fe20007f1e0ff */
[----:B0-----:R-:W-:-:S04]  /*bd70*/  VIADD R19, R4, 0x20 ;  /* 0x0000002004137836 */ /* 0x001fc80000000000 */
[----:B------:R-:W-:Y:S01]  /*bd80*/  IMAD.X R32, RZ, RZ, R33, P0 ;  /* 0x000000ffff207224 */ /* 0x000fe200000e0621 */
[----:B-1----:R-:W-:Y:S01]  /*bd90*/  LEA R2, P0, R3, UR6, 0x2 ;  /* 0x0000000603027c11 */ /* 0x002fe2000f8010ff */
[----:B------:R-:W-:-:S03]  /*bda0*/  VIADD R33, R4, 0x40 ;  /* 0x0000004004217836 */ /* 0x000fc60000000000 */
[----:B------:R-:W-:Y:S01]  /*bdb0*/  LEA.HI.X R3, R3, UR7, R32, 0x2, P0 ;  /* 0x0000000703037c11 */ /* 0x000fe200080f1420 */
[----:B------:R-:W0:Y:S02]  /*bdc0*/  LDS R0, [UR4+0x1e00] ;  /* 0x001e0004ff007984 */ /* 0x000e240008000800 */
[CC--:B0-----:R-:W-:Y:S02]  /*bdd0*/  ISETP.GE.AND P3, PT, R4.reuse, R0.reuse, PT ;  /* 0x000000000400720c */ /* 0x0c1fe40003f66270 */
[-C--:B------:R-:W-:Y:S01]  /*bde0*/  ISETP.GE.AND P4, PT, R19, R0.reuse, PT ;  /* 0x000000001300720c */ /* 0x080fe20003f86270 */
[C---:B------:R-:W-:Y:S01]  /*bdf0*/  VIADD R19, R4.reuse, 0x60 ;  /* 0x0000006004137836 */ /* 0x040fe20000000000 */
[-C--:B------:R-:W-:Y:S01]  /*be00*/  ISETP.GE.AND P5, PT, R33, R0.reuse, PT ;  /* 0x000000002100720c */ /* 0x080fe20003fa6270 */
[----:B------:R-:W-:Y:S01]  /*be10*/  VIADD R33, R4, 0x80 ;  /* 0x0000008004217836 */ /* 0x000fe20000000000 */
[-C--:B------:R-:W-:Y:S02]  /*be20*/  ISETP.GE.AND P2, PT, R8, R0.reuse, PT ;  /* 0x000000000800720c */ /* 0x080fe40003f46270 */
[-C--:B------:R-:W-:Y:S01]  /*be30*/  ISETP.GE.AND P6, PT, R19, R0.reuse, PT ;  /* 0x000000001300720c */ /* 0x080fe20003fc6270 */
[C---:B------:R-:W-:Y:S01]  /*be40*/  VIADD R19, R4.reuse, 0xe0 ;  /* 0x000000e004137836 */ /* 0x040fe20000000000 */
[-C--:B------:R-:W-:Y:S01]  /*be50*/  ISETP.GE.AND P0, PT, R33, R0.reuse, PT ;  /* 0x000000002100720c */ /* 0x080fe20003f06270 */
[----:B------:R-:W-:Y:S01]  /*be60*/  VIADD R33, R4, 0x100 ;  /* 0x0000010004217836 */ /* 0x000fe20000000000 */
[-C--:B------:R-:W-:Y:S01]  /*be70*/  ISETP.GE.AND P1, PT, R6, R0.reuse, PT ;  /* 0x000000000600720c */ /* 0x080fe20003f26270 */
[----:B------:R0:W-:Y:S01]  /*be80*/  @!P3 STG.E desc[UR8][R2.64], R31 ;  /* 0x0000001f0200b986 */ /* 0x0001e2000c101908 */
[----:B------:R-:W-:Y:S01]  /*be90*/  ISETP.GE.AND P3, PT, R19, R0, PT ;  /* 0x000000001300720c */ /* 0x000fe20003f66270 */
[----:B------:R-:W-:-:S02]  /*bea0*/  VIADD R19, R4, 0x120 ;  /* 0x0000012004137836 */ /* 0x000fc40000000000 */
[----:B------:R1:W-:Y:S03]  /*beb0*/  @!P5 STG.E desc[UR8][R2.64+0x100], R37 ;  /* 0x000100250200d986 */ /* 0x0003e6000c101908 */
[-C--:B------:R-:W-:Y:S01]  /*bec0*/  ISETP.GE.AND P5, PT, R19, R0.reuse, PT ;  /* 0x000000001300720c */ /* 0x080fe20003fa6270 */
[C---:B------:R-:W-:Y:S01]  /*bed0*/  VIADD R19, R4.reuse, 0x160 ;  /* 0x0000016004137836 */ /* 0x040fe20000000000 */
[----:B------:R1:W-:Y:S01]  /*bee0*/  @!P4 STG.E desc[UR8][R2.64+0x80], R35 ;  /* 0x000080230200c986 */ /* 0x0003e2000c101908 */
[-C--:B------:R-:W-:Y:S01]  /*bef0*/  ISETP.GE.AND P4, PT, R33, R0.reuse, PT ;  /* 0x000000002100720c */ /* 0x080fe20003f86270 */
[C---:B------:R-:W-:Y:S02]  /*bf00*/  VIADD R33, R4.reuse, 0x140 ;  /* 0x0000014004217836 */ /* 0x040fe40000000000 */
[----:B------:R1:W-:Y:S01]  /*bf10*/  @!P0 STG.E desc[UR8][R2.64+0x200], R25 ;  /* 0x0002001902008986 */ /* 0x0003e2000c101908 */
[----:B------:R-:W-:Y:S01]  /*bf20*/  ISETP.GE.AND P0, PT, R19, R0, PT ;  /* 0x000000001300720c */ /* 0x000fe20003f06270 */
[----:B------:R-:W-:-:S02]  /*bf30*/  VIADD R19, R4, 0x1a0 ;  /* 0x000001a004137836 */ /* 0x000fc40000000000 */
[----:B------:R1:W-:Y:S01]  /*bf40*/  @!P2 STG.E desc[UR8][R2.64+0x300], R23 ;  /* 0x000300170200a986 */ /* 0x0003e2000c101908 */
[C---:B0-----:R-:W-:Y:S02]  /*bf50*/  VIADD R31, R4.reuse, 0x180 ;  /* 0x00000180041f7836 */ /* 0x041fe40000000000 */
[-C--:B------:R-:W-:Y:S01]  /*bf60*/  ISETP.GE.AND P2, PT, R19, R0.reuse, PT ;  /* 0x000000001300720c */ /* 0x080fe20003f46270 */
[----:B------:R-:W-:Y:S01]  /*bf70*/  VIADD R19, R4, 0x1c0 ;  /* 0x000001c004137836 */ /* 0x000fe20000000000 */
[----:B------:R1:W-:Y:S01]  /*bf80*/  @!P6 STG.E desc[UR8][R2.64+0x180], R27 ;  /* 0x0001801b0200e986 */ /* 0x0003e2000c101908 */
[----:B------:R-:W-:-:S03]  /*bf90*/  ISETP.GE.AND P6, PT, R33, R0, PT ;  /* 0x000000002100720c */ /* 0x000fc60003fc6270 */
[----:B------:R1:W-:Y:S01]  /*bfa0*/  @!P1 STG.E desc[UR8][R2.64+0x280], R21 ;  /* 0x0002801502009986 */ /* 0x0003e2000c101908 */
[----:B------:R-:W-:-:S03]  /*bfb0*/  ISETP.GE.AND P1, PT, R31, R0, PT ;  /* 0x000000001f00720c */ /* 0x000fc60003f26270 */
[----:B------:R1:W-:Y:S01]  /*bfc0*/  @!P3 STG.E desc[UR8][R2.64+0x380], R17 ;  /* 0x000380110200b986 */ /* 0x0003e2000c101908 */
[----:B------:R-:W-:-:S03]  /*bfd0*/  ISETP.GE.AND P3, PT, R19, R0, PT ;  /* 0x000000001300720c */ /* 0x000fc60003f66270 */
[----:B------:R1:W-:Y:S04]  /*bfe0*/  @!P4 STG.E desc[UR8][R2.64+0x400], R15 ;  /* 0x0004000f0200c986 */ /* 0x0003e8000c101908 */
[----:B------:R1:W-:Y:S04]  /*bff0*/  @!P5 STG.E desc[UR8][R2.64+0x480], R13 ;  /* 0x0004800d0200d986 */ /* 0x0003e8000c101908 */
[----:B------:R1:W-:Y:S04]  /*c000*/  @!P6 STG.E desc[UR8][R2.64+0x500], R11 ;  /* 0x0005000b0200e986 */ /* 0x0003e8000c101908 */
[----:B------:R1:W-:Y:S04]  /*c010*/  @!P0 STG.E desc[UR8][R2.64+0x580], R9 ;  /* 0x0005800902008986 */ /* 0x0003e8000c101908 */
[----:B------:R1:W-:Y:S04]  /*c020*/  @!P1 STG.E desc[UR8][R2.64+0x600], R7 ;  /* 0x0006000702009986 */ /* 0x0003e8000c101908 */
[----:B------:R1:W-:Y:S01]  /*c030*/  @!P2 STG.E desc[UR8][R2.64+0x680], R5 ;  /* 0x000680050200a986 */ /* 0x0003e2000c101908 */
[----:B------:R-:W-:Y:S05]  /*c040*/  @P3 EXIT ;  /* 0x000000000000394d */ /* 0x000fea0003800000 */
[----:B------:R-:W-:Y:S01]  /*c050*/  STG.E desc[UR8][R2.64+0x700], R29 ;  /* 0x0007001d02007986 */ /* 0x000fe2000c101908 */
[----:B------:R-:W-:Y:S05]  /*c060*/  EXIT ;  /* 0x000000000000794d */ /* 0x000fea0003800000 */
.L_x_126:
[----:B------:R-:W-:Y:S01]  /*c070*/  BSSY B1, `(.L_x_412) ;  /* 0x0000006000017945 */ /* 0x000fe20003800000 */
[----:B------:R-:W-:Y:S01]  /*c080*/  PLOP3.LUT P0, PT, P0, PT, PT, 0x8, 0x80 ;  /* 0x000000000080781c */ /* 0x000fe2000070e170 */
[----:B------:R-:W-:-:S12]  /*c090*/  IMAD.MOV.U32 R21, RZ, RZ, -0x1 ;  /* 0xffffffffff157424 */ /* 0x000fd800078e00ff */
[----:B------:R-:W-:Y:S05]  /*c0a0*/  WARPSYNC.COLLECTIVE R21, `(.L_x_413) ;  /* 0x0000000015087348 */ /* 0x000fea0003c00000 */
[----:B------:R-:W-:Y:S01]  /*c0b0*/  VOTE.ANY P0, P0 ;  /* 0x0000000000ff7806 */ /* 0x000fe20000000100 */
[----:B------:R-:W-:-:S12]  /*c0c0*/  ENDCOLLECTIVE ;  /* 0x000000000000791b */ /* 0x000fd80003800000 */
.L_x_413:
[----:B------:R-:W-:Y:S05]  /*c0d0*/  BSYNC B1 ;  /* 0x0000000000017941 */ /* 0x000fea0003800000 */
.L_x_412:
[----:B------:R-:W-:Y:S05]  /*c0e0*/  BRA `(.L_x_414) ;  /* 0xffffff7c00647947 */ /* 0x000fea000383ffff */
.L_x_130:
[----:B------:R-:W-:Y:S01]  /*c0f0*/  BSSY B1, `(.L_x_415) ;  /* 0x0000006000017945 */ /* 0x000fe20003800000 */
[----:B------:R-:W-:Y:S01]  /*c100*/  PLOP3.LUT P0, PT, P0, PT, PT, 0x8, 0x80 ;  /* 0x000000000080781c */ /* 0x000fe2000070e170 */
[----:B------:R-:W-:-:S12]  /*c110*/  IMAD.MOV.U32 R21, RZ, RZ, -0x1 ;  /* 0xffffffffff157424 */ /* 0x000fd800078e00ff */
[----:B------:R-:W-:Y:S05]  /*c120*/  WARPSYNC.COLLECTIVE R21, `(.L_x_416) ;  /* 0x0000000015087348 */ /* 0x000fea0003c00000 */
[----:B------:R-:W-:Y:S01]  /*c130*/  VOTE.ANY P0, P0 ;  /* 0x0000000000ff7806 */ /* 0x000fe20000000100 */
[----:B------:R-:W-:-:S12]  /*c140*/  ENDCOLLECTIVE ;  /* 0x000000000000791b */ /* 0x000fd80003800000 */
.L_x_416:
[----:B------:R-:W-:Y:S05]  /*c150*/  BSYNC B1 ;  /* 0x0000000000017941 */ /* 0x000fea0003800000 */
.L_x_415:
[----:B------:R-:W-:Y:S05]  /*c160*/  BRA `(.L_x_417) ;  /* 0xffffff7c00747947 */ /* 0x000fea000383ffff */
.L_x_132:
[----:B------:R-:W0:Y:S01]  /*c170*/  S2R R8, SR_GEMASK ;  /* 0x0000000000087919 */ /* 0x000e220000003c00 */
[----:B------:R-:W-:Y:S01]  /*c180*/  BSSY B1, `(.L_x_418) ;  /* 0x0000006000017945 */ /* 0x000fe20003800000 */
[----:B------:R-:W-:Y:S01]  /*c190*/  PLOP3.LUT P0, PT, P0, PT, PT, 0x8, 0x80 ;  /* 0x000000000080781c */ /* 0x000fe2000070e170 */
[----:B------:R-:W-:-:S12]  /*c1a0*/  IMAD.MOV.U32 R21, RZ, RZ, -0x1 ;  /* 0xffffffffff157424 */ /* 0x000fd800078e00ff */
[----:B0-----:R-:W-:Y:S05]  /*c1b0*/  WARPSYNC.COLLECTIVE R21, `(.L_x_419) ;  /* 0x0000000015087348 */ /* 0x001fea0003c00000 */
[----:B------:R-:W-:Y:S01]  /*c1c0*/  VOTE.ANY R21, PT, P0 ;  /* 0x0000000000157806 */ /* 0x000fe200000e0100 */
[----:B0-----:R-:W-:Y:S06]  /*c1d0*/  ENDCOLLECTIVE ;  /* 0x000000000000791b */ /* 0x001fec0003800000 */
.L_x_419:
[----:B------:R-:W-:Y:S05]  /*c1e0*/  BSYNC B1 ;  /* 0x0000000000017941 */ /* 0x000fea0003800000 */
.L_x_418:
[----:B------:R-:W-:Y:S01]  /*c1f0*/  LOP3.LUT R21, R21, 0x80000000, R8, 0xec, !PT ;  /* 0x8000000015157812 */ /* 0x000fe200078eec08 */
[----:B------:R-:W-:Y:S02]  /*c200*/  IMAD.MOV.U32 R9, RZ, RZ, 0x1 ;  /* 0x00000001ff097424 */ /* 0x000fe400078e00ff */
[----:B------:R-:W-:Y:S02]  /*c210*/  IMAD.MOV.U32 R22, RZ, RZ, R11 ;  /* 0x000000ffff167224 */ /* 0x000fe400078e000b */
[----:B------:R-:W-:-:S05]  /*c220*/  VIADD R8, R21, 0xffffffff ;  /* 0xffffffff15087836 */ /* 0x000fca0000000000 */
[----:B------:R-:W-:Y:S01]  /*c230*/  LOP3.LUT R27, R21, R8, RZ, 0xc, !PT ;  /* 0x00000008151b7212 */ /* 0x000fe200078e0cff */
[----:B------:R-:W-:-:S03]  /*c240*/  IMAD.MOV.U32 R21, RZ, RZ, -0x1 ;  /* 0xffffffffff157424 */ /* 0x000fc600078e00ff */
[----:B------:R0:W1:Y:S04]  /*c250*/  POPC R8, R27 ;  /* 0x0000001b00087309 */ /* 0x0000680000000000 */
[----:B01----:R-:W-:Y:S05]  /*c260*/  WARPSYNC.COLLECTIVE R21, `(.L_x_420) ;  /* 0x0000000015087348 */ /* 0x003fea0003c00000 */
[----:B-1----:R1:W2:Y:S02]  /*c270*/  SHFL.DOWN P0, R9, R22, R9, R8 ;  /* 0x0800000916097389 */ /* 0x0022a40000000008 */
[----:B012---:R-:W-:Y:S05]  /*c280*/  ENDCOLLECTIVE ;  /* 0x000000000000791b */ /* 0x007fea0003800000 */
.L_x_420:
[----:B------:R-:W-:Y:S01]  /*c290*/  IMAD.MOV.U32 R26, RZ, RZ, R9 ;  /* 0x000000ffff1a7224 */ /* 0x000fe200078e0009 */
[----:B------:R-:W-:Y:S06]  /*c2a0*/  BRA `(.L_x_421) ;  /* 0xffffff7c00507947 */ /* 0x000fec000383ffff */
.L_x_135:
[----:B------:R-:W-:Y:S01]  /*c2b0*/  BSSY B1, `(.L_x_422) ;  /* 0x0000007000017945 */ /* 0x000fe20003800000 */
[----:B------:R-:W-:Y:S02]  /*c2c0*/  IMAD.MOV.U32 R22, RZ, RZ, R11 ;  /* 0x000000ffff167224 */ /* 0x000fe400078e000b */
[----:B------:R-:W-:Y:S02]  /*c2d0*/  IMAD.MOV.U32 R9, RZ, RZ, 0x2 ;  /* 0x00000002ff097424 */ /* 0x000fe400078e00ff */
[----:B------:R-:W-:-:S07]  /*c2e0*/  IMAD.MOV.U32 R21, RZ, RZ, -0x1 ;  /* 0xffffffffff157424 */ /* 0x000fce00078e00ff */
[----:B01----:R-:W-:Y:S05]  /*c2f0*/  WARPSYNC.COLLECTIVE R21, `(.L_x_423) ;  /* 0x0000000015087348 */ /* 0x003fea0003c00000 */
[----:B------:R2:W3:Y:S02]  /*c300*/  SHFL.DOWN P0, R9, R22, R9, R8 ;  /* 0x0800000916097389 */ /* 0x0004e40000000008 */
[----:B0123--:R-:W-:Y:S05]  /*c310*/  ENDCOLLECTIVE ;  /* 0x000000000000791b */ /* 0x00ffea0003800000 */
.L_x_423:
[----:B------:R-:W-:Y:S05]  /*c320*/  BSYNC B1 ;  /* 0x0000000000017941 */ /* 0x000fea0003800000 */
.L_x_422:
[----:B------:R-:W-:Y:S05]  /*c330*/  BRA `(.L_x_424) ;  /* 0xffffff7c00747947 */ /* 0x000fea000383ffff */
.L_x_138:
[----:B------:R-:W-:Y:S01]  /*c340*/  BSSY B1, `(.L_x_425) ;  /* 0x0000007000017945 */ /* 0x000fe20003800000 */
[----:B------:R-:W-:Y:S02]  /*c350*/  IMAD.MOV.U32 R22, RZ, RZ, R11 ;  /* 0x000000ffff167224 */ /* 0x000fe400078e000b */
[----:B---3--:R-:W-:Y:S02]  /*c360*/  IMAD.MOV.U32 R9, RZ, RZ, 0x4 ;  /* 0x00000004ff097424 */ /* 0x008fe400078e00ff */
[----:B------:R-:W-:-:S07]  /*c370*/  IMAD.MOV.U32 R21, RZ, RZ, -0x1 ;  /* 0xffffffffff157424 */ /* 0x000fce00078e00ff */
[----:B012---:R-:W-:Y:S05]  /*c380*/  WARPSYNC.COLLECTIVE R21, `(.L_x_426) ;  /* 0x0000000015087348 */ /* 0x007fea0003c00000 */
[----:B------:R3:W4:Y:S02]  /*c390*/  SHFL.DOWN P0, R9, R22, R9, R8 ;  /* 0x0800000916097389 */ /* 0x0007240000000008 */
[----:B01234-:R-:W-:Y:S05]  /*c3a0*/  ENDCOLLECTIVE ;  /* 0x000000000000791b */ /* 0x01ffea0003800000 */
.L_x_426:
[----:B------:R-:W-:Y:S05]  /*c3b0*/  BSYNC B1 ;  /* 0x0000000000017941 */ /* 0x000fea0003800000 */
.L_x_425:
[----:B------:R-:W-:Y:S05]  /*c3c0*/  BRA `(.L_x_427) ;  /* 0xffffff7c009c7947 */ /* 0x000fea000383ffff */
.L_x_141:
[----:B------:R-:W-:Y:S01]  /*c3d0*/  BSSY B1, `(.L_x_428) ;  /* 0x0000007000017945 */ /* 0x000fe20003800000 */
[----:B------:R-:W-:Y:S02]  /*c3e0*/  IMAD.MOV.U32 R22, RZ, RZ, R11 ;  /* 0x000000ffff167224 */ /* 0x000fe400078e000b */
[----:B----4-:R-:W-:Y:S02]  /*c3f0*/  IMAD.MOV.U32 R9, RZ, RZ, 0x8 ;  /* 0x00000008ff097424 */ /* 0x010fe400078e00ff */
[----:B------:R-:W-:-:S07]  /*c400*/  IMAD.MOV.U32 R21, RZ, RZ, -0x1 ;  /* 0xffffffffff157424 */ /* 0x000fce00078e00ff */
[----:B0123--:R-:W-:Y:S05]  /*c410*/  WARPSYNC.COLLECTIVE R21, `(.L_x_429) ;  /* 0x0000000015087348 */ /* 0x00ffea0003c00000 */
[----:B------:R4:W0:Y:S02]  /*c420*/  SHFL.DOWN P0, R9, R22, R9, R8 ;  /* 0x0800000916097389 */ /* 0x0008240000000008 */
[----:B01234-:R-:W-:Y:S05]  /*c430*/  ENDCOLLECTIVE ;  /* 0x000000000000791b */ /* 0x01ffea0003800000 */
.L_x_429:
[----:B------:R-:W-:Y:S05]  /*c440*/  BSYNC B1 ;  /* 0x0000000000017941 */ /* 0x000fea0003800000 */
.L_x_428:
[----:B------:R-:W-:Y:S05]  /*c450*/  BRA `(.L_x_430) ;  /* 0xffffff7c00c07947 */ /* 0x000fea000383ffff */
.L_x_144:
[----:B------:R-:W-:Y:S01]  /*c460*/  BSSY B1, `(.L_x_431) ;  /* 0x0000007000017945 */ /* 0x000fe20003800000 */
[----:B------:R-:W-:Y:S02]  /*c470*/  IMAD.MOV.U32 R22, RZ, RZ, R11 ;  /* 0x000000ffff167224 */ /* 0x000fe400078e000b */
[----:B0-----:R-:W-:Y:S02]  /*c480*/  IMAD.MOV.U32 R9, RZ, RZ, 0x10 ;  /* 0x00000010ff097424 */ /* 0x001fe400078e00ff */
[----:B------:R-:W-:-:S07]  /*c490*/  IMAD.MOV.U32 R21, RZ, RZ, -0x1 ;  /* 0xffffffffff157424 */ /* 0x000fce00078e00ff */
[----:B-1234-:R-:W-:Y:S05]  /*c4a0*/  WARPSYNC.COLLECTIVE R21, `(.L_x_432) ;  /* 0x0000000015087348 */ /* 0x01efea0003c00000 */
[----:B------:R0:W0:Y:S02]  /*c4b0*/  SHFL.DOWN P0, R9, R22, R9, R8 ;  /* 0x0800000916097389 */ /* 0x0000240000000008 */
[----:B01234-:R-:W-:Y:S05]  /*c4c0*/  ENDCOLLECTIVE ;  /* 0x000000000000791b */ /* 0x01ffea0003800000 */
.L_x_432:
[----:B------:R-:W-:Y:S05]  /*c4d0*/  BSYNC B1 ;  /* 0x0000000000017941 */ /* 0x000fea0003800000 */
.L_x_431:
[----:B------:R-:W-:Y:S05]  /*c4e0*/  BRA `(.L_x_433) ;  /* 0xffffff7c00e47947 */ /* 0x000fea000383ffff */
.L_x_147:
[----:B------:R-:W-:Y:S01]  /*c4f0*/  BSSY B1, `(.L_x_434) ;  /* 0x0000005000017945 */ /* 0x000fe20003800000 */
[----:B------:R-:W-:-:S07]  /*c500*/  IMAD.MOV.U32 R21, RZ, RZ, -0x1 ;  /* 0xffffffffff157424 */ /* 0x000fce00078e00ff */
[----:B0-234-:R-:W-:Y:S05]  /*c510*/  WARPSYNC.COLLECTIVE R21, `(.L_x_435) ;  /* 0x0000000015087348 */ /* 0x01dfea0003c00000 */
[----:B------:R-:W-:Y:S01]  /*c520*/  VOTE.ALL P0, P0 ;  /* 0x0000000000ff7806 */ /* 0x000fe20000000000 */
[----:B0-234-:R-:W-:-:S12]  /*c530*/  ENDCOLLECTIVE ;  /* 0x000000000000791b */ /* 0x01dfd80003800000 */
.L_x_435:
[----:B------:R-:W-:Y:S05]  /*c540*/  BSYNC B1 ;  /* 0x0000000000017941 */ /* 0x000fea0003800000 */
.L_x_434:
[----:B------:R-:W-:Y:S05]  /*c550*/  BRA `(.L_x_436) ;  /* 0xffffff8000287947 */ /* 0x000fea000383ffff */
.L_x_149:
[----:B------:R-:W-:Y:S01]  /*c560*/  BSSY B1, `(.L_x_437) ;  /* 0x0000006000017945 */ /* 0x000fe20003800000 */
[----:B------:R-:W-:Y:S01]  /*c570*/  PLOP3.LUT P0, PT, P0, PT, PT, 0x8, 0x80 ;  /* 0x000000000080781c */ /* 0x000fe2000070e170 */
[----:B------:R-:W-:-:S12]  /*c580*/  IMAD.MOV.U32 R21, RZ, RZ, -0x1 ;  /* 0xffffffffff157424 */ /* 0x000fd800078e00ff */
[----:B------:R-:W-:Y:S05]  /*c590*/  WARPSYNC.COLLECTIVE R21, `(.L_x_438) ;  /* 0x0000000015087348 */ /* 0x000fea0003c00000 */
[----:B------:R-:W-:Y:S01]  /*c5a0*/  VOTE.ANY P0, P0 ;  /* 0x0000000000ff7806 */ /* 0x000fe20000000100 */
[----:B------:R-:W-:-:S12]  /*c5b0*/  ENDCOLLECTIVE ;  /* 0x000000000000791b */ /* 0x000fd80003800000 */
.L_x_438:
[----:B------:R-:W-:Y:S05]  /*c5c0*/  BSYNC B1 ;  /* 0x0000000000017941 */ /* 0x000fea0003800000 */
.L_x_437:
[----:B------:R-:W-:Y:S05]  /*c5d0*/  BRA `(.L_x_439) ;  /* 0xffffff8000287947 */ /* 0x000fea000383ffff */
.L_x_153:
[----:B------:R-:W-:Y:S01]  /*c5e0*/  BSSY B1, `(.L_x_440) ;  /* 0x0000006000017945 */ /* 0x000fe20003800000 */
[----:B------:R-:W-:Y:S01]  /*c5f0*/  PLOP3.LUT P0, PT, P0, PT, PT, 0x8, 0x80 ;  /* 0x000000000080781c */ /* 0x000fe2000070e170 */
[----:B------:R-:W-:-:S12]  /*c600*/  IMAD.MOV.U32 R21, RZ, RZ, -0x1 ;  /* 0xffffffffff157424 */ /* 0x000fd800078e00ff */
[----:B------:R-:W-:Y:S05]  /*c610*/  WARPSYNC.COLLECTIVE R21, `(.L_x_441) ;  /* 0x0000000015087348 */ /* 0x000fea0003c00000 */
[----:B------:R-:W-:Y:S01]  /*c620*/  VOTE.ANY P0, P0 ;  /* 0x0000000000ff7806 */ /* 0x000fe20000000100 */
[----:B------:R-:W-:-:S12]  /*c630*/  ENDCOLLECTIVE ;  /* 0x000000000000791b */ /* 0x000fd80003800000 */
.L_x_441:
[----:B------:R-:W-:Y:S05]  /*c640*/  BSYNC B1 ;  /* 0x0000000000017941 */ /* 0x000fea0003800000 */
.L_x_440:
[----:B------:R-:W-:Y:S05]  /*c650*/  BRA `(.L_x_442) ;  /* 0xffffff80003c7947 */ /* 0x000fea000383ffff */
.L_x_155:
[----:B------:R-:W-:Y:S01]  /*c660*/  BSSY B1, `(.L_x_443) ;  /* 0x0000006000017945 */ /* 0x000fe20003800000 */
[----:B------:R-:W-:Y:S01]  /*c670*/  PLOP3.LUT P0, PT, P0, PT, PT, 0x8, 0x80 ;  /* 0x000000000080781c */ /* 0x000fe2000070e170 */
[----:B------:R-:W-:-:S12]  /*c680*/  IMAD.MOV.U32 R21, RZ, RZ, -0x1 ;  /* 0xffffffffff157424 */ /* 0x000fd800078e00ff */
[----:B------:R-:W-:Y:S05]  /*c690*/  WARPSYNC.COLLECTIVE R21, `(.L_x_444) ;  /* 0x0000000015087348 */ /* 0x000fea0003c00000 */
[----:B------:R-:W-:Y:S01]  /*c6a0*/  VOTE.ANY R21, PT, P0 ;  /* 0x0000000000157806 */ /* 0x000fe200000e0100 */
[----:B------:R-:W-:Y:S06]  /*c6b0*/  ENDCOLLECTIVE ;  /* 0x000000000000791b */ /* 0x000fec0003800000 */
.L_x_444:
[----:B------:R-:W-:Y:S05]  /*c6c0*/  BSYNC B1 ;  /* 0x0000000000017941 */ /* 0x000fea0003800000 */
.L_x_443:
[----:B------:R-:W0:Y:S01]  /*c6d0*/  S2R R9, SR_GEMASK ;  /* 0x0000000000097919 */ /* 0x000e220000003c00 */
[----:B------:R-:W-:Y:S02]  /*c6e0*/  IMAD.MOV.U32 R8, RZ, RZ, R21 ;  /* 0x000000ffff087224 */ /* 0x000fe400078e0015 */
[----:B------:R-:W-:Y:S02]  /*c6f0*/  IMAD.MOV.U32 R22, RZ, RZ, R11 ;  /* 0x000000ffff167224 */ /* 0x000fe400078e000b */
[----:B------:R-:W-:Y:S01]  /*c700*/  IMAD.MOV.U32 R21, RZ, RZ, -0x1 ;  /* 0xffffffffff157424 */ /* 0x000fe200078e00ff */
[----:B0-----:R-:W-:-:S05]  /*c710*/  LOP3.LUT R8, R8, 0x80000000, R9, 0xec, !PT ;  /* 0x8000000008087812 */ /* 0x001fca00078eec09 */
[----:B------:R-:W-:-:S05]  /*c720*/  VIADD R9, R8, 0xffffffff ;  /* 0xffffffff08097836 */ /* 0x000fca0000000000 */
[----:B------:R-:W-:Y:S01]  /*c730*/  LOP3.LUT R8, R8, R9, RZ, 0xc, !PT ;  /* 0x0000000908087212 */ /* 0x000fe200078e0cff */
[----:B------:R-:W-:-:S05]  /*c740*/  IMAD.MOV.U32 R9, RZ, RZ, 0x1 ;  /* 0x00000001ff097424 */ /* 0x000fca00078e00ff */
[----:B------:R-:W0:Y:S02]  /*c750*/  POPC R8, R8 ;  /* 0x0000000800087309 */ /* 0x000e240000000000 */
[----:B0-----:R-:W-:Y:S05]  /*c760*/  WARPSYNC.COLLECTIVE R21, `(.L_x_445) ;  /* 0x0000000015087348 */ /* 0x001fea0003c00000 */
[----:B0-----:R0:W1:Y:S02]  /*c770*/  SHFL.DOWN P0, R9, R22, R9, R8 ;  /* 0x0800000916097389 */ /* 0x0010640000000008 */
[----:B01----:R-:W-:Y:S05]  /*c780*/  ENDCOLLECTIVE ;  /* 0x000000000000791b */ /* 0x003fea0003800000 */
.L_x_445:
[----:B------:R-:W-:Y:S05]  /*c790*/  BRA `(.L_x_446) ;  /* 0xffffff8000187947 */ /* 0x000fea000383ffff */
.L_x_158:
[----:B------:R-:W-:Y:S01]  /*c7a0*/  BSSY B1, `(.L_x_447) ;  /* 0x0000007000017945 */ /* 0x000fe20003800000 */
[----:B------:R-:W-:Y:S02]  /*c7b0*/  IMAD.MOV.U32 R22, RZ, RZ, R11 ;  /* 0x000000ffff167224 */ /* 0x000fe400078e000b */
[----:B-1----:R-:W-:Y:S02]  /*c7c0*/  IMAD.MOV.U32 R9, RZ, RZ, 0x2 ;  /* 0x00000002ff097424 */ /* 0x002fe400078e00ff */
[----:B------:R-:W-:-:S07]  /*c7d0*/  IMAD.MOV.U32 R21, RZ, RZ, -0x1 ;  /* 0xffffffffff157424 */ /* 0x000fce00078e00ff */
[----:B0-----:R-:W-:Y:S05]  /*c7e0*/  WARPSYNC.COLLECTIVE R21, `(.L_x_448) ;  /* 0x0000000015087348 */ /* 0x001fea0003c00000 */
[----:B------:R1:W2:Y:S02]  /*c7f0*/  SHFL.DOWN P0, R9, R22, R9, R8 ;  /* 0x0800000916097389 */ /* 0x0002a40000000008 */
[----:B012---:R-:W-:Y:S05]  /*c800*/  ENDCOLLECTIVE ;  /* 0x000000000000791b */ /* 0x007fea0003800000 */
.L_x_448:
[----:B------:R-:W-:Y:S05]  /*c810*/  BSYNC B1 ;  /* 0x0000000000017941 */ /* 0x000fea0003800000 */
.L_x_447:
[----:B------:R-:W-:Y:S05]  /*c820*/  BRA `(.L_x_449) ;  /* 0xffffff8000387947 */ /* 0x000fea000383ffff */
.L_x_161:
[----:B------:R-:W-:Y:S01]  /*c830*/  BSSY B1, `(.L_x_450) ;  /* 0x0000007000017945 */ /* 0x000fe20003800000 */
[----:B------:R-:W-:Y:S02]  /*c840*/  IMAD.MOV.U32 R22, RZ, RZ, R11 ;  /* 0x000000ffff167224 */ /* 0x000fe400078e000b */
[----:B--2---:R-:W-:Y:S02]  /*c850*/  IMAD.MOV.U32 R9, RZ, RZ, 0x4 ;  /* 0x00000004ff097424 */ /* 0x004fe400078e00ff */
[----:B------:R-:W-:-:S07]  /*c860*/  IMAD.MOV.U32 R21, RZ, RZ, -0x1 ;  /* 0xffffffffff157424 */ /* 0x000fce00078e00ff */
[----:B01----:R-:W-:Y:S05]  /*c870*/  WARPSYNC.COLLECTIVE R21, `(.L_x_451) ;  /* 0x0000000015087348 */ /* 0x003fea0003c00000 */
[----:B------:R2:W3:Y:S02]  /*c880*/  SHFL.DOWN P0, R9, R22, R9, R8 ;  /* 0x0800000916097389 */ /* 0x0004e40000000008 */
[----:B0123--:R-:W-:Y:S05]  /*c890*/  ENDCOLLECTIVE ;  /* 0x000000000000791b */ /* 0x00ffea0003800000 */
.L_x_451:
[----:B------:R-:W-:Y:S05]  /*c8a0*/  BSYNC B1 ;  /* 0x0000000000017941 */ /* 0x000fea0003800000 */
.L_x_450:
[----:B------:R-:W-:Y:S05]  /*c8b0*/  BRA `(.L_x_452) ;  /* 0xffffff80005c7947 */ /* 0x000fea000383ffff */
.L_x_164:
[----:B------:R-:W-:Y:S01]  /*c8c0*/  BSSY B1, `(.L_x_453) ;  /* 0x0000007000017945 */ /* 0x000fe20003800000 */
[----:B------:R-:W-:Y:S02]  /*c8d0*/  IMAD.MOV.U32 R22, RZ, RZ, R11 ;  /* 0x000000ffff167224 */ /* 0x000fe400078e000b */
[----:B---3--:R-:W-:Y:S02]  /*c8e0*/  IMAD.MOV.U32 R9, RZ, RZ, 0x8 ;  /* 0x00000008ff097424 */ /* 0x008fe400078e00ff */
[----:B------:R-:W-:-:S07]  /*c8f0*/  IMAD.MOV.U32 R21, RZ, RZ, -0x1 ;  /* 0xffffffffff157424 */ /* 0x000fce00078e00ff */
[----:B012---:R-:W-:Y:S05]  /*c900*/  WARPSYNC.COLLECTIVE R21, `(.L_x_454) ;  /* 0x0000000015087348 */ /* 0x007fea0003c00000 */
[----:B------:R3:W4:Y:S02]  /*c910*/  SHFL.DOWN P0, R9, R22, R9, R8 ;  /* 0x0800000916097389 */ /* 0x0007240000000008 */
[----:B01234-:R-:W-:Y:S05]  /*c920*/  ENDCOLLECTIVE ;  /* 0x000000000000791b */ /* 0x01ffea0003800000 */
.L_x_454:
[----:B------:R-:W-:Y:S05]  /*c930*/  BSYNC B1 ;  /* 0x0000000000017941 */ /* 0x000fea0003800000 */
.L_x_453:
[----:B------:R-:W-:Y:S05]  /*c940*/  BRA `(.L_x_455) ;  /* 0xffffff8000807947 */ /* 0x000fea000383ffff */
.L_x_167:
[----:B------:R-:W-:Y:S01]  /*c950*/  BSSY B1, `(.L_x_456) ;  /* 0x0000007000017945 */ /* 0x000fe20003800000 */
[----:B------:R-:W-:Y:S02]  /*c960*/  IMAD.MOV.U32 R22, RZ, RZ, R11 ;  /* 0x000000ffff167224 */ /* 0x000fe400078e000b */
[----:B----4-:R-:W-:Y:S02]  /*c970*/  IMAD.MOV.U32 R9, RZ, RZ, 0x10 ;  /* 0x00000010ff097424 */ /* 0x010fe400078e00ff */
[----:B------:R-:W-:-:S07]  /*c980*/  IMAD.MOV.U32 R21, RZ, RZ, -0x1 ;  /* 0xffffffffff157424 */ /* 0x000fce00078e00ff */
[----:B0123--:R-:W-:Y:S05]  /*c990*/  WARPSYNC.COLLECTIVE R21, `(.L_x_457) ;  /* 0x0000000015087348 */ /* 0x00ffea0003c00000 */
[----:B------:R4:W0:Y:S02]  /*c9a0*/  SHFL.DOWN P0, R9, R22, R9, R8 ;  /* 0x0800000916097389 */ /* 0x0008240000000008 */
[----:B01234-:R-:W-:Y:S05]  /*c9b0*/  ENDCOLLECTIVE ;  /* 0x000000000000791b */ /* 0x01ffea0003800000 */
.L_x_457:
[----:B------:R-:W-:Y:S05]  /*c9c0*/  BSYNC B1 ;  /* 0x0000000000017941 */ /* 0x000fea0003800000 */
.L_x_456:
[----:B------:R-:W-:Y:S05]  /*c9d0*/  BRA `(.L_x_458) ;  /* 0xffffff8000a07947 */ /* 0x000fea000383ffff */
.L_x_172:
[----:B------:R-:W-:Y:S01]  /*c9e0*/  BSSY B1, `(.L_x_459) ;  /* 0x0000005000017945 */ /* 0x000fe20003800000 */
[----:B------:R-:W-:-:S07]  /*c9f0*/  IMAD.MOV.U32 R21, RZ, RZ, -0x1 ;  /* 0xffffffffff157424 */ /* 0x000fce00078e00ff */
[----:B------:R-:W-:Y:S05]  /*ca00*/  WARPSYNC.COLLECTIVE R21, `(.L_x_460) ;  /* 0x0000000015087348 */ /* 0x000fea0003c00000 */
[----:B------:R-:W-:Y:S01]  /*ca10*/  VOTE.ALL P0, P0 ;  /* 0x0000000000ff7806 */ /* 0x000fe20000000000 */
[----:B------:R-:W-:-:S12]  /*ca20*/  ENDCOLLECTIVE ;  /* 0x000000000000791b */ /* 0x000fd80003800000 */
.L_x_460:
[----:B------:R-:W-:Y:S05]  /*ca30*/  BSYNC B1 ;  /* 0x0000000000017941 */ /* 0x000fea0003800000 */
.L_x_459:
[----:B------:R-:W-:Y:S05]  /*ca40*/  BRA `(.L_x_461) ;  /* 0xffffff8400007947 */ /* 0x000fea000383ffff */
.L_x_330:
[----:B------:R-:W-:Y:S01]  /*ca50*/  BSSY B1, `(.L_x_462) ;  /* 0x0000006000017945 */ /* 0x000fe20003800000 */
[----:B------:R-:W-:Y:S01]  /*ca60*/  PLOP3.LUT P0, PT, P0, PT, PT, 0x8, 0x80 ;  /* 0x000000000080781c */ /* 0x000fe2000070e170 */
[----:B------:R-:W-:-:S12]  /*ca70*/  IMAD.MOV.U32 R21, RZ, RZ, -0x1 ;  /* 0xffffffffff157424 */ /* 0x000fd800078e00ff */
[----:B------:R-:W-:Y:S05]  /*ca80*/  WARPSYNC.COLLECTIVE R21, `(.L_x_463) ;  /* 0x0000000015087348 */ /* 0x000fea0003c00000 */
[----:B------:R-:W-:Y:S01]  /*ca90*/  VOTE.ANY P0, P0 ;  /* 0x0000000000ff7806 */ /* 0x000fe20000000100 */
[----:B------:R-:W-:-:S12]  /*caa0*/  ENDCOLLECTIVE ;  /* 0x000000000000791b */ /* 0x000fd80003800000 */
.L_x_463:
[----:B------:R-:W-:Y:S05]  /*cab0*/  BSYNC B1 ;  /* 0x0000000000017941 */ /* 0x000fea0003800000 */
.L_x_462:
[----:B------:R-:W-:Y:S05]  /*cac0*/  BRA `(.L_x_464) ;  /* 0xffffffd000787947 */ /* 0x000fea000383ffff */
.L_x_334:
[----:B------:R-:W-:Y:S01]  /*cad0*/  BSSY B1, `(.L_x_465) ;  /* 0x0000006000017945 */ /* 0x000fe20003800000 */
[----:B------:R-:W-:Y:S01]  /*cae0*/  PLOP3.LUT P0, PT, P0, PT, PT, 0x8, 0x80 ;  /* 0x000000000080781c */ /* 0x000fe2000070e170 */
[----:B------:R-:W-:-:S12]  /*caf0*/  IMAD.MOV.U32 R21, RZ, RZ, -0x1 ;  /* 0xffffffffff157424 */ /* 0x000fd800078e00ff */
[----:B------:R-:W-:Y:S05]  /*cb00*/  WARPSYNC.COLLECTIVE R21, `(.L_x_466) ;  /* 0x0000000015087348 */ /* 0x000fea0003c00000 */
[----:B------:R-:W-:Y:S01]  /*cb10*/  VOTE.ANY P0, P0 ;  /* 0x0000000000ff7806 */ /* 0x000fe20000000100 */
[----:B------:R-:W-:-:S12]  /*cb20*/  ENDCOLLECTIVE ;  /* 0x000000000000791b */ /* 0x000fd80003800000 */
.L_x_466:
[----:B------:R-:W-:Y:S05]  /*cb30*/  BSYNC B1 ;  /* 0x0000000000017941 */ /* 0x000fea0003800000 */
.L_x_465:
[----:B------:R-:W-:Y:S05]  /*cb40*/  BRA `(.L_x_467) ;  /* 0xffffffd000887947 */ /* 0x000fea000383ffff */
.L_x_336:
[----:B------:R-:W0:Y:S01]  /*cb50*/  S2R R37, SR_GEMASK ;  /* 0x0000000000257919 */ /* 0x000e220000003c00 */
[----:B------:R-:W-:Y:S01]  /*cb60*/  BSSY B1, `(.L_x_468) ;  /* 0x0000006000017945 */ /* 0x000fe20003800000 */
[----:B------:R-:W-:Y:S01]  /*cb70*/  PLOP3.LUT P0, PT, P0, PT, PT, 0x8, 0x80 ;  /* 0x000000000080781c */ /* 0x000fe2000070e170 */
[----:B------:R-:W-:-:S12]  /*cb80*/  IMAD.MOV.U32 R21, RZ, RZ, -0x1 ;  /* 0xffffffffff157424 */ /* 0x000fd800078e00ff */
[----:B0-----:R-:W-:Y:S05]  /*cb90*/  WARPSYNC.COLLECTIVE R21, `(.L_x_469) ;  /* 0x0000000015087348 */ /* 0x001fea0003c00000 */
[----:B------:R-:W-:Y:S01]  /*cba0*/  VOTE.ANY R21, PT, P0 ;  /* 0x0000000000157806 */ /* 0x000fe200000e0100 */
[----:B0-----:R-:W-:Y:S06]  /*cbb0*/  ENDCOLLECTIVE ;  /* 0x000000000000791b */ /* 0x001fec0003800000 */
.L_x_469:
[----:B------:R-:W-:Y:S05]  /*cbc0*/  BSYNC B1 ;  /* 0x0000000000017941 */ /* 0x000fea0003800000 */
.L_x_468:
        /* <DEDUP_REMOVED lines=10> */
.L_x_470:
[----:B------:R-:W-:Y:S01]  /*cc70*/  IMAD.MOV.U32 R26, RZ, RZ, R9 ;  /* 0x000000ffff1a7224 */ /* 0x000fe200078e0009 */
[----:B------:R-:W-:Y:S06]  /*cc80*/  BRA `(.L_x_471) ;  /* 0xffffffd000647947 */ /* 0x000fec000383ffff */
.L_x_339:
[----:B------:R-:W-:Y:S01]  /*cc90*/  BSSY B1, `(.L_x_472) ;  /* 0x0000007000017945 */ /* 0x000fe20003800000 */
[----:B------:R-:W-:Y:S02]  /*cca0*/  IMAD.MOV.U32 R22, RZ, RZ, R11 ;  /* 0x000000ffff167224 */ /* 0x000fe400078e000b */
[----:B------:R-:W-:Y:S02]  /*ccb0*/  IMAD.MOV.U32 R9, RZ, RZ, 0x2 ;  /* 0x00000002ff097424 */ /* 0x000fe400078e00ff */
[----:B------:R-:W-:-:S07]  /*ccc0*/  IMAD.MOV.U32 R21, RZ, RZ, -0x1 ;  /* 0xffffffffff157424 */ /* 0x000fce00078e00ff */
[----:B01----:R-:W-:Y:S05]  /*ccd0*/  WARPSYNC.COLLECTIVE R21, `(.L_x_473) ;  /* 0x0000000015087348 */ /* 0x003fea0003c00000 */
[----:B------:R2:W3:Y:S02]  /*cce0*/  SHFL.DOWN P0, R9, R22, R9, R8 ;  /* 0x0800000916097389 */ /* 0x0004e40000000008 */
[----:B0123--:R-:W-:Y:S05]  /*ccf0*/  ENDCOLLECTIVE ;  /* 0x000000000000791b */ /* 0x00ffea0003800000 */
.L_x_473:
[----:B------:R-:W-:Y:S05]  /*cd00*/  BSYNC B1 ;  /* 0x0000000000017941 */ /* 0x000fea0003800000 */
.L_x_472:
[----:B------:R-:W-:Y:S05]  /*cd10*/  BRA `(.L_x_474) ;  /* 0xffffffd000847947 */ /* 0x000fea000383ffff */
.L_x_342:
[----:B------:R-:W-:Y:S01]  /*cd20*/  BSSY B1, `(.L_x_475) ;  /* 0x0000007000017945 */ /* 0x000fe20003800000 */
[----:B------:R-:W-:Y:S02]  /*cd30*/  IMAD.MOV.U32 R22, RZ, RZ, R11 ;  /* 0x000000ffff167224 */ /* 0x000fe400078e000b */
[----:B---3--:R-:W-:Y:S02]  /*cd40*/  IMAD.MOV.U32 R9, RZ, RZ, 0x4 ;  /* 0x00000004ff097424 */ /* 0x008fe400078e00ff */
[----:B------:R-:W-:-:S07]  /*cd50*/  IMAD.MOV.U32 R21, RZ, RZ, -0x1 ;  /* 0xffffffffff157424 */ /* 0x000fce00078e00ff */
[----:B012---:R-:W-:Y:S05]  /*cd60*/  WARPSYNC.COLLECTIVE R21, `(.L_x_476) ;  /* 0x0000000015087348 */ /* 0x007fea0003c00000 */
[----:B------:R3:W4:Y:S02]  /*cd70*/  SHFL.DOWN P0, R9, R22, R9, R8 ;  /* 0x0800000916097389 */ /* 0x0007240000000008 */
[----:B01234-:R-:W-:Y:S05]  /*cd80*/  ENDCOLLECTIVE ;  /* 0x000000000000791b */ /* 0x01ffea0003800000 */
.L_x_476:
[----:B------:R-:W-:Y:S05]  /*cd90*/  BSYNC B1 ;  /* 0x0000000000017941 */ /* 0x000fea0003800000 */
.L_x_475:
[----:B------:R-:W-:Y:S05]  /*cda0*/  BRA `(.L_x_477) ;  /* 0xffffffd000a87947 */ /* 0x000fea000383ffff */
.L_x_345:
[----:B------:R-:W-:Y:S01]  /*cdb0*/  BSSY B1, `(.L_x_478) ;  /* 0x0000007000017945 */ /* 0x000fe20003800000 */
[----:B------:R-:W-:Y:S02]  /*cdc0*/  IMAD.MOV.U32 R22, RZ, RZ, R11 ;  /* 0x000000ffff167224 */ /* 0x000fe400078e000b */
[----:B----4-:R-:W-:Y:S02]  /*cdd0*/  IMAD.MOV.U32 R9, RZ, RZ, 0x8 ;  /* 0x00000008ff097424 */ /* 0x010fe400078e00ff */
[----:B------:R-:W-:-:S07]  /*cde0*/  IMAD.MOV.U32 R21, RZ, RZ, -0x1 ;  /* 0xffffffffff157424 */ /* 0x000fce00078e00ff */
[----:B0123--:R-:W-:Y:S05]  /*cdf0*/  WARPSYNC.COLLECTIVE R21, `(.L_x_479) ;  /* 0x0000000015087348 */ /* 0x00ffea0003c00000 */
[----:B------:R4:W0:Y:S02]  /*ce00*/  SHFL.DOWN P0, R9, R22, R9, R8 ;  /* 0x0800000916097389 */ /* 0x0008240000000008 */
[----:B01234-:R-:W-:Y:S05]  /*ce10*/  ENDCOLLECTIVE ;  /* 0x000000000000791b */ /* 0x01ffea0003800000 */
.L_x_479:
[----:B------:R-:W-:Y:S05]  /*ce20*/  BSYNC B1 ;  /* 0x0000000000017941 */ /* 0x000fea0003800000 */
.L_x_478:
[----:B------:R-:W-:Y:S05]  /*ce30*/  BRA `(.L_x_480) ;  /* 0xffffffd000cc7947 */ /* 0x000fea000383ffff */
.L_x_348:
[----:B------:R-:W-:Y:S01]  /*ce40*/  BSSY B1, `(.L_x_481) ;  /* 0x0000007000017945 */ /* 0x000fe20003800000 */
[----:B------:R-:W-:Y:S02]  /*ce50*/  IMAD.MOV.U32 R22, RZ, RZ, R11 ;  /* 0x000000ffff167224 */ /* 0x000fe400078e000b */
[----:B0-----:R-:W-:Y:S02]  /*ce60*/  IMAD.MOV.U32 R9, RZ, RZ, 0x10 ;  /* 0x00000010ff097424 */ /* 0x001fe400078e00ff */
[----:B------:R-:W-:-:S07]  /*ce70*/  IMAD.MOV.U32 R21, RZ, RZ, -0x1 ;  /* 0xffffffffff157424 */ /* 0x000fce00078e00ff */
[----:B-1234-:R-:W-:Y:S05]  /*ce80*/  WARPSYNC.COLLECTIVE R21, `(.L_x_482) ;  /* 0x0000000015087348 */ /* 0x01efea0003c00000 */
[----:B------:R0:W0:Y:S02]  /*ce90*/  SHFL.DOWN P0, R9, R22, R9, R8 ;  /* 0x0800000916097389 */ /* 0x0000240000000008 */
[----:B01234-:R-:W-:Y:S05]  /*cea0*/  ENDCOLLECTIVE ;  /* 0x000000000000791b */ /* 0x01ffea0003800000 */
.L_x_482:
[----:B------:R-:W-:Y:S05]  /*ceb0*/  BSYNC B1 ;  /* 0x0000000000017941 */ /* 0x000fea0003800000 */
.L_x_481:
[----:B------:R-:W-:Y:S05]  /*cec0*/  BRA `(.L_x_483) ;  /* 0xffffffd000f07947 */ /* 0x000fea000383ffff */
.L_x_351:
[----:B------:R-:W-:Y:S01]  /*ced0*/  BSSY B1, `(.L_x_484) ;  /* 0x0000005000017945 */ /* 0x000fe20003800000 */
[----:B------:R-:W-:-:S07]  /*cee0*/  IMAD.MOV.U32 R21, RZ, RZ, -0x1 ;  /* 0xffffffffff157424 */ /* 0x000fce00078e00ff */
[----:B0-234-:R-:W-:Y:S05]  /*cef0*/  WARPSYNC.COLLECTIVE R21, `(.L_x_485) ;  /* 0x0000000015087348 */ /* 0x01dfea0003c00000 */
[----:B------:R-:W-:Y:S01]  /*cf00*/  VOTE.ALL P0, P0 ;  /* 0x0000000000ff7806 */ /* 0x000fe20000000000 */
[----:B0-234-:R-:W-:-:S12]  /*cf10*/  ENDCOLLECTIVE ;  /* 0x000000000000791b */ /* 0x01dfd80003800000 */
.L_x_485:
[----:B------:R-:W-:Y:S05]  /*cf20*/  BSYNC B1 ;  /* 0x0000000000017941 */ /* 0x000fea0003800000 */
.L_x_484:
[----:B------:R-:W-:Y:S05]  /*cf30*/  BRA `(.L_x_486) ;  /* 0xffffffd4002c7947 */ /* 0x000fea000383ffff */
.L_x_353:
[----:B------:R-:W-:Y:S01]  /*cf40*/  BSSY B1, `(.L_x_487) ;  /* 0x0000006000017945 */ /* 0x000fe20003800000 */
[----:B------:R-:W-:Y:S01]  /*cf50*/  PLOP3.LUT P0, PT, P0, PT, PT, 0x8, 0x80 ;  /* 0x000000000080781c */ /* 0x000fe2000070e170 */
[----:B------:R-:W-:-:S12]  /*cf60*/  IMAD.MOV.U32 R21, RZ, RZ, -0x1 ;  /* 0xffffffffff157424 */ /* 0x000fd800078e00ff */
[----:B------:R-:W-:Y:S05]  /*cf70*/  WARPSYNC.COLLECTIVE R21, `(.L_x_488) ;  /* 0x0000000015087348 */ /* 0x000fea0003c00000 */
[----:B------:R-:W-:Y:S01]  /*cf80*/  VOTE.ANY P0, P0 ;  /* 0x0000000000ff7806 */ /* 0x000fe20000000100 */
[----:B------:R-:W-:-:S12]  /*cf90*/  ENDCOLLECTIVE ;  /* 0x000000000000791b */ /* 0x000fd80003800000 */
.L_x_488:
[----:B------:R-:W-:Y:S05]  /*cfa0*/  BSYNC B1 ;  /* 0x0000000000017941 */ /* 0x000fea0003800000 */
.L_x_487:
[----:B------:R-:W-:Y:S05]  /*cfb0*/  BRA `(.L_x_489) ;  /* 0xffffffd400307947 */ /* 0x000fea000383ffff */
.L_x_357:
[----:B------:R-:W-:Y:S01]  /*cfc0*/  BSSY B1, `(.L_x_490) ;  /* 0x0000006000017945 */ /* 0x000fe20003800000 */
[----:B------:R-:W-:Y:S01]  /*cfd0*/  PLOP3.LUT P0, PT, P0, PT, PT, 0x8, 0x80 ;  /* 0x000000000080781c */ /* 0x000fe2000070e170 */
[----:B------:R-:W-:-:S12]  /*cfe0*/  IMAD.MOV.U32 R21, RZ, RZ, -0x1 ;  /* 0xffffffffff157424 */ /* 0x000fd800078e00ff */
[----:B------:R-:W-:Y:S05]  /*cff0*/  WARPSYNC.COLLECTIVE R21, `(.L_x_491) ;  /* 0x0000000015087348 */ /* 0x000fea0003c00000 */
[----:B------:R-:W-:Y:S01]  /*d000*/  VOTE.ANY P0, P0 ;  /* 0x0000000000ff7806 */ /* 0x000fe20000000100 */
[----:B------:R-:W-:-:S12]  /*d010*/  ENDCOLLECTIVE ;  /* 0x000000000000791b */ /* 0x000fd80003800000 */
.L_x_491:
[----:B------:R-:W-:Y:S05]  /*d020*/  BSYNC B1 ;  /* 0x0000000000017941 */ /* 0x000fea0003800000 */
.L_x_490:
[----:B------:R-:W-:Y:S05]  /*d030*/  BRA `(.L_x_492) ;  /* 0xffffffd400447947 */ /* 0x000fea000383ffff */
.L_x_359:
[----:B------:R-:W-:Y:S01]  /*d040*/  BSSY B1, `(.L_x_493) ;  /* 0x0000006000017945 */ /* 0x000fe20003800000 */
[----:B------:R-:W-:Y:S01]  /*d050*/  PLOP3.LUT P0, PT, P0, PT, PT, 0x8, 0x80 ;  /* 0x000000000080781c */ /* 0x000fe2000070e170 */
[----:B------:R-:W-:-:S12]  /*d060*/  IMAD.MOV.U32 R21, RZ, RZ, -0x1 ;  /* 0xffffffffff157424 */ /* 0x000fd800078e00ff */
[----:B------:R-:W-:Y:S05]  /*d070*/  WARPSYNC.COLLECTIVE R21, `(.L_x_494) ;  /* 0x0000000015087348 */ /* 0x000fea0003c00000 */
[----:B------:R-:W-:Y:S01]  /*d080*/  VOTE.ANY R21, PT, P0 ;  /* 0x0000000000157806 */ /* 0x000fe200000e0100 */
[----:B------:R-:W-:Y:S06]  /*d090*/  ENDCOLLECTIVE ;  /* 0x000000000000791b */ /* 0x000fec0003800000 */
.L_x_494:
[----:B------:R-:W-:Y:S05]  /*d0a0*/  BSYNC B1 ;  /* 0x0000000000017941 */ /* 0x000fea0003800000 */
.L_x_493:
[----:B------:R-:W-:Y:S01]  /*d0b0*/  LOP3.LUT R21, R21, 0x80000000, R37, 0xec, !PT ;  /* 0x8000000015157812 */ /* 0x000fe200078eec25 */
[----:B------:R-:W-:Y:S02]  /*d0c0*/  IMAD.MOV.U32 R9, RZ, RZ, 0x1 ;  /* 0x00000001ff097424 */ /* 0x000fe400078e00ff */
[----:B------:R-:W-:Y:S02]  /*d0d0*/  IMAD.MOV.U32 R22, RZ, RZ, R11 ;  /* 0x000000ffff167224 */ /* 0x000fe400078e000b */
[----:B------:R-:W-:-:S05]  /*d0e0*/  VIADD R8, R21, 0xffffffff ;  /* 0xffffffff15087836 */ /* 0x000fca0000000000 */
[----:B------:R-:W-:Y:S01]  /*d0f0*/  LOP3.LUT R8, R21, R8, RZ, 0xc, !PT ;  /* 0x0000000815087212 */ /* 0x000fe200078e0cff */
[----:B------:R-:W-:-:S05]  /*d100*/  IMAD.MOV.U32 R21, RZ, RZ, -0x1 ;  /* 0xffffffffff157424 */ /* 0x000fca00078e00ff */
[----:B------:R-:W0:Y:S02]  /*d110*/  POPC R8, R8 ;  /* 0x0000000800087309 */ /* 0x000e240000000000 */
[----:B0-----:R-:W-:Y:S05]  /*d120*/  WARPSYNC.COLLECTIVE R21, `(.L_x_495) ;  /* 0x0000000015087348 */ /* 0x001fea0003c00000 */
[----:B0-----:R0:W1:Y:S02]  /*d130*/  SHFL.DOWN P0, R9, R22, R9, R8 ;  /* 0x0800000916097389 */ /* 0x0010640000000008 */
[----:B01----:R-:W-:Y:S05]  /*d140*/  ENDCOLLECTIVE ;  /* 0x000000000000791b */ /* 0x003fea0003800000 */
.L_x_495:
[----:B------:R-:W-:Y:S05]  /*d150*/  BRA `(.L_x_496) ;  /* 0xffffffd400247947 */ /* 0x000fea000383ffff */
.L_x_362:
[----:B------:R-:W-:Y:S01]  /*d160*/  BSSY B1, `(.L_x_497) ;  /* 0x0000007000017945 */ /* 0x000fe20003800000 */
[----:B------:R-:W-:Y:S02]  /*d170*/  IMAD.MOV.U32 R22, RZ, RZ, R11 ;  /* 0x000000ffff167224 */ /* 0x000fe400078e000b */
[----:B-1----:R-:W-:Y:S02]  /*d180*/  IMAD.MOV.U32 R9, RZ, RZ, 0x2 ;  /* 0x00000002ff097424 */ /* 0x002fe400078e00ff */
[----:B------:R-:W-:-:S07]  /*d190*/  IMAD.MOV.U32 R21, RZ, RZ, -0x1 ;  /* 0xffffffffff157424 */ /* 0x000fce00078e00ff */
[----:B0-----:R-:W-:Y:S05]  /*d1a0*/  WARPSYNC.COLLECTIVE R21, `(.L_x_498) ;  /* 0x0000000015087348 */ /* 0x001fea0003c00000 */
[----:B------:R1:W2:Y:S02]  /*d1b0*/  SHFL.DOWN P0, R9, R22, R9, R8 ;  /* 0x0800000916097389 */ /* 0x0002a40000000008 */
[----:B012---:R-:W-:Y:S05]  /*d1c0*/  ENDCOLLECTIVE ;  /* 0x000000000000791b */ /* 0x007fea0003800000 */
.L_x_498:
[----:B------:R-:W-:Y:S05]  /*d1d0*/  BSYNC B1 ;  /* 0x0000000000017941 */ /* 0x000fea0003800000 */
.L_x_497:
[----:B------:R-:W-:Y:S05]  /*d1e0*/  BRA `(.L_x_499) ;  /* 0xffffffd400447947 */ /* 0x000fea000383ffff */
.L_x_365:
[----:B------:R-:W-:Y:S01]  /*d1f0*/  BSSY B1, `(.L_x_500) ;  /* 0x0000007000017945 */ /* 0x000fe20003800000 */
[----:B------:R-:W-:Y:S02]  /*d200*/  IMAD.MOV.U32 R22, RZ, RZ, R11 ;  /* 0x000000ffff167224 */ /* 0x000fe400078e000b */
[----:B--2---:R-:W-:Y:S02]  /*d210*/  IMAD.MOV.U32 R9, RZ, RZ, 0x4 ;  /* 0x00000004ff097424 */ /* 0x004fe400078e00ff */
[----:B------:R-:W-:-:S07]  /*d220*/  IMAD.MOV.U32 R21, RZ, RZ, -0x1 ;  /* 0xffffffffff157424 */ /* 0x000fce00078e00ff */
[----:B01----:R-:W-:Y:S05]  /*d230*/  WARPSYNC.COLLECTIVE R21, `(.L_x_501) ;  /* 0x0000000015087348 */ /* 0x003fea0003c00000 */
[----:B------:R2:W3:Y:S02]  /*d240*/  SHFL.DOWN P0, R9, R22, R9, R8 ;  /* 0x0800000916097389 */ /* 0x0004e40000000008 */
[----:B0123--:R-:W-:Y:S05]  /*d250*/  ENDCOLLECTIVE ;  /* 0x000000000000791b */ /* 0x00ffea0003800000 */
.L_x_501:
[----:B------:R-:W-:Y:S05]  /*d260*/  BSYNC B1 ;  /* 0x0000000000017941 */ /* 0x000fea0003800000 */
.L_x_500:
[----:B------:R-:W-:Y:S05]  /*d270*/  BRA `(.L_x_502) ;  /* 0xffffffd400647947 */ /* 0x000fea000383ffff */
.L_x_368:
[----:B------:R-:W-:Y:S01]  /*d280*/  BSSY B1, `(.L_x_503) ;  /* 0x0000007000017945 */ /* 0x000fe20003800000 */
[----:B------:R-:W-:Y:S02]  /*d290*/  IMAD.MOV.U32 R22, RZ, RZ, R11 ;  /* 0x000000ffff167224 */ /* 0x000fe400078e000b */
[----:B---3--:R-:W-:Y:S02]  /*d2a0*/  IMAD.MOV.U32 R9, RZ, RZ, 0x8 ;  /* 0x00000008ff097424 */ /* 0x008fe400078e00ff */
[----:B------:R-:W-:-:S07]  /*d2b0*/  IMAD.MOV.U32 R21, RZ, RZ, -0x1 ;  /* 0xffffffffff157424 */ /* 0x000fce00078e00ff */
[----:B012---:R-:W-:Y:S05]  /*d2c0*/  WARPSYNC.COLLECTIVE R21, `(.L_x_504) ;  /* 0x0000000015087348 */ /* 0x007fea0003c00000 */
[----:B------:R3:W4:Y:S02]  /*d2d0*/  SHFL.DOWN P0, R9, R22, R9, R8 ;  /* 0x0800000916097389 */ /* 0x0007240000000008 */
[----:B01234-:R-:W-:Y:S05]  /*d2e0*/  ENDCOLLECTIVE ;  /* 0x000000000000791b */ /* 0x01ffea0003800000 */
.L_x_504:
[----:B------:R-:W-:Y:S05]  /*d2f0*/  BSYNC B1 ;  /* 0x0000000000017941 */ /* 0x000fea0003800000 */
.L_x_503:
[----:B------:R-:W-:Y:S05]  /*d300*/  BRA `(.L_x_505) ;  /* 0xffffffd400887947 */ /* 0x000fea000383ffff */
.L_x_371:
[----:B------:R-:W-:Y:S01]  /*d310*/  BSSY B1, `(.L_x_506) ;  /* 0x0000007000017945 */ /* 0x000fe20003800000 */
[----:B------:R-:W-:Y:S02]  /*d320*/  IMAD.MOV.U32 R22, RZ, RZ, R11 ;  /* 0x000000ffff167224 */ /* 0x000fe400078e000b */
[----:B----4-:R-:W-:Y:S02]  /*d330*/  IMAD.MOV.U32 R9, RZ, RZ, 0x10 ;  /* 0x00000010ff097424 */ /* 0x010fe400078e00ff */
[----:B------:R-:W-:-:S07]  /*d340*/  IMAD.MOV.U32 R21, RZ, RZ, -0x1 ;  /* 0xffffffffff157424 */ /* 0x000fce00078e00ff */
[----:B0123--:R-:W-:Y:S05]  /*d350*/  WARPSYNC.COLLECTIVE R21, `(.L_x_507) ;  /* 0x0000000015087348 */ /* 0x00ffea0003c00000 */
[----:B------:R4:W0:Y:S02]  /*d360*/  SHFL.DOWN P0, R9, R22, R9, R8 ;  /* 0x0800000916097389 */ /* 0x0008240000000008 */
[----:B01234-:R-:W-:Y:S05]  /*d370*/  ENDCOLLECTIVE ;  /* 0x000000000000791b */ /* 0x01ffea0003800000 */
.L_x_507:
[----:B------:R-:W-:Y:S05]  /*d380*/  BSYNC B1 ;  /* 0x0000000000017941 */ /* 0x000fea0003800000 */
.L_x_506:
[----:B------:R-:W-:Y:S05]  /*d390*/  BRA `(.L_x_508) ;  /* 0xffffffd400ac7947 */ /* 0x000fea000383ffff */
.L_x_376:
[----:B------:R-:W-:Y:S01]  /*d3a0*/  BSSY B1, `(.L_x_509) ;  /* 0x0000005000017945 */ /* 0x000fe20003800000 */
[----:B------:R-:W-:-:S07]  /*d3b0*/  IMAD.MOV.U32 R21, RZ, RZ, -0x1 ;  /* 0xffffffffff157424 */ /* 0x000fce00078e00ff */
[----:B------:R-:W-:Y:S05]  /*d3c0*/  WARPSYNC.COLLECTIVE R21, `(.L_x_510) ;  /* 0x0000000015087348 */ /* 0x000fea0003c00000 */
[----:B------:R-:W-:Y:S01]  /*d3d0*/  VOTE.ALL P0, P0 ;  /* 0x0000000000ff7806 */ /* 0x000fe20000000000 */
[----:B------:R-:W-:-:S12]  /*d3e0*/  ENDCOLLECTIVE ;  /* 0x000000000000791b */ /* 0x000fd80003800000 */
.L_x_510:
[----:B------:R-:W-:Y:S05]  /*d3f0*/  BSYNC B1 ;  /* 0x0000000000017941 */ /* 0x000fea0003800000 */
.L_x_509:
[----:B------:R-:W-:Y:S05]  /*d400*/  BRA `(.L_x_511) ;  /* 0xffffffd800107947 */ /* 0x000fea000383ffff */
.L_x_512:
[----:B------:R-:W-:-:S00]  /*d410*/  BRA `(.L_x_512) ;  /* 0xfffffffc00fc7947 */ /* 0x000fc0000383ffff */
[----:B------:R-:W-:-:S00]  /*d420*/  NOP ;  /* 0x0000000000007918 */ /* 0x000fc00000000000 */
        /* <DEDUP_REMOVED lines=13> */
.L_x_1377:


//--------------------- .text._ZN3cub18CUB_300001_SM_10006detail4scan16DeviceScanKernelINS2_10policy_hubIiiij12compare_leftE10Policy1000EN6thrust24THRUST_300001_SM_1000_NS6detail15normal_iteratorINS9_10device_ptrIiEEEESE_NS0_13ScanTileStateIiLb1EEES5_NS0_8NullTypeEjiLb0ESH_EEvT0_T1_T2_iT3_T4_T5_ --------------------------
	.section	.text._ZN3cub18CUB_300001_SM_10006detail4scan16DeviceScanKernelINS2_10policy_hubIiiij12compare_leftE10Policy1000EN6thrust24THRUST_300001_SM_1000_NS6detail15normal_iteratorINS9_10device_ptrIiEEEESE_NS0_13ScanTileStateIiLb1EEES5_NS0_8NullTypeEjiLb0ESH_EEvT0_T1_T2_iT3_T4_T5_,"ax",@progbits
	.align	128
        .global         _ZN3cub18CUB_300001_SM_10006detail4scan16DeviceScanKernelINS2_10policy_hubIiiij12compare_leftE10Policy1000EN6thrust24THRUST_300001_SM_1000_NS6detail15normal_iteratorINS9_10device_ptrIiEEEESE_NS0_13ScanTileStateIiLb1EEES5_NS0_8NullTypeEjiLb0ESH_EEvT0_T1_T2_iT3_T4_T5_
        .type           _ZN3cub18CUB_300001_SM_10006detail4scan16DeviceScanKernelINS2_10policy_hubIiiij12compare_leftE10Policy1000EN6thrust24THRUST_300001_SM_1000_NS6detail15normal_iteratorINS9_10device_ptrIiEEEESE_NS0_13ScanTileStateIiLb1EEES5_NS0_8NullTypeEjiLb0ESH_EEvT0_T1_T2_iT3_T4_T5_,@function
        .size           _ZN3cub18CUB_300001_SM_10006detail4scan16DeviceScanKernelINS2_10policy_hubIiiij12compare_leftE10Policy1000EN6thrust24THRUST_300001_SM_1000_NS6detail15normal_iteratorINS9_10device_ptrIiEEEESE_NS0_13ScanTileStateIiLb1EEES5_NS0_8NullTypeEjiLb0ESH_EEvT0_T1_T2_iT3_T4_T5_,(.L_x_1378 - _ZN3cub18CUB_300001_SM_10006detail4scan16DeviceScanKernelINS2_10policy_hubIiiij12compare_leftE10Policy1000EN6thrust24THRUST_300001_SM_1000_NS6detail15normal_iteratorINS9_10device_ptrIiEEEESE_NS0_13ScanTileStateIiLb1EEES5_NS0_8NullTypeEjiLb0ESH_EEvT0_T1_T2_iT3_T4_T5_)
        .other          _ZN3cub18CUB_300001_SM_10006detail4scan16DeviceScanKernelINS2_10policy_hubIiiij12compare_leftE10Policy1000EN6thrust24THRUST_300001_SM_1000_NS6detail15normal_iteratorINS9_10device_ptrIiEEEESE_NS0_13ScanTileStateIiLb1EEES5_NS0_8NullTypeEjiLb0ESH_EEvT0_T1_T2_iT3_T4_T5_,@"STO_CUDA_ENTRY STV_DEFAULT"
_ZN3cub18CUB_300001_SM_10006detail4scan16DeviceScanKernelINS2_10policy_hubIiiij12compare_leftE10Policy1000EN6thrust24THRUST_300001_SM_1000_NS6detail15normal_iteratorINS9_10device_ptrIiEEEESE_NS0_13ScanTileStateIiLb1EEES5_NS0_8NullTypeEjiLb0ESH_EEvT0_T1_T2_iT3_T4_T5_:
.text._ZN3cub18CUB_300001_SM_10006detail4scan16DeviceScanKernelINS2_10policy_hubIiiij12compare_leftE10Policy1000EN6thrust24THRUST_300001_SM_1000_NS6detail15normal_iteratorINS9_10device_ptrIiEEEESE_NS0_13ScanTileStateIiLb1EEES5_NS0_8NullTypeEjiLb0ESH_EEvT0_T1_T2_iT3_T4_T5_:
[----:B------:R-:W-:Y:S08]  /*0000*/  LDC R1, c[0x0][0x37c] ;  /* 0x0000df00ff017b82 */ /* 0x000ff00000000800 */
[----:B------:R-:W0:Y:S01]  /*0010*/  S2UR UR4, SR_CTAID.X ;  /* 0x00000000000479c3 */ /* 0x000e220000002500 */
[----:B------:R-:W1:Y:S01]  /*0020*/  LDCU UR5, c[0x0][0x3a0] ;  /* 0x00007400ff0577ac */ /* 0x000e620008000800 */
[----:B------:R-:W2:Y:S06]  /*0030*/  LDCU.64 UR8, c[0x0][0x358] ;  /* 0x00006b00ff0877ac */ /* 0x000eac0008000a00 */
[----:B------:R-:W0:Y:S02]  /*0040*/  LDC R24, c[0x0][0x398] ;  /* 0x0000e600ff187b82 */ /* 0x000e240000000800 */
[----:B0-----:R-:W-:-:S04]  /*0050*/  VIADD R24, R24, UR4 ;  /* 0x0000000418187c36 */ /* 0x001fc80008000000 */
[----:B------:R-:W-:-:S05]  /*0060*/  IMAD R30, R24, 0x780, RZ ;  /* 0x00000780181e7824 */ /* 0x000fca00078e02ff */
[----:B-1----:R-:W-:-:S04]  /*0070*/  IADD3 R31, PT, PT, -R30, UR5, RZ ;  /* 0x000000051e1f7c10 */ /* 0x002fc8000fffe1ff */
[----:B------:R-:W-:-:S13]  /*0080*/  ISETP.GE.U32.AND P0, PT, R31, 0x781, PT ;  /* 0x000007811f00780c */ /* 0x000fda0003f06070 */
[----:B--2---:R-:W-:Y:S05]  /*0090*/  @!P0 BRA `(.L_x_513) ;  /* 0x00000060001c8947 */ /* 0x004fea0003800000 */
[----:B------:R-:W0:Y:S01]  /*00a0*/  S2R R8, SR_TID.X ;  /* 0x0000000000087919 */ /* 0x000e220000002100 */
[----:B------:R-:W1:Y:S01]  /*00b0*/  LDCU.64 UR4, c[0x0][0x380] ;  /* 0x00007000ff0477ac */ /* 0x000e620008000a00 */
[C---:B0-----:R-:W-:Y:S02]  /*00c0*/  LOP3.LUT R0, R8.reuse, 0x1f, RZ, 0xc0, !PT ;  /* 0x0000001f08007812 */ /* 0x041fe400078ec0ff */
[----:B------:R-:W-:-:S05]  /*00d0*/  LOP3.LUT R3, R8, 0x3e0, RZ, 0xc0, !PT ;  /* 0x000003e008037812 */ /* 0x000fca00078ec0ff */
[----:B------:R-:W-:-:S05]  /*00e0*/  IMAD R3, R3, 0xf, R0 ;  /* 0x0000000f03037824 */ /* 0x000fca00078e0200 */
[----:B------:R-:W-:-:S05]  /*00f0*/  IADD3 R3, P0, PT, R30, R3, RZ ;  /* 0x000000031e037210 */ /* 0x000fca0007f1e0ff */
[----:B------:R-:W-:Y:S02]  /*0100*/  IMAD.X R34, RZ, RZ, RZ, P0 ;  /* 0x000000ffff227224 */ /* 0x000fe400000e06ff */
        /* <DEDUP_REMOVED lines=78> */
.L_x_517:
[----:B------:R-:W-:Y:S05]  /*05f0*/  BSYNC.RECONVERGENT B1 ;  /* 0x0000000000017941 */ /* 0x000fea0003800200 */
.L_x_516:
        /* <DEDUP_REMOVED lines=14> */
.L_x_519:
[----:B------:R-:W-:Y:S05]  /*06e0*/  BSYNC.RECONVERGENT B1 ;  /* 0x0000000000017941 */ /* 0x000fea0003800200 */
.L_x_518:
        /* <DEDUP_REMOVED lines=14> */
.L_x_521:
[----:B------:R-:W-:Y:S05]  /*07d0*/  BSYNC.RECONVERGENT B1 ;  /* 0x0000000000017941 */ /* 0x000fea0003800200 */
.L_x_520:
        /* <DEDUP_REMOVED lines=12> */
.L_x_523:
[----:B------:R-:W-:Y:S05]  /*08a0*/  BSYNC.RECONVERGENT B1 ;  /* 0x0000000000017941 */ /* 0x000fea0003800200 */
.L_x_522:
        /* <DEDUP_REMOVED lines=14> */
.L_x_525:
[----:B------:R-:W-:Y:S05]  /*0990*/  BSYNC.RECONVERGENT B1 ;  /* 0x0000000000017941 */ /* 0x000fea0003800200 */
.L_x_524:
        /* <DEDUP_REMOVED lines=14> */
.L_x_527:
[----:B------:R-:W-:Y:S05]  /*0a80*/  BSYNC.RECONVERGENT B1 ;  /* 0x0000000000017941 */ /* 0x000fea0003800200 */
.L_x_526:
        /* <DEDUP_REMOVED lines=16> */
.L_x_529:
[----:B------:R-:W-:Y:S05]  /*0b90*/  BSYNC.RECONVERGENT B1 ;  /* 0x0000000000017941 */ /* 0x000fea0003800200 */
.L_x_528:
        /* <DEDUP_REMOVED lines=14> */
.L_x_531:
[----:B------:R-:W-:Y:S05]  /*0c80*/  BSYNC.RECONVERGENT B1 ;  /* 0x0000000000017941 */ /* 0x000fea0003800200 */
.L_x_530:
        /* <DEDUP_REMOVED lines=14> */
.L_x_533:
[----:B------:R-:W-:Y:S05]  /*0d70*/  BSYNC.RECONVERGENT B1 ;  /* 0x0000000000017941 */ /* 0x000fea0003800200 */
.L_x_532:
        /* <DEDUP_REMOVED lines=13> */
.L_x_535:
[----:B------:R-:W-:Y:S05]  /*0e50*/  BSYNC.RECONVERGENT B1 ;  /* 0x0000000000017941 */ /* 0x000fea0003800200 */
.L_x_534:
        /* <DEDUP_REMOVED lines=13> */
.L_x_537:
[----:B------:R-:W-:Y:S05]  /*0f30*/  BSYNC.RECONVERGENT B1 ;  /* 0x0000000000017941 */ /* 0x000fea0003800200 */
.L_x_536:
        /* <DEDUP_REMOVED lines=13> */
.L_x_539:
[----:B------:R-:W-:Y:S05]  /*1010*/  BSYNC.RECONVERGENT B1 ;  /* 0x0000000000017941 */ /* 0x000fea0003800200 */
.L_x_538:
        /* <DEDUP_REMOVED lines=12> */
.L_x_541:
[----:B------:R-:W-:Y:S05]  /*10e0*/  BSYNC.RECONVERGENT B1 ;  /* 0x0000000000017941 */ /* 0x000fea0003800200 */
.L_x_540:
        /* <DEDUP_REMOVED lines=12> */
.L_x_543:
[----:B------:R-:W-:Y:S05]  /*11b0*/  BSYNC.RECONVERGENT B1 ;  /* 0x0000000000017941 */ /* 0x000fea0003800200 */
.L_x_542:
        /* <DEDUP_REMOVED lines=14> */
.L_x_545:
[----:B------:R-:W-:Y:S05]  /*12a0*/  BSYNC.RECONVERGENT B1 ;  /* 0x0000000000017941 */ /* 0x000fea0003800200 */
.L_x_544:
        /* <DEDUP_REMOVED lines=16> */
.L_x_547:
[----:B------:R-:W-:Y:S05]  /*13b0*/  BSYNC.RECONVERGENT B1 ;  /* 0x0000000000017941 */ /* 0x000fea0003800200 */
.L_x_546:
        /* <DEDUP_REMOVED lines=16> */
.L_x_549:
[----:B------:R-:W-:Y:S05]  /*14c0*/  BSYNC.RECONVERGENT B1 ;  /* 0x0000000000017941 */ /* 0x000fea0003800200 */
.L_x_548:
        /* <DEDUP_REMOVED lines=16> */
.L_x_551:
[----:B------:R-:W-:Y:S05]  /*15d0*/  BSYNC.RECONVERGENT B1 ;  /* 0x0000000000017941 */ /* 0x000fea0003800200 */
.L_x_550:
        /* <DEDUP_REMOVED lines=16> */
.L_x_553:
[----:B------:R-:W-:Y:S05]  /*16e0*/  BSYNC.RECONVERGENT B1 ;  /* 0x0000000000017941 */ /* 0x000fea0003800200 */
.L_x_552:
        /* <DEDUP_REMOVED lines=19> */
.L_x_554:
        /* <DEDUP_REMOVED lines=11> */
.L_x_555:
        /* <DEDUP_REMOVED lines=16> */
.L_x_556:
        /* <DEDUP_REMOVED lines=16> */
.L_x_560:
[----:B------:R-:W-:Y:S05]  /*1ad0*/  BSYNC.RECONVERGENT B2 ;  /* 0x0000000000027941 */ /* 0x000fea0003800200 */
.L_x_559:
[----:B------:R-:W-:-:S04]  /*1ae0*/  ISETP.NE.AND P5, PT, R37, RZ, PT ;  /* 0x000000ff2500720c */ /* 0x000fc80003fa5270 */
[----:B------:R-:W-:-:S09]  /*1af0*/  SEL R22, R21, R22, !P5 ;  /* 0x0000001615167207 */ /* 0x000fd20006800000 */
.L_x_558:
[----:B------:R-:W-:Y:S05]  /*1b00*/  BSYNC.RECONVERGENT B1 ;  /* 0x0000000000017941 */ /* 0x000fea0003800200 */
.L_x_557:
        /* <DEDUP_REMOVED lines=14> */
.L_x_562:
[----:B------:R-:W-:Y:S05]  /*1bf0*/  BSYNC.RECONVERGENT B1 ;  /* 0x0000000000017941 */ /* 0x000fea0003800200 */
.L_x_561:
        /* <DEDUP_REMOVED lines=12> */
.L_x_564:
[----:B------:R-:W-:Y:S05]  /*1cc0*/  BSYNC.RECONVERGENT B1 ;  /* 0x0000000000017941 */ /* 0x000fea0003800200 */
.L_x_563:
        /* <DEDUP_REMOVED lines=12> */
.L_x_566:
[----:B------:R-:W-:Y:S05]  /*1d90*/  BSYNC.RECONVERGENT B1 ;  /* 0x0000000000017941 */ /* 0x000fea0003800200 */
.L_x_565:
        /* <DEDUP_REMOVED lines=12> */
.L_x_568:
[----:B------:R-:W-:Y:S05]  /*1e60*/  BSYNC.RECONVERGENT B1 ;  /* 0x0000000000017941 */ /* 0x000fea0003800200 */
.L_x_567:
        /* <DEDUP_REMOVED lines=12> */
.L_x_570:
[----:B------:R-:W-:Y:S05]  /*1f30*/  BSYNC.RECONVERGENT B1 ;  /* 0x0000000000017941 */ /* 0x000fea0003800200 */
.L_x_569:
        /* <DEDUP_REMOVED lines=12> */
.L_x_572:
[----:B------:R-:W-:Y:S05]  /*2000*/  BSYNC.RECONVERGENT B1 ;  /* 0x0000000000017941 */ /* 0x000fea0003800200 */
.L_x_571:
        /* <DEDUP_REMOVED lines=12> */
.L_x_574:
[----:B------:R-:W-:Y:S05]  /*20d0*/  BSYNC.RECONVERGENT B1 ;  /* 0x0000000000017941 */ /* 0x000fea0003800200 */
.L_x_573:
        /* <DEDUP_REMOVED lines=12> */
.L_x_576:
[----:B------:R-:W-:Y:S05]  /*21a0*/  BSYNC.RECONVERGENT B1 ;  /* 0x0000000000017941 */ /* 0x000fea0003800200 */
.L_x_575:
        /* <DEDUP_REMOVED lines=12> */
.L_x_578:
[----:B------:R-:W-:Y:S05]  /*2270*/  BSYNC.RECONVERGENT B1 ;  /* 0x0000000000017941 */ /* 0x000fea0003800200 */
.L_x_577:
        /* <DEDUP_REMOVED lines=12> */
.L_x_580:
[----:B------:R-:W-:Y:S05]  /*2340*/  BSYNC.RECONVERGENT B1 ;  /* 0x0000000000017941 */ /* 0x000fea0003800200 */
.L_x_579:
        /* <DEDUP_REMOVED lines=11> */
.L_x_582:
[----:B------:R-:W-:Y:S05]  /*2400*/  BSYNC.RECONVERGENT B1 ;  /* 0x0000000000017941 */ /* 0x000fea0003800200 */
.L_x_581:
        /* <DEDUP_REMOVED lines=11> */
.L_x_584:
[----:B------:R-:W-:Y:S05]  /*24c0*/  BSYNC.RECONVERGENT B1 ;  /* 0x0000000000017941 */ /* 0x000fea0003800200 */
.L_x_583:
        /* <DEDUP_REMOVED lines=12> */
.L_x_586:
[----:B------:R-:W-:Y:S05]  /*2590*/  BSYNC.RECONVERGENT B1 ;  /* 0x0000000000017941 */ /* 0x000fea0003800200 */
.L_x_585:
        /* <DEDUP_REMOVED lines=12> */
.L_x_588:
[----:B------:R-:W-:Y:S05]  /*2660*/  BSYNC.RECONVERGENT B1 ;  /* 0x0000000000017941 */ /* 0x000fea0003800200 */
.L_x_587:
        /* <DEDUP_REMOVED lines=12> */
.L_x_590:
[----:B------:R-:W-:Y:S05]  /*2730*/  BSYNC.RECONVERGENT B1 ;  /* 0x0000000000017941 */ /* 0x000fea0003800200 */
.L_x_589:
[----:B------:R-:W-:Y:S05]  /*2740*/  @P3 BRA `(.L_x_591) ;  /* 0x0000003400a03947 */ /* 0x000fea0003800000 */
[----:B------:R-:W0:Y:S01]  /*2750*/  LDC.64 R2, c[0x0][0x390] ;  /* 0x0000e400ff027b82 */ /* 0x000e220000000a00 */
[----:B------:R-:W-:-:S05]  /*2760*/  IMAD.MOV.U32 R8, RZ, RZ, 0x65 ;  /* 0x00000065ff087424 */ /* 0x000fca00078e00ff */
[----:B0-----:R0:W-:Y:S01]  /*2770*/  ST.E.64.STRONG.GPU desc[UR8][R2.64+0x100], R8 ;  /* 0x0001000802007985 */ /* 0x0011e2000c10fb08 */
[----:B------:R-:W-:Y:S05]  /*2780*/  BRA `(.L_x_591) ;  /* 0x0000003400907947 */ /* 0x000fea0003800000 */
.L_x_515:
        /* <DEDUP_REMOVED lines=14> */
.L_x_593:
[----:B------:R-:W-:Y:S05]  /*2870*/  BSYNC.RECONVERGENT B1 ;  /* 0x0000000000017941 */ /* 0x000fea0003800200 */
.L_x_592:
        /* <DEDUP_REMOVED lines=13> */
.L_x_595:
[----:B------:R-:W-:Y:S05]  /*2950*/  BSYNC.RECONVERGENT B1 ;  /* 0x0000000000017941 */ /* 0x000fea0003800200 */
.L_x_594:
        /* <DEDUP_REMOVED lines=13> */
.L_x_597:
[----:B------:R-:W-:Y:S05]  /*2a30*/  BSYNC.RECONVERGENT B1 ;  /* 0x0000000000017941 */ /* 0x000fea0003800200 */
.L_x_596:
        /* <DEDUP_REMOVED lines=13> */
.L_x_599:
[----:B------:R-:W-:Y:S05]  /*2b10*/  BSYNC.RECONVERGENT B1 ;  /* 0x0000000000017941 */ /* 0x000fea0003800200 */
.L_x_598:
        /* <DEDUP_REMOVED lines=13> */
.L_x_601:
[----:B------:R-:W-:Y:S05]  /*2bf0*/  BSYNC.RECONVERGENT B1 ;  /* 0x0000000000017941 */ /* 0x000fea0003800200 */
.L_x_600:
        /* <DEDUP_REMOVED lines=13> */
.L_x_603:
[----:B------:R-:W-:Y:S05]  /*2cd0*/  BSYNC.RECONVERGENT B1 ;  /* 0x0000000000017941 */ /* 0x000fea0003800200 */
.L_x_602:
        /* <DEDUP_REMOVED lines=13> */
.L_x_605:
[----:B------:R-:W-:Y:S05]  /*2db0*/  BSYNC.RECONVERGENT B1 ;  /* 0x0000000000017941 */ /* 0x000fea0003800200 */
.L_x_604:
        /* <DEDUP_REMOVED lines=13> */
.L_x_607:
[----:B------:R-:W-:Y:S05]  /*2e90*/  BSYNC.RECONVERGENT B1 ;  /* 0x0000000000017941 */ /* 0x000fea0003800200 */
.L_x_606:
        /* <DEDUP_REMOVED lines=13> */
.L_x_609:
[----:B------:R-:W-:Y:S05]  /*2f70*/  BSYNC.RECONVERGENT B1 ;  /* 0x0000000000017941 */ /* 0x000fea0003800200 */
.L_x_608:
        /* <DEDUP_REMOVED lines=13> */
.L_x_611:
[----:B------:R-:W-:Y:S05]  /*3050*/  BSYNC.RECONVERGENT B1 ;  /* 0x0000000000017941 */ /* 0x000fea0003800200 */
.L_x_610:
        /* <DEDUP_REMOVED lines=13> */
.L_x_613:
[----:B------:R-:W-:Y:S05]  /*3130*/  BSYNC.RECONVERGENT B1 ;  /* 0x0000000000017941 */ /* 0x000fea0003800200 */
.L_x_612:
        /* <DEDUP_REMOVED lines=13> */
.L_x_615:
[----:B------:R-:W-:Y:S05]  /*3210*/  BSYNC.RECONVERGENT B1 ;  /* 0x0000000000017941 */ /* 0x000fea0003800200 */
.L_x_614:
        /* <DEDUP_REMOVED lines=13> */
.L_x_617:
[----:B------:R-:W-:Y:S05]  /*32f0*/  BSYNC.RECONVERGENT B1 ;  /* 0x0000000000017941 */ /* 0x000fea0003800200 */
.L_x_616:
        /* <DEDUP_REMOVED lines=12> */
.L_x_619:
[----:B------:R-:W-:Y:S05]  /*33c0*/  BSYNC.RECONVERGENT B1 ;  /* 0x0000000000017941 */ /* 0x000fea0003800200 */
.L_x_618:
        /* <DEDUP_REMOVED lines=15> */
.L_x_621:
[----:B------:R-:W-:Y:S05]  /*34c0*/  BSYNC.RECONVERGENT B1 ;  /* 0x0000000000017941 */ /* 0x000fea0003800200 */
.L_x_620:
        /* <DEDUP_REMOVED lines=16> */
.L_x_623:
[----:B------:R-:W-:Y:S05]  /*35d0*/  BSYNC.RECONVERGENT B1 ;  /* 0x0000000000017941 */ /* 0x000fea0003800200 */
.L_x_622:
        /* <DEDUP_REMOVED lines=16> */
.L_x_625:
[----:B------:R-:W-:Y:S05]  /*36e0*/  BSYNC.RECONVERGENT B1 ;  /* 0x0000000000017941 */ /* 0x000fea0003800200 */
.L_x_624:
        /* <DEDUP_REMOVED lines=16> */
.L_x_627:
[----:B------:R-:W-:Y:S05]  /*37f0*/  BSYNC.RECONVERGENT B1 ;  /* 0x0000000000017941 */ /* 0x000fea0003800200 */
.L_x_626:
        /* <DEDUP_REMOVED lines=17> */
.L_x_629:
[----:B------:R-:W-:Y:S05]  /*3910*/  BSYNC.RECONVERGENT B1 ;  /* 0x0000000000017941 */ /* 0x000fea0003800200 */
.L_x_628:
        /* <DEDUP_REMOVED lines=19> */
.L_x_630:
        /* <DEDUP_REMOVED lines=11> */
.L_x_631:
        /* <DEDUP_REMOVED lines=15> */
.L_x_632:
        /* <DEDUP_REMOVED lines=15> */
.L_x_635:
[----:B------:R-:W-:Y:S05]  /*3ce0*/  BSYNC.RECONVERGENT B1 ;  /* 0x0000000000017941 */ /* 0x000fea0003800200 */
.L_x_634:
[----:B------:R-:W-:Y:S01]  /*3cf0*/  SEL R25, R10, R25, !P3 ;  /* 0x000000190a197207 */ /* 0x000fe20005800000 */
[----:B------:R-:W-:Y:S06]  /*3d00*/  BRA `(.L_x_636) ;  /* 0x0000001000cc7947 */ /* 0x000fec0003800000 */
.L_x_633:
        /* <DEDUP_REMOVED lines=13> */
.L_x_637:
[----:B------:R-:W-:Y:S05]  /*3de0*/  NANOSLEEP 0x1c2 ;  /* 0x000001c20000795d */ /* 0x000fea0003800000 */
[----:B------:R-:W-:Y:S01]  /*3df0*/  NOP ;  /* 0x0000000000007918 */ /* 0x000fe20000000000 */
.L_x_638:
[----:B------:R-:W-:-:S05]  /*3e00*/  IMAD.WIDE R8, R24, 0x8, R8 ;  /* 0x0000000818087825 */ /* 0x000fca00078e0208 */
[----:B------:R-:W2:Y:S01]  /*3e10*/  LD.E.64.STRONG.GPU R10, desc[UR8][R8.64+0x100] ;  /* 0x00010008080a7980 */ /* 0x000ea2000c10fb00 */
[----:B------:R-:W-:Y:S01]  /*3e20*/  UMOV UR5, 0xffffffff ;  /* 0xffffffff00057882 */ /* 0x000fe20000000000 */
[----:B--2---:R-:W-:Y:S02]  /*3e30*/  ISETP.NE.AND P0, PT, R10, 0x63, PT ;  /* 0x000000630a00780c */ /* 0x004fe40003f05270 */
[----:B------:R-:W-:Y:S11]  /*3e40*/  BRA.DIV UR5, `(.L_x_639) ;  /* 0x0000008205887947 */ /* 0x000ff6000b800000 */
[----:B------:R-:W-:-:S13]  /*3e50*/  VOTE.ANY P0, !P0 ;  /* 0x0000000000ff7806 */ /* 0x000fda0004000100 */
.L_x_927:
[----:B------:R-:W-:Y:S05]  /*3e60*/  @!P0 BRA `(.L_x_640) ;  /* 0x0000000000308947 */ /* 0x000fea0003800000 */
.L_x_644:
[----:B------:R-:W-:Y:S05]  /*3e70*/  YIELD ;  /* 0x0000000000007946 */ /* 0x000fea0003800000 */
[----:B------:R-:W-:Y:S05]  /*3e80*/  @P1 BRA `(.L_x_641) ;  /* 0x0000000000081947 */ /* 0x000fea0003800000 */
[----:B------:R0:W-:Y:S06]  /*3e90*/  MEMBAR.SC.CTA ;  /* 0x0000000000007992 */ /* 0x0001ec0000000000 */
[----:B0-----:R-:W-:Y:S05]  /*3ea0*/  BRA `(.L_x_642) ;  /* 0x0000000000087947 */ /* 0x001fea0003800000 */
.L_x_641:
[----:B------:R-:W-:Y:S05]  /*3eb0*/  NANOSLEEP 0x15e ;  /* 0x0000015e0000795d */ /* 0x000fea0003800000 */
[----:B------:R-:W-:Y:S01]  /*3ec0*/  NOP ;  /* 0x0000000000007918 */ /* 0x000fe20000000000 */
.L_x_642:
[----:B------:R-:W2:Y:S01]  /*3ed0*/  LD.E.64.STRONG.GPU R10, desc[UR8][R8.64+0x100] ;  /* 0x00010008080a7980 */ /* 0x000ea2000c10fb00 */
[----:B------:R-:W-:Y:S01]  /*3ee0*/  UMOV UR5, 0xffffffff ;  /* 0xffffffff00057882 */ /* 0x000fe20000000000 */
[----:B--2---:R-:W-:Y:S02]  /*3ef0*/  ISETP.NE.AND P0, PT, R10, 0x63, PT ;  /* 0x000000630a00780c */ /* 0x004fe40003f05270 */
[----:B------:R-:W-:Y:S11]  /*3f00*/  BRA.DIV UR5, `(.L_x_643) ;  /* 0x0000008205787947 */ /* 0x000ff6000b800000 */
[----:B------:R-:W-:-:S13]  /*3f10*/  VOTE.ANY P0, !P0 ;  /* 0x0000000000ff7806 */ /* 0x000fda0004000100 */
.L_x_930:
[----:B------:R-:W-:Y:S05]  /*3f20*/  @P0 BRA `(.L_x_644) ;  /* 0xfffffffc00d00947 */ /* 0x000fea000383ffff */
.L_x_640:
        /* <DEDUP_REMOVED lines=10> */
.L_x_934:
        /* <DEDUP_REMOVED lines=14> */
.L_x_647:
[----:B------:R-:W-:Y:S05]  /*40b0*/  BSYNC.RECONVERGENT B1 ;  /* 0x0000000000017941 */ /* 0x000fea0003800200 */
.L_x_646:
[----:B------:R-:W-:-:S03]  /*40c0*/  UMOV UR5, 0xffffffff ;  /* 0xffffffff00057882 */ /* 0x000fc60000000000 */
[----:B------:R-:W-:Y:S05]  /*40d0*/  BRA.DIV UR5, `(.L_x_648) ;  /* 0x0000008205747947 */ /* 0x000fea000b800000 */
[----:B------:R2:W3:Y:S02]  /*40e0*/  SHFL.DOWN PT, R9, R11, 0x2, R8 ;  /* 0x084000000b097989 */ /* 0x0004e400000e0008 */
.L_x_937:
        /* <DEDUP_REMOVED lines=15> */
.L_x_650:
[----:B------:R-:W-:Y:S05]  /*41e0*/  BSYNC.RECONVERGENT B1 ;  /* 0x0000000000017941 */ /* 0x000fea0003800200 */
.L_x_649:
[----:B------:R-:W-:-:S03]  /*41f0*/  UMOV UR5, 0xffffffff ;  /* 0xffffffff00057882 */ /* 0x000fc60000000000 */
[----:B------:R-:W-:Y:S05]  /*4200*/  BRA.DIV UR5, `(.L_x_651) ;  /* 0x00000082054c7947 */ /* 0x000fea000b800000 */
[----:B---3--:R3:W4:Y:S02]  /*4210*/  SHFL.DOWN PT, R9, R11, 0x4, R8 ;  /* 0x088000000b097989 */ /* 0x00872400000e0008 */
.L_x_940:
        /* <DEDUP_REMOVED lines=14> */
.L_x_653:
[----:B------:R-:W-:Y:S05]  /*4300*/  BSYNC.RECONVERGENT B1 ;  /* 0x0000000000017941 */ /* 0x000fea0003800200 */
.L_x_652:
[----:B------:R-:W-:-:S03]  /*4310*/  UMOV UR5, 0xffffffff ;  /* 0xffffffff00057882 */ /* 0x000fc60000000000 */
[----:B------:R-:W-:Y:S05]  /*4320*/  BRA.DIV UR5, `(.L_x_654) ;  /* 0x0000008205287947 */ /* 0x000fea000b800000 */
[----:B----4-:R4:W0:Y:S02]  /*4330*/  SHFL.DOWN PT, R9, R11, 0x8, R8 ;  /* 0x090000000b097989 */ /* 0x01082400000e0008 */
.L_x_943:
        /* <DEDUP_REMOVED lines=14> */
.L_x_656:
[----:B------:R-:W-:Y:S05]  /*4420*/  BSYNC.RECONVERGENT B1 ;  /* 0x0000000000017941 */ /* 0x000fea0003800200 */
.L_x_655:
[----:B------:R-:W-:-:S03]  /*4430*/  UMOV UR5, 0xffffffff ;  /* 0xffffffff00057882 */ /* 0x000fc60000000000 */
[----:B------:R-:W-:Y:S05]  /*4440*/  BRA.DIV UR5, `(.L_x_657) ;  /* 0x0000008205047947 */ /* 0x000fea000b800000 */
[----:B0-----:R0:W0:Y:S02]  /*4450*/  SHFL.DOWN PT, R9, R11, 0x10, R8 ;  /* 0x0a0000000b097989 */ /* 0x00102400000e0008 */
.L_x_946:
        /* <DEDUP_REMOVED lines=19> */
.L_x_659:
[----:B------:R-:W-:Y:S05]  /*4590*/  BSYNC.RECONVERGENT B1 ;  /* 0x0000000000017941 */ /* 0x000fea0003800200 */
.L_x_658:
[----:B------:R-:W-:Y:S01]  /*45a0*/  UMOV UR5, 0xffffffff ;  /* 0xffffffff00057882 */ /* 0x000fe20000000000 */
[----:B------:R-:W-:Y:S02]  /*45b0*/  IMAD.X R27, RZ, RZ, R27, P1 ;  /* 0x000000ffff1b7224 */ /* 0x000fe400008e061b */
[----:B------:R-:W-:Y:S05]  /*45c0*/  BRA.DIV UR5, `(.L_x_660) ;  /* 0x0000007e05c87947 */ /* 0x000fea000b800000 */
[----:B------:R-:W-:-:S13]  /*45d0*/  VOTE.ALL P0, P0 ;  /* 0x0000000000ff7806 */ /* 0x000fda0000000000 */
.L_x_949:
[----:B------:R-:W-:Y:S05]  /*45e0*/  @!P0 BRA `(.L_x_661) ;  /* 0x0000000800148947 */ /* 0x000fea0003800000 */
.L_x_686:
[----:B0-234-:R-:W-:-:S05]  /*45f0*/  IMAD.WIDE R8, R24, 0x8, R26 ;  /* 0x0000000818087825 */ /* 0x01dfca00078e021a */
[----:B------:R-:W2:Y:S01]  /*4600*/  LD.E.64.STRONG.GPU R10, desc[UR8][R8.64+-0x100] ;  /* 0xffff0008080a7980 */ /* 0x000ea2000c10fb00 */
[----:B------:R-:W-:Y:S05]  /*4610*/  YIELD ;  /* 0x0000000000007946 */ /* 0x000fea0003800000 */
[----:B------:R-:W-:Y:S01]  /*4620*/  UMOV UR5, 0xffffffff ;  /* 0xffffffff00057882 */ /* 0x000fe20000000000 */
[----:B--2---:R-:W-:Y:S02]  /*4630*/  ISETP.NE.AND P0, PT, R10, 0x63, PT ;  /* 0x000000630a00780c */ /* 0x004fe40003f05270 */
[----:B------:R-:W-:Y:S11]  /*4640*/  BRA.DIV UR5, `(.L_x_662) ;  /* 0x0000007e05c47947 */ /* 0x000ff6000b800000 */
[----:B------:R-:W-:-:S13]  /*4650*/  VOTE.ANY P0, !P0 ;  /* 0x0000000000ff7806 */ /* 0x000fda0004000100 */
.L_x_952:
[----:B------:R-:W-:Y:S05]  /*4660*/  @!P0 BRA `(.L_x_663) ;  /* 0x0000000000348947 */ /* 0x000fea0003800000 */
[----:B------:R-:W-:-:S13]  /*4670*/  ISETP.GT.U32.AND P1, PT, R28, 0x1f3, PT ;  /* 0x000001f31c00780c */ /* 0x000fda0003f24070 */
.L_x_667:
[----:B------:R-:W-:Y:S05]  /*4680*/  YIELD ;  /* 0x0000000000007946 */ /* 0x000fea0003800000 */
[----:B------:R-:W-:Y:S05]  /*4690*/  @P1 BRA `(.L_x_664) ;  /* 0x0000000000081947 */ /* 0x000fea0003800000 */
[----:B------:R0:W-:Y:S06]  /*46a0*/  MEMBAR.SC.CTA ;  /* 0x0000000000007992 */ /* 0x0001ec0000000000 */
[----:B0-----:R-:W-:Y:S05]  /*46b0*/  BRA `(.L_x_665) ;  /* 0x0000000000087947 */ /* 0x001fea0003800000 */
.L_x_664:
[----:B------:R-:W-:Y:S05]  /*46c0*/  NANOSLEEP 0x15e ;  /* 0x0000015e0000795d */ /* 0x000fea0003800000 */
[----:B------:R-:W-:Y:S01]  /*46d0*/  NOP ;  /* 0x0000000000007918 */ /* 0x000fe20000000000 */
.L_x_665:
[----:B------:R-:W2:Y:S01]  /*46e0*/  LD.E.64.STRONG.GPU R10, desc[UR8][R8.64+-0x100] ;  /* 0xffff0008080a7980 */ /* 0x000ea2000c10fb00 */
[----:B------:R-:W-:Y:S01]  /*46f0*/  UMOV UR5, 0xffffffff ;  /* 0xffffffff00057882 */ /* 0x000fe20000000000 */
[----:B--2---:R-:W-:Y:S02]  /*4700*/  ISETP.NE.AND P0, PT, R10, 0x63, PT ;  /* 0x000000630a00780c */ /* 0x004fe40003f05270 */
[----:B------:R-:W-:Y:S11]  /*4710*/  BRA.DIV UR5, `(.L_x_666) ;  /* 0x0000007e05b07947 */ /* 0x000ff6000b800000 */
[----:B------:R-:W-:-:S13]  /*4720*/  VOTE.ANY P0, !P0 ;  /* 0x0000000000ff7806 */ /* 0x000fda0004000100 */
.L_x_955:
[----:B------:R-:W-:Y:S05]  /*4730*/  @P0 BRA `(.L_x_667) ;  /* 0xfffffffc00d00947 */ /* 0x000fea000383ffff */
.L_x_663:
        /* <DEDUP_REMOVED lines=10> */
.L_x_959:
        /* <DEDUP_REMOVED lines=13> */
.L_x_670:
[----:B------:R-:W-:Y:S05]  /*48b0*/  BSYNC.RECONVERGENT B1 ;  /* 0x0000000000017941 */ /* 0x000fea0003800200 */
.L_x_669:
[----:B------:R-:W-:-:S03]  /*48c0*/  UMOV UR5, 0xffffffff ;  /* 0xffffffff00057882 */ /* 0x000fc60000000000 */
[----:B------:R-:W-:Y:S05]  /*48d0*/  BRA.DIV UR5, `(.L_x_671) ;  /* 0x0000007e05b07947 */ /* 0x000fea000b800000 */
[----:B-1----:R1:W2:Y:S02]  /*48e0*/  SHFL.DOWN PT, R9, R11, 0x2, R8 ;  /* 0x084000000b097989 */ /* 0x0022a400000e0008 */
.L_x_962:
        /* <DEDUP_REMOVED lines=14> */
.L_x_673:
[----:B------:R-:W-:Y:S05]  /*49d0*/  BSYNC.RECONVERGENT B1 ;  /* 0x0000000000017941 */ /* 0x000fea0003800200 */
.L_x_672:
[----:B------:R-:W-:-:S03]  /*49e0*/  UMOV UR5, 0xffffffff ;  /* 0xffffffff00057882 */ /* 0x000fc60000000000 */
[----:B------:R-:W-:Y:S05]  /*49f0*/  BRA.DIV UR5, `(.L_x_674) ;  /* 0x0000007e058c7947 */ /* 0x000fea000b800000 */
[----:B--2---:R2:W3:Y:S02]  /*4a00*/  SHFL.DOWN PT, R9, R11, 0x4, R8 ;  /* 0x088000000b097989 */ /* 0x0044e400000e0008 */
.L_x_965:
        /* <DEDUP_REMOVED lines=14> */
.L_x_676:
[----:B------:R-:W-:Y:S05]  /*4af0*/  BSYNC.RECONVERGENT B1 ;  /* 0x0000000000017941 */ /* 0x000fea0003800200 */
.L_x_675:
[----:B------:R-:W-:-:S03]  /*4b00*/  UMOV UR5, 0xffffffff ;  /* 0xffffffff00057882 */ /* 0x000fc60000000000 */
[----:B------:R-:W-:Y:S05]  /*4b10*/  BRA.DIV UR5, `(.L_x_677) ;  /* 0x0000007e05687947 */ /* 0x000fea000b800000 */
[----:B---3--:R3:W4:Y:S02]  /*4b20*/  SHFL.DOWN PT, R9, R11, 0x8, R8 ;  /* 0x090000000b097989 */ /* 0x00872400000e0008 */
.L_x_968:
        /* <DEDUP_REMOVED lines=13> */
.L_x_679:
[----:B------:R-:W-:Y:S05]  /*4c00*/  BSYNC.RECONVERGENT B1 ;  /* 0x0000000000017941 */ /* 0x000fea0003800200 */
.L_x_678:
[----:B------:R-:W-:-:S03]  /*4c10*/  UMOV UR5, 0xffffffff ;  /* 0xffffffff00057882 */ /* 0x000fc60000000000 */
[----:B------:R-:W-:Y:S05]  /*4c20*/  BRA.DIV UR5, `(.L_x_680) ;  /* 0x0000007e05487947 */ /* 0x000fea000b800000 */
[----:B----4-:R4:W0:Y:S02]  /*4c30*/  SHFL.DOWN PT, R9, R11, 0x10, R8 ;  /* 0x0a0000000b097989 */ /* 0x01082400000e0008 */
.L_x_971:
        /* <DEDUP_REMOVED lines=14> */
.L_x_682:
[----:B------:R-:W-:Y:S05]  /*4d20*/  BSYNC.RECONVERGENT B1 ;  /* 0x0000000000017941 */ /* 0x000fea0003800200 */
.L_x_681:
        /* <DEDUP_REMOVED lines=11> */
.L_x_684:
[----:B------:R-:W-:Y:S05]  /*4de0*/  BSYNC.RECONVERGENT B1 ;  /* 0x0000000000017941 */ /* 0x000fea0003800200 */
.L_x_683:
[----:B------:R-:W-:Y:S01]  /*4df0*/  UMOV UR5, 0xffffffff ;  /* 0xffffffff00057882 */ /* 0x000fe20000000000 */
[----:B------:R-:W-:Y:S02]  /*4e00*/  VIADD R24, R24, 0xffffffe0 ;  /* 0xffffffe018187836 */ /* 0x000fe40000000000 */
[----:B------:R-:W-:Y:S05]  /*4e10*/  BRA.DIV UR5, `(.L_x_685) ;  /* 0x0000007a05f07947 */ /* 0x000fea000b800000 */
[----:B------:R-:W-:-:S13]  /*4e20*/  VOTE.ALL P0, P0 ;  /* 0x0000000000ff7806 */ /* 0x000fda0000000000 */
.L_x_974:
[----:B------:R-:W-:Y:S05]  /*4e30*/  @P0 BRA `(.L_x_686) ;  /* 0xfffffff400ec0947 */ /* 0x000fea000383ffff */
.L_x_661:
        /* <DEDUP_REMOVED lines=17> */
.L_x_690:
[----:B------:R-:W-:Y:S05]  /*4f50*/  BSYNC.RECONVERGENT B2 ;  /* 0x0000000000027941 */ /* 0x000fea0003800200 */
.L_x_689:
[----:B------:R-:W0:Y:S01]  /*4f60*/  S2UR UR6, SR_CgaCtaId ;  /* 0x00000000000679c3 */ /* 0x000e220000008800 */
[----:B------:R-:W-:Y:S01]  /*4f70*/  UMOV UR5, 0x400 ;  /* 0x0000040000057882 */ /* 0x000fe20000000000 */
[----:B------:R-:W-:-:S05]  /*4f80*/  IMAD.MOV.U32 R8, RZ, RZ, 0x65 ;  /* 0x00000065ff087424 */ /* 0x000fca00078e00ff */
[----:B------:R1:W-:Y:S01]  /*4f90*/  ST.E.64.STRONG.GPU desc[UR8][R32.64+0x100], R8 ;  /* 0x0001000820007985 */ /* 0x0003e2000c10fb08 */
[----:B0-----:R-:W-:-:S09]  /*4fa0*/  ULEA UR5, UR6, UR5, 0x18 ;  /* 0x0000000506057291 */ /* 0x001fd2000f8ec0ff */
[----:B------:R1:W-:Y:S04]  /*4fb0*/  STS [UR5+0x8], R9 ;  /* 0x00000809ff007988 */ /* 0x0003e80008000805 */
[----:B------:R1:W-:Y:S02]  /*4fc0*/  STS [UR5+0x4], R29 ;  /* 0x0000041dff007988 */ /* 0x0003e40008000805 */
.L_x_688:
[----:B------:R-:W-:Y:S05]  /*4fd0*/  BSYNC.RECONVERGENT B1 ;  /* 0x0000000000017941 */ /* 0x000fea0003800200 */
.L_x_687:
[----:B------:R-:W-:-:S13]  /*4fe0*/  ISETP.NE.AND P0, PT, R37, RZ, PT ;  /* 0x000000ff2500720c */ /* 0x000fda0003f05270 */
[----:B-1----:R-:W0:Y:S01]  /*4ff0*/  @!P0 S2R R9, SR_CgaCtaId ;  /* 0x0000000000098919 */ /* 0x002e220000008800 */
[----:B------:R-:W-:Y:S01]  /*5000*/  @!P0 MOV R8, 0x400 ;  /* 0x0000040000088802 */ /* 0x000fe20000000f00 */
[----:B------:R-:W-:-:S03]  /*5010*/  @!P0 IMAD.MOV.U32 R25, RZ, RZ, R29 ;  /* 0x000000ffff198224 */ /* 0x000fc600078e001d */
[----:B0-----:R-:W-:-:S05]  /*5020*/  @!P0 LEA R8, R9, R8, 0x18 ;  /* 0x0000000809088211 */ /* 0x001fca00078ec0ff */
[----:B------:R0:W-:Y:S02]  /*5030*/  @!P0 STS [R8+0x24], R29 ;  /* 0x0000241d08008388 */ /* 0x0001e40000000800 */
.L_x_636:
        /* <DEDUP_REMOVED lines=22> */
.L_x_692:
[----:B------:R-:W-:Y:S05]  /*51a0*/  BSYNC.RECONVERGENT B1 ;  /* 0x0000000000017941 */ /* 0x000fea0003800200 */
.L_x_691:
        /* <DEDUP_REMOVED lines=12> */
.L_x_694:
[----:B------:R-:W-:Y:S05]  /*5270*/  BSYNC.RECONVERGENT B1 ;  /* 0x0000000000017941 */ /* 0x000fea0003800200 */
.L_x_693:
        /* <DEDUP_REMOVED lines=12> */
.L_x_696:
[----:B------:R-:W-:Y:S05]  /*5340*/  BSYNC.RECONVERGENT B1 ;  /* 0x0000000000017941 */ /* 0x000fea0003800200 */
.L_x_695:
        /* <DEDUP_REMOVED lines=12> */
.L_x_698:
[----:B------:R-:W-:Y:S05]  /*5410*/  BSYNC.RECONVERGENT B1 ;  /* 0x0000000000017941 */ /* 0x000fea0003800200 */
.L_x_697:
        /* <DEDUP_REMOVED lines=12> */
.L_x_700:
[----:B------:R-:W-:Y:S05]  /*54e0*/  BSYNC.RECONVERGENT B1 ;  /* 0x0000000000017941 */ /* 0x000fea0003800200 */
.L_x_699:
        /* <DEDUP_REMOVED lines=12> */
.L_x_702:
[----:B------:R-:W-:Y:S05]  /*55b0*/  BSYNC.RECONVERGENT B1 ;  /* 0x0000000000017941 */ /* 0x000fea0003800200 */
.L_x_701:
        /* <DEDUP_REMOVED lines=12> */
.L_x_704:
[----:B------:R-:W-:Y:S05]  /*5680*/  BSYNC.RECONVERGENT B1 ;  /* 0x0000000000017941 */ /* 0x000fea0003800200 */
.L_x_703:
        /* <DEDUP_REMOVED lines=12> */
.L_x_706:
[----:B------:R-:W-:Y:S05]  /*5750*/  BSYNC.RECONVERGENT B1 ;  /* 0x0000000000017941 */ /* 0x000fea0003800200 */
.L_x_705:
        /* <DEDUP_REMOVED lines=12> */
.L_x_708:
[----:B------:R-:W-:Y:S05]  /*5820*/  BSYNC.RECONVERGENT B1 ;  /* 0x0000000000017941 */ /* 0x000fea0003800200 */
.L_x_707:
        /* <DEDUP_REMOVED lines=12> */
.L_x_710:
[----:B------:R-:W-:Y:S05]  /*58f0*/  BSYNC.RECONVERGENT B1 ;  /* 0x0000000000017941 */ /* 0x000fea0003800200 */
.L_x_709:
        /* <DEDUP_REMOVED lines=12> */
.L_x_712:
[----:B------:R-:W-:Y:S05]  /*59c0*/  BSYNC.RECONVERGENT B1 ;  /* 0x0000000000017941 */ /* 0x000fea0003800200 */
.L_x_711:
        /* <DEDUP_REMOVED lines=12> */
.L_x_714:
[----:B------:R-:W-:Y:S05]  /*5a90*/  BSYNC.RECONVERGENT B1 ;  /* 0x0000000000017941 */ /* 0x000fea0003800200 */
.L_x_713:
        /* <DEDUP_REMOVED lines=12> */
.L_x_716:
[----:B------:R-:W-:Y:S05]  /*5b60*/  BSYNC.RECONVERGENT B1 ;  /* 0x0000000000017941 */ /* 0x000fea0003800200 */
.L_x_715:
        /* <DEDUP_REMOVED lines=13> */
.L_x_718:
[----:B------:R-:W-:Y:S05]  /*5c40*/  BSYNC.RECONVERGENT B1 ;  /* 0x0000000000017941 */ /* 0x000fea0003800200 */
.L_x_717:
        /* <DEDUP_REMOVED lines=13> */
.L_x_720:
[----:B------:R-:W-:Y:S05]  /*5d20*/  BSYNC.RECONVERGENT B1 ;  /* 0x0000000000017941 */ /* 0x000fea0003800200 */
.L_x_719:
        /* <DEDUP_REMOVED lines=10> */
.L_x_591:
[----:B------:R-:W-:Y:S05]  /*5dd0*/  BSYNC.RECONVERGENT B0 ;  /* 0x0000000000007941 */ /* 0x000fea0003800200 */
.L_x_514:
        /* <DEDUP_REMOVED lines=51> */
.L_x_513:
[----:B------:R-:W-:-:S13]  /*6110*/  ISETP.NE.AND P0, PT, R31, RZ, PT ;  /* 0x000000ff1f00720c */ /* 0x000fda0003f05270 */
[----:B------:R-:W-:Y:S05]  /*6120*/  @!P0 EXIT ;  /* 0x000000000000894d */ /* 0x000fea0003800000 */
[----:B------:R-:W0:Y:S02]  /*6130*/  LDC.64 R2, c[0x0][0x380] ;  /* 0x0000e000ff027b82 */ /* 0x000e240000000a00 */
[----:B0-----:R-:W-:-:S05]  /*6140*/  IMAD.WIDE.U32 R2, R30, 0x4, R2 ;  /* 0x000000041e027825 */ /* 0x001fca00078e0002 */
[----:B------:R0:W2:Y:S01]  /*6150*/  LDG.E R0, desc[UR8][R2.64] ;  /* 0x0000000802007981 */ /* 0x0000a2000c1e1900 */
[----:B------:R-:W1:Y:S02]  /*6160*/  S2R R7, SR_TID.X ;  /* 0x0000000000077919 */ /* 0x000e640000002100 */
[C---:B-1----:R-:W-:Y:S02]  /*6170*/  LOP3.LUT R4, R7.reuse, 0x1f, RZ, 0xc0, !PT ;  /* 0x0000001f07047812 */ /* 0x042fe400078ec0ff */
[----:B------:R-:W-:-:S05]  /*6180*/  LOP3.LUT R5, R7, 0x3e0, RZ, 0xc0, !PT ;  /* 0x000003e007057812 */ /* 0x000fca00078ec0ff */
[----:B------:R-:W-:-:S04]  /*6190*/  IMAD R5, R5, 0xf, R4 ;  /* 0x0000000f05057824 */ /* 0x000fc800078e0204 */
[C---:B------:R-:W-:Y:S01]  /*61a0*/  VIADD R4, R5.reuse, 0x20 ;  /* 0x0000002005047836 */ /* 0x040fe20000000000 */
[CC--:B------:R-:W-:Y:S01]  /*61b0*/  ISETP.GE.U32.AND P3, PT, R5.reuse, R31.reuse, PT ;  /* 0x0000001f0500720c */ /* 0x0c0fe20003f66070 */
[C---:B------:R-:W-:Y:S01]  /*61c0*/  VIADD R8, R5.reuse, 0x60 ;  /* 0x0000006005087836 */ /* 0x040fe20000000000 */
[C---:B0-----:R-:W-:Y:S01]  /*61d0*/  LEA R2, P2, R5.reuse, R2, 0x2 ;  /* 0x0000000205027211 */ /* 0x041fe200078410ff */
[C---:B------:R-:W-:Y:S01]  /*61e0*/  VIADD R6, R5.reuse, 0x40 ;  /* 0x0000004005067836 */ /* 0x040fe20000000000 */
[-C--:B------:R-:W-:Y:S01]  /*61f0*/  ISETP.GE.U32.AND P4, PT, R4, R31.reuse, PT ;  /* 0x0000001f0400720c */ /* 0x080fe20003f86070 */
[C---:B------:R-:W-:Y:S01]  /*6200*/  VIADD R4, R5.reuse, 0x80 ;  /* 0x0000008005047836 */ /* 0x040fe20000000000 */
[-C--:B------:R-:W-:Y:S01]  /*6210*/  ISETP.GE.U32.AND P6, PT, R8, R31.reuse, PT ;  /* 0x0000001f0800720c */ /* 0x080fe20003fc6070 */
[C---:B------:R-:W-:Y:S01]  /*6220*/  VIADD R8, R5.reuse, 0xc0 ;  /* 0x000000c005087836 */ /* 0x040fe20000000000 */
[-C--:B------:R-:W-:Y:S01]  /*6230*/  ISETP.GE.U32.AND P5, PT, R6, R31.reuse, PT ;  /* 0x0000001f0600720c */ /* 0x080fe20003fa6070 */
[C---:B------:R-:W-:Y:S01]  /*6240*/  VIADD R6, R5.reuse, 0xa0 ;  /* 0x000000a005067836 */ /* 0x040fe20000000000 */
[-C--:B------:R-:W-:Y:S01]  /*6250*/  ISETP.GE.U32.AND P0, PT, R4, R31.reuse, PT ;  /* 0x0000001f0400720c */ /* 0x080fe20003f06070 */
[----:B------:R-:W-:Y:S01]  /*6260*/  IMAD.X R3, RZ, RZ, R3, P2 ;  /* 0x000000ffff037224 */ /* 0x000fe200010e0603 */
[-C--:B------:R-:W-:Y:S01]  /*6270*/  ISETP.GE.U32.AND P2, PT, R8, R31.reuse, PT ;  /* 0x0000001f0800720c */ /* 0x080fe20003f46070 */
[C---:B------:R-:W-:Y:S01]  /*6280*/  VIADD R8, R5.reuse, 0xe0 ;  /* 0x000000e005087836 */ /* 0x040fe20000000000 */
[----:B------:R-:W-:Y:S01]  /*6290*/  ISETP.GE.U32.AND P1, PT, R6, R31, PT ;  /* 0x0000001f0600720c */ /* 0x000fe20003f26070 */
[----:B------:R-:W-:-:S02]  /*62a0*/  VIADD R10, R5, 0x100 ;  /* 0x00000100050a7836 */ /* 0x000fc40000000000 */
[C---:B------:R-:W-:Y:S02]  /*62b0*/  VIADD R14, R5.reuse, 0x120 ;  /* 0x00000120050e7836 */ /* 0x040fe40000000000 */
[C---:B------:R-:W-:Y:S02]  /*62c0*/  VIADD R16, R5.reuse, 0x140 ;  /* 0x0000014005107836 */ /* 0x040fe40000000000 */
[C---:B------:R-:W-:Y:S02]  /*62d0*/  VIADD R20, R5.reuse, 0x180 ;  /* 0x0000018005147836 */ /* 0x040fe40000000000 */
[C---:B------:R-:W-:Y:S02]  /*62e0*/  VIADD R22, R5.reuse, 0x1a0 ;  /* 0x000001a005167836 */ /* 0x040fe40000000000 */
[----:B------:R-:W-:Y:S02]  /*62f0*/  VIADD R34, R5, 0x1c0 ;  /* 0x000001c005227836 */ /* 0x000fe40000000000 */
[----:B--2---:R-:W-:-:S02]  /*6300*/  IMAD.MOV.U32 R4, RZ, RZ, R0 ;  /* 0x000000ffff047224 */ /* 0x004fc400078e0000 */
[----:B------:R-:W2:Y:S01]  /*6310*/  @!P3 LDG.E R0, desc[UR8][R2.64] ;  /* 0x000000080200b981 */ /* 0x000ea2000c1e1900 */
[-C--:B------:R-:W-:Y:S01]  /*6320*/  ISETP.GE.U32.AND P3, PT, R8, R31.reuse, PT ;  /* 0x0000001f0800720c */ /* 0x080fe20003f66070 */
[--C-:B------:R-:W-:Y:S02]  /*6330*/  IMAD.MOV.U32 R6, RZ, RZ, R4.reuse ;  /* 0x000000ffff067224 */ /* 0x100fe400078e0004 */
[--C-:B------:R-:W-:Y:S02]  /*6340*/  IMAD.MOV.U32 R8, RZ, RZ, R4.reuse ;  /* 0x000000ffff087224 */ /* 0x100fe400078e0004 */
[--C-:B------:R-:W-:Y:S02]  /*6350*/  IMAD.MOV.U32 R12, RZ, RZ, R4.reuse ;  /* 0x000000ffff0c7224 */ /* 0x100fe400078e0004 */
[----:B------:R-:W3:Y:S01]  /*6360*/  @!P4 LDG.E R6, desc[UR8][R2.64+0x80] ;  /* 0x000080080206c981 */ /* 0x000ee2000c1e1900 */
[----:B------:R-:W-:Y:S01]  /*6370*/  ISETP.GE.U32.AND P4, PT, R10, R31, PT ;  /* 0x0000001f0a00720c */ /* 0x000fe20003f86070 */
[----:B------:R-:W-:-:S02]  /*6380*/  IMAD.MOV.U32 R10, RZ, RZ, R4 ;  /* 0x000000ffff0a7224 */ /* 0x000fc400078e0004 */
[----:B------:R-:W4:Y:S01]  /*6390*/  @!P5 LDG.E R8, desc[UR8][R2.64+0x100] ;  /* 0x000100080208d981 */ /* 0x000f22000c1e1900 */
[-C--:B------:R-:W-:Y:S01]  /*63a0*/  ISETP.GE.U32.AND P5, PT, R14, R31.reuse, PT ;  /* 0x0000001f0e00720c */ /* 0x080fe20003fa6070 */
[----:B------:R-:W-:Y:S02]  /*63b0*/  VIADD R14, R5, 0x160 ;  /* 0x00000160050e7836 */ /* 0x000fe40000000000 */
[----:B------:R-:W5:Y:S01]  /*63c0*/  @!P6 LDG.E R10, desc[UR8][R2.64+0x180] ;  /* 0x00018008020ae981 */ /* 0x000f62000c1e1900 */
[-C--:B------:R-:W-:Y:S01]  /*63d0*/  ISETP.GE.U32.AND P6, PT, R16, R31.reuse, PT ;  /* 0x0000001f1000720c */ /* 0x080fe20003fc6070 */
[--C-:B------:R-:W-:Y:S02]  /*63e0*/  IMAD.MOV.U32 R16, RZ, RZ, R4.reuse ;  /* 0x000000ffff107224 */ /* 0x100fe400078e0004 */
[----:B------:R-:W5:Y:S01]  /*63f0*/  @!P0 LDG.E R12, desc[UR8][R2.64+0x200] ;  /* 0x00020008020c8981 */ /* 0x000f62000c1e1900 */
[----:B------:R-:W-:Y:S01]  /*6400*/  ISETP.GE.U32.AND P0, PT, R14, R31, PT ;  /* 0x0000001f0e00720c */ /* 0x000fe20003f06070 */
[----:B------:R-:W-:-:S02]  /*6410*/  IMAD.MOV.U32 R14, RZ, RZ, R4 ;  /* 0x000000ffff0e7224 */ /* 0x000fc400078e0004 */
[----:B------:R-:W-:Y:S01]  /*6420*/  IMAD.MOV.U32 R18, RZ, RZ, R4 ;  /* 0x000000ffff127224 */ /* 0x000fe200078e0004 */
[----:B------:R-:W5:Y:S01]  /*6430*/  @!P2 LDG.E R16, desc[UR8][R2.64+0x300] ;  /* 0x000300080210a981 */ /* 0x000f62000c1e1900 */
[----:B------:R-:W-:-:S03]  /*6440*/  ISETP.GE.U32.AND P2, PT, R22, R31, PT ;  /* 0x0000001f1600720c */ /* 0x000fc60003f46070 */
[----:B------:R-:W5:Y:S01]  /*6450*/  @!P1 LDG.E R14, desc[UR8][R2.64+0x280] ;  /* 0x00028008020e9981 */ /* 0x000f62000c1e1900 */
[----:B------:R-:W-:-:S03]  /*6460*/  ISETP.GE.U32.AND P1, PT, R20, R31, PT ;  /* 0x0000001f1400720c */ /* 0x000fc60003f26070 */
        /* <DEDUP_REMOVED lines=25> */
[----:B---3--:R-:W-:Y:S04]  /*6600*/  STS [R19+0x80], R6 ;  /* 0x0000800613007388 */ /* 0x008fe80000000800 */
[----:B----4-:R0:W-:Y:S04]  /*6610*/  STS [R19+0x100], R8 ;  /* 0x0001000813007388 */ /* 0x0101e80000000800 */
[----:B-----5:R1:W-:Y:S01]  /*6620*/  STS [R19+0x180], R10 ;  /* 0x0001800a13007388 */ /* 0x0203e20000000800 */
[----:B0-----:R-:W-:-:S03]  /*6630*/  IMAD R8, R35, 0x38, R19 ;  /* 0x0000003823087824 */ /* 0x001fc600078e0213 */
        /* <DEDUP_REMOVED lines=44> */
.L_x_724:
[----:B------:R-:W-:Y:S05]  /*6900*/  BSYNC.RECONVERGENT B1 ;  /* 0x0000000000017941 */ /* 0x000fea0003800200 */
.L_x_723:
        /* <DEDUP_REMOVED lines=13> */
.L_x_726:
[----:B------:R-:W-:Y:S05]  /*69e0*/  BSYNC.RECONVERGENT B1 ;  /* 0x0000000000017941 */ /* 0x000fea0003800200 */
.L_x_725:
        /* <DEDUP_REMOVED lines=13> */
.L_x_728:
[----:B------:R-:W-:Y:S05]  /*6ac0*/  BSYNC.RECONVERGENT B1 ;  /* 0x0000000000017941 */ /* 0x000fea0003800200 */
.L_x_727:
[----:B------:R-:W-:Y:S01]  /*6ad0*/  ISETP.GE.AND P0, PT, R15, R8, PT ;  /* 0x000000080f00720c */ /* 0x000fe20003f06270 */
[----:B------:R-:W-:Y:S01]  /*6ae0*/  BSSY.RECONVERGENT B1, `(.L_x_729) ;  /* 0x0000009000017945 */ /* 0x000fe20003800200 */
[----:B------:R-:W-:-:S11]  /*6af0*/  IMAD.MOV.U32 R9, RZ, RZ, R15 ;  /* 0x000000ffff097224 */ /* 0x000fd600078e000f */
[----:B------:R-:W-:Y:S05]  /*6b00*/  @P3 BRA P0, `(.L_x_730) ;  /* 0x0000000000183947 */ /* 0x000fea0000000000 */
[C---:B------:R-:W-:Y:S01]  /*6b10*/  VIADD R9, R8.reuse, 0xffffffff ;  /* 0xffffffff08097836 */ /* 0x040fe20000000000 */
[----:B------:R-:W-:-:S04]  /*6b20*/  ISETP.GT.AND P2, PT, R8, 0x1, PT ;  /* 0x000000010800780c */ /* 0x000fc80003f44270 */
[----:B------:R-:W-:-:S13]  /*6b30*/  ISETP.GT.AND P0, PT, R9, R15, P2 ;  /* 0x0000000f0900720c */ /* 0x000fda0001704270 */
[----:B------:R-:W-:-:S04]  /*6b40*/  @!P0 ISETP.NE.AND P1, PT, R9, R15, PT ;  /* 0x0000000f0900820c */ /* 0x000fc80003f25270 */
[----:B------:R-:W-:-:S04]  /*6b50*/  @!P0 SEL R8, R9, RZ, !P1 ;  /* 0x000000ff09088207 */ /* 0x000fc80004800000 */
[----:B------:R-:W-:-:S07]  /*6b60*/  @!P0 SEL R9, R8, RZ, P2 ;  /* 0x000000ff08098207 */ /* 0x000fce0001000000 */
.L_x_730:
[----:B------:R-:W-:Y:S05]  /*6b70*/  BSYNC.RECONVERGENT B1 ;  /* 0x0000000000017941 */ /* 0x000fea0003800200 */
.L_x_729:
        /* <DEDUP_REMOVED lines=13> */
.L_x_732:
[----:B------:R-:W-:Y:S05]  /*6c50*/  BSYNC.RECONVERGENT B1 ;  /* 0x0000000000017941 */ /* 0x000fea0003800200 */
.L_x_731:
        /* <DEDUP_REMOVED lines=13> */
.L_x_734:
[----:B------:R-:W-:Y:S05]  /*6d30*/  BSYNC.RECONVERGENT B1 ;  /* 0x0000000000017941 */ /* 0x000fea0003800200 */
.L_x_733:
        /* <DEDUP_REMOVED lines=15> */
.L_x_736:
[----:B------:R-:W-:Y:S05]  /*6e30*/  BSYNC.RECONVERGENT B1 ;  /* 0x0000000000017941 */ /* 0x000fea0003800200 */
.L_x_735:
        /* <DEDUP_REMOVED lines=13> */
.L_x_738:
[----:B------:R-:W-:Y:S05]  /*6f10*/  BSYNC.RECONVERGENT B1 ;  /* 0x0000000000017941 */ /* 0x000fea0003800200 */
.L_x_737:
        /* <DEDUP_REMOVED lines=13> */
.L_x_740:
[----:B------:R-:W-:Y:S05]  /*6ff0*/  BSYNC.RECONVERGENT B1 ;  /* 0x0000000000017941 */ /* 0x000fea0003800200 */
.L_x_739:
        /* <DEDUP_REMOVED lines=13> */
.L_x_742:
[----:B------:R-:W-:Y:S05]  /*70d0*/  BSYNC.RECONVERGENT B1 ;  /* 0x0000000000017941 */ /* 0x000fea0003800200 */
.L_x_741:
        /* <DEDUP_REMOVED lines=12> */
.L_x_744:
[----:B------:R-:W-:Y:S05]  /*71a0*/  BSYNC.RECONVERGENT B1 ;  /* 0x0000000000017941 */ /* 0x000fea0003800200 */
.L_x_743:
        /* <DEDUP_REMOVED lines=12> */
.L_x_746:
[----:B------:R-:W-:Y:S05]  /*7270*/  BSYNC.RECONVERGENT B1 ;  /* 0x0000000000017941 */ /* 0x000fea0003800200 */
.L_x_745:
        /* <DEDUP_REMOVED lines=11> */
.L_x_748:
[----:B------:R-:W-:Y:S05]  /*7330*/  BSYNC.RECONVERGENT B1 ;  /* 0x0000000000017941 */ /* 0x000fea0003800200 */
.L_x_747:
        /* <DEDUP_REMOVED lines=11> */
.L_x_750:
[----:B------:R-:W-:Y:S05]  /*73f0*/  BSYNC.RECONVERGENT B1 ;  /* 0x0000000000017941 */ /* 0x000fea0003800200 */
.L_x_749:
        /* <DEDUP_REMOVED lines=13> */
.L_x_752:
[----:B------:R-:W-:Y:S05]  /*74d0*/  BSYNC.RECONVERGENT B1 ;  /* 0x0000000000017941 */ /* 0x000fea0003800200 */
.L_x_751:
        /* <DEDUP_REMOVED lines=15> */
.L_x_754:
[----:B------:R-:W-:Y:S05]  /*75d0*/  BSYNC.RECONVERGENT B1 ;  /* 0x0000000000017941 */ /* 0x000fea0003800200 */
.L_x_753:
        /* <DEDUP_REMOVED lines=15> */
.L_x_756:
[----:B------:R-:W-:Y:S05]  /*76d0*/  BSYNC.RECONVERGENT B1 ;  /* 0x0000000000017941 */ /* 0x000fea0003800200 */
.L_x_755:
        /* <DEDUP_REMOVED lines=15> */
.L_x_758:
[----:B------:R-:W-:Y:S05]  /*77d0*/  BSYNC.RECONVERGENT B1 ;  /* 0x0000000000017941 */ /* 0x000fea0003800200 */
.L_x_757:
        /* <DEDUP_REMOVED lines=15> */
.L_x_760:
[----:B------:R-:W-:Y:S05]  /*78d0*/  BSYNC.RECONVERGENT B1 ;  /* 0x0000000000017941 */ /* 0x000fea0003800200 */
.L_x_759:
        /* <DEDUP_REMOVED lines=18> */
.L_x_761:
        /* <DEDUP_REMOVED lines=10> */
.L_x_762:
        /* <DEDUP_REMOVED lines=18> */
.L_x_766:
[----:B------:R-:W-:Y:S05]  /*7bc0*/  BSYNC.RECONVERGENT B2 ;  /* 0x0000000000027941 */ /* 0x000fea0003800200 */
.L_x_765:
[----:B------:R-:W-:-:S04]  /*7bd0*/  ISETP.NE.AND P4, PT, R35, RZ, PT ;  /* 0x000000ff2300720c */ /* 0x000fc80003f85270 */
[----:B------:R-:W-:-:S09]  /*7be0*/  SEL R11, R10, R11, !P4 ;  /* 0x0000000b0a0b7207 */ /* 0x000fd20006000000 */
.L_x_764:
[----:B------:R-:W-:Y:S05]  /*7bf0*/  BSYNC.RECONVERGENT B1 ;  /* 0x0000000000017941 */ /* 0x000fea0003800200 */
.L_x_763:
[----:B------:R-:W-:Y:S01]  /*7c00*/  ISETP.NE.AND P4, PT, R33, RZ, PT ;  /* 0x000000ff2100720c */ /* 0x000fe20003f85270 */
[----:B------:R-:W-:-:S12]  /*7c10*/  BSSY.RECONVERGENT B1, `(.L_x_767) ;  /* 0x000000c000017945 */ /* 0x000fd80003800200 */
[----:B------:R-:W-:Y:S05]  /*7c20*/  @!P4 BRA `(.L_x_768) ;  /* 0x000000000028c947 */ /* 0x000fea0003800000 */
        /* <DEDUP_REMOVED lines=10> */
.L_x_768:
[----:B------:R-:W-:Y:S05]  /*7cd0*/  BSYNC.RECONVERGENT B1 ;  /* 0x0000000000017941 */ /* 0x000fea0003800200 */
.L_x_767:
        /* <DEDUP_REMOVED lines=11> */
.L_x_770:
[----:B------:R-:W-:Y:S05]  /*7d90*/  BSYNC.RECONVERGENT B1 ;  /* 0x0000000000017941 */ /* 0x000fea0003800200 */
.L_x_769:
        /* <DEDUP_REMOVED lines=11> */
.L_x_772:
[----:B------:R-:W-:Y:S05]  /*7e50*/  BSYNC.RECONVERGENT B1 ;  /* 0x0000000000017941 */ /* 0x000fea0003800200 */
.L_x_771:
        /* <DEDUP_REMOVED lines=11> */
.L_x_774:
[----:B------:R-:W-:Y:S05]  /*7f10*/  BSYNC.RECONVERGENT B1 ;  /* 0x0000000000017941 */ /* 0x000fea0003800200 */
.L_x_773:
        /* <DEDUP_REMOVED lines=11> */
.L_x_776:
[----:B------:R-:W-:Y:S05]  /*7fd0*/  BSYNC.RECONVERGENT B1 ;  /* 0x0000000000017941 */ /* 0x000fea0003800200 */
.L_x_775:
        /* <DEDUP_REMOVED lines=11> */
.L_x_778:
[----:B------:R-:W-:Y:S05]  /*8090*/  BSYNC.RECONVERGENT B1 ;  /* 0x0000000000017941 */ /* 0x000fea0003800200 */
.L_x_777:
        /* <DEDUP_REMOVED lines=11> */
.L_x_780:
[----:B------:R-:W-:Y:S05]  /*8150*/  BSYNC.RECONVERGENT B1 ;  /* 0x0000000000017941 */ /* 0x000fea0003800200 */
.L_x_779:
        /* <DEDUP_REMOVED lines=11> */
.L_x_782:
[----:B------:R-:W-:Y:S05]  /*8210*/  BSYNC.RECONVERGENT B1 ;  /* 0x0000000000017941 */ /* 0x000fea0003800200 */
.L_x_781:
        /* <DEDUP_REMOVED lines=11> */
.L_x_784:
[----:B------:R-:W-:Y:S05]  /*82d0*/  BSYNC.RECONVERGENT B1 ;  /* 0x0000000000017941 */ /* 0x000fea0003800200 */
.L_x_783:
        /* <DEDUP_REMOVED lines=11> */
.L_x_786:
[----:B------:R-:W-:Y:S05]  /*8390*/  BSYNC.RECONVERGENT B1 ;  /* 0x0000000000017941 */ /* 0x000fea0003800200 */
.L_x_785:
        /* <DEDUP_REMOVED lines=11> */
.L_x_788:
[----:B------:R-:W-:Y:S05]  /*8450*/  BSYNC.RECONVERGENT B1 ;  /* 0x0000000000017941 */ /* 0x000fea0003800200 */
.L_x_787:
        /* <DEDUP_REMOVED lines=10> */
.L_x_790:
[----:B------:R-:W-:Y:S05]  /*8500*/  BSYNC.RECONVERGENT B1 ;  /* 0x0000000000017941 */ /* 0x000fea0003800200 */
.L_x_789:
        /* <DEDUP_REMOVED lines=10> */
.L_x_792:
[----:B------:R-:W-:Y:S05]  /*85b0*/  BSYNC.RECONVERGENT B1 ;  /* 0x0000000000017941 */ /* 0x000fea0003800200 */
.L_x_791:
        /* <DEDUP_REMOVED lines=10> */
.L_x_794:
[----:B------:R-:W-:Y:S05]  /*8660*/  BSYNC.RECONVERGENT B1 ;  /* 0x0000000000017941 */ /* 0x000fea0003800200 */
.L_x_793:
        /* <DEDUP_REMOVED lines=12> */
.L_x_722:
        /* <DEDUP_REMOVED lines=13> */
.L_x_797:
[----:B------:R-:W-:Y:S05]  /*8800*/  BSYNC.RECONVERGENT B1 ;  /* 0x0000000000017941 */ /* 0x000fea0003800200 */
.L_x_796:
        /* <DEDUP_REMOVED lines=12> */
.L_x_799:
[----:B------:R-:W-:Y:S05]  /*88d0*/  BSYNC.RECONVERGENT B1 ;  /* 0x0000000000017941 */ /* 0x000fea0003800200 */
.L_x_798:
        /* <DEDUP_REMOVED lines=11> */
.L_x_801:
[----:B------:R-:W-:Y:S05]  /*8990*/  BSYNC.RECONVERGENT B1 ;  /* 0x0000000000017941 */ /* 0x000fea0003800200 */
.L_x_800:
        /* <DEDUP_REMOVED lines=11> */
.L_x_803:
[----:B------:R-:W-:Y:S05]  /*8a50*/  BSYNC.RECONVERGENT B1 ;  /* 0x0000000000017941 */ /* 0x000fea0003800200 */
.L_x_802:
        /* <DEDUP_REMOVED lines=12> */
.L_x_805:
[----:B------:R-:W-:Y:S05]  /*8b20*/  BSYNC.RECONVERGENT B1 ;  /* 0x0000000000017941 */ /* 0x000fea0003800200 */
.L_x_804:
        /* <DEDUP_REMOVED lines=12> */
.L_x_807:
[----:B------:R-:W-:Y:S05]  /*8bf0*/  BSYNC.RECONVERGENT B1 ;  /* 0x0000000000017941 */ /* 0x000fea0003800200 */
.L_x_806:
        /* <DEDUP_REMOVED lines=12> */
.L_x_809:
[----:B------:R-:W-:Y:S05]  /*8cc0*/  BSYNC.RECONVERGENT B1 ;  /* 0x0000000000017941 */ /* 0x000fea0003800200 */
.L_x_808:
        /* <DEDUP_REMOVED lines=12> */
.L_x_811:
[----:B------:R-:W-:Y:S05]  /*8d90*/  BSYNC.RECONVERGENT B1 ;  /* 0x0000000000017941 */ /* 0x000fea0003800200 */
.L_x_810:
        /* <DEDUP_REMOVED lines=12> */
.L_x_813:
[----:B------:R-:W-:Y:S05]  /*8e60*/  BSYNC.RECONVERGENT B1 ;  /* 0x0000000000017941 */ /* 0x000fea0003800200 */
.L_x_812:
        /* <DEDUP_REMOVED lines=12> */
.L_x_815:
[----:B------:R-:W-:Y:S05]  /*8f30*/  BSYNC.RECONVERGENT B1 ;  /* 0x0000000000017941 */ /* 0x000fea0003800200 */
.L_x_814:
        /* <DEDUP_REMOVED lines=12> */
.L_x_817:
[----:B------:R-:W-:Y:S05]  /*9000*/  BSYNC.RECONVERGENT B1 ;  /* 0x0000000000017941 */ /* 0x000fea0003800200 */
.L_x_816:
        /* <DEDUP_REMOVED lines=12> */
.L_x_819:
[----:B------:R-:W-:Y:S05]  /*90d0*/  BSYNC.RECONVERGENT B1 ;  /* 0x0000000000017941 */ /* 0x000fea0003800200 */
.L_x_818:
        /* <DEDUP_REMOVED lines=12> */
.L_x_821:
[----:B------:R-:W-:Y:S05]  /*91a0*/  BSYNC.RECONVERGENT B1 ;  /* 0x0000000000017941 */ /* 0x000fea0003800200 */
.L_x_820:
        /* <DEDUP_REMOVED lines=12> */
.L_x_823:
[----:B------:R-:W-:Y:S05]  /*9270*/  BSYNC.RECONVERGENT B1 ;  /* 0x0000000000017941 */ /* 0x000fea0003800200 */
.L_x_822:
        /* <DEDUP_REMOVED lines=13> */
.L_x_825:
[----:B------:R-:W-:Y:S05]  /*9350*/  BSYNC.RECONVERGENT B1 ;  /* 0x0000000000017941 */ /* 0x000fea0003800200 */
.L_x_824:
        /* <DEDUP_REMOVED lines=15> */
.L_x_827:
[----:B------:R-:W-:Y:S05]  /*9450*/  BSYNC.RECONVERGENT B1 ;  /* 0x0000000000017941 */ /* 0x000fea0003800200 */
.L_x_826:
        /* <DEDUP_REMOVED lines=15> */
.L_x_829:
[----:B------:R-:W-:Y:S05]  /*9550*/  BSYNC.RECONVERGENT B1 ;  /* 0x0000000000017941 */ /* 0x000fea0003800200 */
.L_x_828:
        /* <DEDUP_REMOVED lines=15> */
.L_x_831:
[----:B------:R-:W-:Y:S05]  /*9650*/  BSYNC.RECONVERGENT B1 ;  /* 0x0000000000017941 */ /* 0x000fea0003800200 */
.L_x_830:
        /* <DEDUP_REMOVED lines=15> */
.L_x_833:
[----:B------:R-:W-:Y:S05]  /*9750*/  BSYNC.RECONVERGENT B1 ;  /* 0x0000000000017941 */ /* 0x000fea0003800200 */
.L_x_832:
        /* <DEDUP_REMOVED lines=18> */
.L_x_834:
        /* <DEDUP_REMOVED lines=10> */
.L_x_835:
[C---:B------:R-:W-:Y:S01]  /*9920*/  ISETP.GT.AND P0, PT, R11.reuse, RZ, PT ;  /* 0x000000ff0b00720c */ /* 0x040fe20003f04270 */
[----:B------:R-:W-:Y:S01]  /*9930*/  IMAD.MOV.U32 R29, RZ, RZ, R11 ;  /* 0x000000ffff1d7224 */ /* 0x000fe200078e000b */
[----:B------:R-:W-:Y:S02]  /*9940*/  ISETP.GE.AND P1, PT, R11, R10, PT ;  /* 0x0000000a0b00720c */ /* 0x000fe40003f26270 */
[----:B------:R-:W-:-:S04]  /*9950*/  ISETP.NE.AND P6, PT, R37, 0x2, PT ;  /* 0x000000022500780c */ /* 0x000fc80003fc5270 */
[----:B------:R-:W-:Y:S01]  /*9960*/  SEL R9, R9, R8, !P6 ;  /* 0x0000000809097207 */ /* 0x000fe20007000000 */
[----:B------:R-:W-:Y:S01]  /*9970*/  VIADD R8, R10, 0xffffffff ;  /* 0xffffffff0a087836 */ /* 0x000fe20000000000 */
        /* <DEDUP_REMOVED lines=9> */
.L_x_836:
        /* <DEDUP_REMOVED lines=14> */
.L_x_839:
[----:B------:R-:W-:Y:S05]  /*9af0*/  BSYNC.RECONVERGENT B1 ;  /* 0x0000000000017941 */ /* 0x000fea0003800200 */
.L_x_838:
[----:B------:R-:W-:-:S04]  /*9b00*/  ISETP.NE.AND P0, PT, R35, RZ, PT ;  /* 0x000000ff2300720c */ /* 0x000fc80003f05270 */
[----:B------:R-:W-:Y:S01]  /*9b10*/  SEL R26, R9, R26, !P0 ;  /* 0x0000001a091a7207 */ /* 0x000fe20004000000 */
[----:B------:R-:W-:Y:S08]  /*9b20*/  BRA `(.L_x_840) ;  /* 0x0000001000cc7947 */ /* 0x000ff00003800000 */
.L_x_837:
[----:B------:R-:W0:Y:S01]  /*9b30*/  LDC.64 R8, c[0x0][0x390] ;  /* 0x0000e400ff087b82 */ /* 0x000e220000000a00 */
[----:B------:R-:W-:Y:S02]  /*9b40*/  ISETP.NE.AND P0, PT, R10, RZ, PT ;  /* 0x000000ff0a00720c */ /* 0x000fe40003f05270 */
[----:B------:R-:W-:-:S05]  /*9b50*/  LOP3.LUT R23, RZ, R10, RZ, 0x33, !PT ;  /* 0x0000000aff177212 */ /* 0x000fca00078e33ff */
[----:B------:R-:W1:Y:S01]  /*9b60*/  LDC R27, c[0x0][0x370] ;  /* 0x0000dc00ff1b7b82 */ /* 0x000e620000000800 */
[----:B------:R-:W-:-:S05]  /*9b70*/  IMAD.IADD R23, R24, 0x1, R23 ;  /* 0x0000000118177824 */ /* 0x000fca00078e0217 */
[----:B------:R-:W-:Y:S01]  /*9b80*/  @!P0 IMAD.MOV.U32 R28, RZ, RZ, 0x64 ;  /* 0x00000064ff1c8424 */ /* 0x000fe200078e00ff */
[----:B------:R2:W-:Y:S01]  /*9b90*/  @!P0 STS [UR4+0xc], R29 ;  /* 0x00000c1dff008988 */ /* 0x0005e20008000804 */
[----:B0-----:R-:W-:-:S05]  /*9ba0*/  IMAD.WIDE R32, R24, 0x8, R8 ;  /* 0x0000000818207825 */ /* 0x001fca00078e0208 */
[----:B------:R2:W-:Y:S01]  /*9bb0*/  @!P0 ST.E.64.STRONG.GPU desc[UR8][R32.64+0x100], R28 ;  /* 0x0001001c20008985 */ /* 0x0005e2000c10fb08 */
[----:B-1----:R-:W-:-:S13]  /*9bc0*/  ISETP.GT.U32.AND P1, PT, R27, 0x1f3, PT ;  /* 0x000001f31b00780c */ /* 0x002fda0003f24070 */
[----:B--2---:R-:W-:Y:S05]  /*9bd0*/  @P1 BRA `(.L_x_841) ;  /* 0x0000000000081947 */ /* 0x004fea0003800000 */
[----:B------:R0:W-:Y:S06]  /*9be0*/  MEMBAR.SC.CTA ;  /* 0x0000000000007992 */ /* 0x0001ec0000000000 */
[----:B0-----:R-:W-:Y:S05]  /*9bf0*/  BRA `(.L_x_842) ;  /* 0x0000000000087947 */ /* 0x001fea0003800000 */
.L_x_841:
[----:B------:R-:W-:Y:S05]  /*9c00*/  NANOSLEEP 0x1c2 ;  /* 0x000001c20000795d */ /* 0x000fea0003800000 */
[----:B------:R-:W-:Y:S01]  /*9c10*/  NOP ;  /* 0x0000000000007918 */ /* 0x000fe20000000000 */
.L_x_842:
[----:B------:R-:W-:-:S05]  /*9c20*/  IMAD.WIDE R8, R23, 0x8, R8 ;  /* 0x0000000817087825 */ /* 0x000fca00078e0208 */
[----:B------:R-:W2:Y:S01]  /*9c30*/  LD.E.64.STRONG.GPU R10, desc[UR8][R8.64+0x100] ;  /* 0x00010008080a7980 */ /* 0x000ea2000c10fb00 */
[----:B------:R-:W-:Y:S01]  /*9c40*/  UMOV UR5, 0xffffffff ;  /* 0xffffffff00057882 */ /* 0x000fe20000000000 */
[----:B--2---:R-:W-:Y:S02]  /*9c50*/  ISETP.NE.AND P0, PT, R10, 0x63, PT ;  /* 0x000000630a00780c */ /* 0x004fe40003f05270 */
[----:B------:R-:W-:Y:S11]  /*9c60*/  BRA.DIV UR5, `(.L_x_843) ;  /* 0x0000002e05787947 */ /* 0x000ff6000b800000 */
[----:B------:R-:W-:-:S13]  /*9c70*/  VOTE.ANY P0, !P0 ;  /* 0x0000000000ff7806 */ /* 0x000fda0004000100 */
.L_x_977:
[----:B------:R-:W-:Y:S05]  /*9c80*/  @!P0 BRA `(.L_x_844) ;  /* 0x0000000000308947 */ /* 0x000fea0003800000 */
.L_x_848:
[----:B------:R-:W-:Y:S05]  /*9c90*/  YIELD ;  /* 0x0000000000007946 */ /* 0x000fea0003800000 */
[----:B------:R-:W-:Y:S05]  /*9ca0*/  @P1 BRA `(.L_x_845) ;  /* 0x0000000000081947 */ /* 0x000fea0003800000 */
[----:B------:R0:W-:Y:S06]  /*9cb0*/  MEMBAR.SC.CTA ;  /* 0x0000000000007992 */ /* 0x0001ec0000000000 */
[----:B0-----:R-:W-:Y:S05]  /*9cc0*/  BRA `(.L_x_846) ;  /* 0x0000000000087947 */ /* 0x001fea0003800000 */
.L_x_845:
[----:B------:R-:W-:Y:S05]  /*9cd0*/  NANOSLEEP 0x15e ;  /* 0x0000015e0000795d */ /* 0x000fea0003800000 */
[----:B------:R-:W-:Y:S01]  /*9ce0*/  NOP ;  /* 0x0000000000007918 */ /* 0x000fe20000000000 */
.L_x_846:
[----:B------:R-:W2:Y:S01]  /*9cf0*/  LD.E.64.STRONG.GPU R10, desc[UR8][R8.64+0x100] ;  /* 0x00010008080a7980 */ /* 0x000ea2000c10fb00 */
[----:B------:R-:W-:Y:S01]  /*9d00*/  UMOV UR5, 0xffffffff ;  /* 0xffffffff00057882 */ /* 0x000fe20000000000 */
[----:B--2---:R-:W-:Y:S02]  /*9d10*/  ISETP.NE.AND P0, PT, R10, 0x63, PT ;  /* 0x000000630a00780c */ /* 0x004fe40003f05270 */
[----:B------:R-:W-:Y:S11]  /*9d20*/  BRA.DIV UR5, `(.L_x_847) ;  /* 0x0000002e05687947 */ /* 0x000ff6000b800000 */
[----:B------:R-:W-:-:S13]  /*9d30*/  VOTE.ANY P0, !P0 ;  /* 0x0000000000ff7806 */ /* 0x000fda0004000100 */
.L_x_980:
[----:B------:R-:W-:Y:S05]  /*9d40*/  @P0 BRA `(.L_x_848) ;  /* 0xfffffffc00d00947 */ /* 0x000fea000383ffff */
.L_x_844:
        /* <DEDUP_REMOVED lines=10> */
.L_x_984:
[----:B------:R-:W-:Y:S01]  /*9df0*/  ISETP.GE.AND P0, PT, R35, R8, PT ;  /* 0x000000082300720c */ /* 0x000fe20003f06270 */
[----:B------:R-:W-:Y:S01]  /*9e00*/  BSSY.RECONVERGENT B1, `(.L_x_850) ;  /* 0x000000e000017945 */ /* 0x000fe20003800200 */
[----:B------:R-:W-:-:S11]  /*9e10*/  IMAD.MOV.U32 R22, RZ, RZ, R11 ;  /* 0x000000ffff167224 */ /* 0x000fd600078e000b */
[----:B------:R-:W-:Y:S05]  /*9e20*/  @P0 BRA `(.L_x_851) ;  /* 0x00000000002c0947 */ /* 0x000fea0003800000 */
[C---:B-1----:R-:W-:Y:S01]  /*9e30*/  ISETP.GE.AND P0, PT, R11.reuse, R24, PT ;  /* 0x000000180b00720c */ /* 0x042fe20003f06270 */
[----:B------:R-:W-:Y:S01]  /*9e40*/  VIADD R28, R24, 0xffffffff ;  /* 0xffffffff181c7836 */ /* 0x000fe20000000000 */
        /* <DEDUP_REMOVED lines=9> */
.L_x_851:
[----:B------:R-:W-:Y:S05]  /*9ee0*/  BSYNC.RECONVERGENT B1 ;  /* 0x0000000000017941 */ /* 0x000fea0003800200 */
.L_x_850:
[----:B------:R-:W-:-:S03]  /*9ef0*/  UMOV UR5, 0xffffffff ;  /* 0xffffffff00057882 */ /* 0x000fc60000000000 */
[----:B------:R-:W-:Y:S05]  /*9f00*/  BRA.DIV UR5, `(.L_x_852) ;  /* 0x0000002e05607947 */ /* 0x000fea000b800000 */
[----:B------:R2:W3:Y:S02]  /*9f10*/  SHFL.DOWN PT, R9, R22, 0x2, R8 ;  /* 0x0840000016097989 */ /* 0x0004e400000e0008 */
.L_x_987:
[----:B0-----:R-:W-:Y:S01]  /*9f20*/  VIADD R11, R35, 0x2 ;  /* 0x00000002230b7836 */ /* 0x001fe20000000000 */
[----:B------:R-:W-:Y:S04]  /*9f30*/  BSSY.RECONVERGENT B1, `(.L_x_853) ;  /* 0x000000d000017945 */ /* 0x000fe80003800200 */
[----:B------:R-:W-:-:S13]  /*9f40*/  ISETP.GT.AND P0, PT, R11, R8, PT ;  /* 0x000000080b00720c */ /* 0x000fda0003f04270 */
[----:B------:R-:W-:Y:S05]  /*9f50*/  @P0 BRA `(.L_x_854) ;  /* 0x0000000000280947 */ /* 0x000fea0003800000 */
[C---:B---3--:R-:W-:Y:S01]  /*9f60*/  ISETP.GE.AND P0, PT, R22.reuse, R9, PT ;  /* 0x000000091600720c */ /* 0x048fe20003f06270 */
[----:B------:R-:W-:Y:S01]  /*9f70*/  VIADD R11, R9, 0xffffffff ;  /* 0xffffffff090b7836 */ /* 0x000fe20000000000 */
[----:B------:R-:W-:-:S13]  /*9f80*/  ISETP.GT.AND P1, PT, R22, RZ, PT ;  /* 0x000000ff1600720c */ /* 0x000fda0003f24270 */
[----:B------:R-:W-:Y:S05]  /*9f90*/  @P0 BRA P1, `(.L_x_854) ;  /* 0x0000000000180947 */ /* 0x000fea0000800000 */
[----:B------:R-:W-:-:S04]  /*9fa0*/  ISETP.GT.AND P6, PT, R9, 0x1, PT ;  /* 0x000000010900780c */ /* 0x000fc80003fc4270 */
[----:B------:R-:W-:-:S13]  /*9fb0*/  ISETP.GT.AND P0, PT, R11, R22, P6 ;  /* 0x000000160b00720c */ /* 0x000fda0003704270 */
[----:B------:R-:W-:Y:S01]  /*9fc0*/  @!P0 ISETP.NE.AND P1, PT, R11, R22, PT ;  /* 0x000000160b00820c */ /* 0x000fe20003f25270 */
[----:B--2---:R-:W-:-:S03]  /*9fd0*/  IMAD.MOV.U32 R22, RZ, RZ, R11 ;  /* 0x000000ffff167224 */ /* 0x004fc600078e000b */
[----:B------:R-:W-:-:S04]  /*9fe0*/  @!P0 SEL R9, R11, RZ, !P1 ;  /* 0x000000ff0b098207 */ /* 0x000fc80004800000 */
[----:B------:R-:W-:-:S07]  /*9ff0*/  @!P0 SEL R22, R9, RZ, P6 ;  /* 0x000000ff09168207 */ /* 0x000fce0003000000 */
.L_x_854:
[----:B------:R-:W-:Y:S05]  /*a000*/  BSYNC.RECONVERGENT B1 ;  /* 0x0000000000017941 */ /* 0x000fea0003800200 */
.L_x_853:
[----:B------:R-:W-:-:S03]  /*a010*/  UMOV UR5, 0xffffffff ;  /* 0xffffffff00057882 */ /* 0x000fc60000000000 */
[----:B------:R-:W-:Y:S05]  /*a020*/  BRA.DIV UR5, `(.L_x_855) ;  /* 0x0000002e05387947 */ /* 0x000fea000b800000 */
[----:B---3--:R0:W3:Y:S02]  /*a030*/  SHFL.DOWN PT, R9, R22, 0x4, R8 ;  /* 0x0880000016097989 */ /* 0x0080e400000e0008 */
.L_x_990:
[----:B------:R-:W-:Y:S01]  /*a040*/  VIADD R36, R35, 0x4 ;  /* 0x0000000423247836 */ /* 0x000fe20000000000 */
        /* <DEDUP_REMOVED lines=13> */
.L_x_857:
[----:B------:R-:W-:Y:S05]  /*a120*/  BSYNC.RECONVERGENT B1 ;  /* 0x0000000000017941 */ /* 0x000fea0003800200 */
.L_x_856:
[----:B------:R-:W-:-:S03]  /*a130*/  UMOV UR5, 0xffffffff ;  /* 0xffffffff00057882 */ /* 0x000fc60000000000 */
[----:B------:R-:W-:Y:S05]  /*a140*/  BRA.DIV UR5, `(.L_x_858) ;  /* 0x0000002e05107947 */ /* 0x000fea000b800000 */
[----:B---3--:R3:W4:Y:S02]  /*a150*/  SHFL.DOWN PT, R9, R22, 0x8, R8 ;  /* 0x0900000016097989 */ /* 0x00872400000e0008 */
.L_x_993:
[----:B------:R-:W-:Y:S01]  /*a160*/  VIADD R11, R35, 0x8 ;  /* 0x00000008230b7836 */ /* 0x000fe20000000000 */
[----:B------:R-:W-:Y:S04]  /*a170*/  BSSY.RECONVERGENT B1, `(.L_x_859) ;  /* 0x000000f000017945 */ /* 0x000fe80003800200 */
[----:B------:R-:W-:Y:S01]  /*a180*/  ISETP.GT.AND P0, PT, R11, R8, PT ;  /* 0x000000080b00720c */ /* 0x000fe20003f04270 */
[----:B------:R-:W-:-:S12]  /*a190*/  IMAD.MOV.U32 R11, RZ, RZ, R22 ;  /* 0x000000ffff0b7224 */ /* 0x000fd800078e0016 */
[----:B------:R-:W-:Y:S05]  /*a1a0*/  @P0 BRA `(.L_x_860) ;  /* 0x00000000002c0947 */ /* 0x000fea0003800000 */
[C---:B----4-:R-:W-:Y:S01]  /*a1b0*/  ISETP.GE.AND P0, PT, R22.reuse, R9, PT ;  /* 0x000000091600720c */ /* 0x050fe20003f06270 */
        /* <DEDUP_REMOVED lines=10> */
.L_x_860:
[----:B------:R-:W-:Y:S05]  /*a260*/  BSYNC.RECONVERGENT B1 ;  /* 0x0000000000017941 */ /* 0x000fea0003800200 */
.L_x_859:
[----:B------:R-:W-:-:S03]  /*a270*/  UMOV UR5, 0xffffffff ;  /* 0xffffffff00057882 */ /* 0x000fc60000000000 */
[----:B------:R-:W-:Y:S05]  /*a280*/  BRA.DIV UR5, `(.L_x_861) ;  /* 0x0000002a05e07947 */ /* 0x000fea000b800000 */
[----:B----4-:R4:W0:Y:S02]  /*a290*/  SHFL.DOWN PT, R9, R11, 0x10, R8 ;  /* 0x0a0000000b097989 */ /* 0x01082400000e0008 */
.L_x_996:
        /* <DEDUP_REMOVED lines=15> */
.L_x_863:
[----:B------:R-:W-:Y:S05]  /*a390*/  BSYNC.RECONVERGENT B1 ;  /* 0x0000000000017941 */ /* 0x000fea0003800200 */
.L_x_862:
[----:B-1----:R-:W-:Y:S01]  /*a3a0*/  IADD3 R24, P1, PT, R24, 0x100, RZ ;  /* 0x0000010018187810 */ /* 0x002fe20007f3e0ff */
[----:B------:R-:W-:Y:S01]  /*a3b0*/  UMOV UR5, 0xffffffff ;  /* 0xffffffff00057882 */ /* 0x000fe20000000000 */
[----:B------:R-:W-:-:S03]  /*a3c0*/  ISETP.NE.AND P0, PT, R10, 0x65, PT ;  /* 0x000000650a00780c */ /* 0x000fc60003f05270 */
[----:B------:R-:W-:Y:S01]  /*a3d0*/  IMAD.X R25, RZ, RZ, R25, P1 ;  /* 0x000000ffff197224 */ /* 0x000fe200008e0619 */
[----:B------:R-:W-:Y:S09]  /*a3e0*/  BRA.DIV UR5, `(.L_x_864) ;  /* 0x0000002a05ac7947 */ /* 0x000ff2000b800000 */
[----:B------:R-:W-:-:S13]  /*a3f0*/  VOTE.ALL P0, P0 ;  /* 0x0000000000ff7806 */ /* 0x000fda0000000000 */
.L_x_999:
[----:B------:R-:W-:Y:S01]  /*a400*/  IMAD.MOV.U32 R28, RZ, RZ, R11 ;  /* 0x000000ffff1c7224 */ /* 0x000fe200078e000b */
[----:B------:R-:W-:Y:S06]  /*a410*/  @!P0 BRA `(.L_x_865) ;  /* 0x0000000800148947 */ /* 0x000fec0003800000 */
.L_x_890:
[----:B01234-:R-:W-:-:S05]  /*a420*/  IMAD.WIDE R8, R23, 0x8, R24 ;  /* 0x0000000817087825 */ /* 0x01ffca00078e0218 */
[----:B------:R-:W2:Y:S01]  /*a430*/  LD.E.64.STRONG.GPU R10, desc[UR8][R8.64+-0x100] ;  /* 0xffff0008080a7980 */ /* 0x000ea2000c10fb00 */
[----:B------:R-:W-:Y:S05]  /*a440*/  YIELD ;  /* 0x0000000000007946 */ /* 0x000fea0003800000 */
[----:B------:R-:W-:Y:S01]  /*a450*/  UMOV UR5, 0xffffffff ;  /* 0xffffffff00057882 */ /* 0x000fe20000000000 */
[----:B--2---:R-:W-:Y:S02]  /*a460*/  ISETP.NE.AND P0, PT, R10, 0x63, PT ;  /* 0x000000630a00780c */ /* 0x004fe40003f05270 */
[----:B------:R-:W-:Y:S11]  /*a470*/  BRA.DIV UR5, `(.L_x_866) ;  /* 0x0000002a05a47947 */ /* 0x000ff6000b800000 */
[----:B------:R-:W-:-:S13]  /*a480*/  VOTE.ANY P0, !P0 ;  /* 0x0000000000ff7806 */ /* 0x000fda0004000100 */
.L_x_1002:
[----:B------:R-:W-:Y:S05]  /*a490*/  @!P0 BRA `(.L_x_867) ;  /* 0x0000000000348947 */ /* 0x000fea0003800000 */
[----:B------:R-:W-:-:S13]  /*a4a0*/  ISETP.GT.U32.AND P1, PT, R27, 0x1f3, PT ;  /* 0x000001f31b00780c */ /* 0x000fda0003f24070 */
.L_x_871:
[----:B------:R-:W-:Y:S05]  /*a4b0*/  YIELD ;  /* 0x0000000000007946 */ /* 0x000fea0003800000 */
[----:B------:R-:W-:Y:S05]  /*a4c0*/  @P1 BRA `(.L_x_868) ;  /* 0x0000000000081947 */ /* 0x000fea0003800000 */
[----:B------:R0:W-:Y:S06]  /*a4d0*/  MEMBAR.SC.CTA ;  /* 0x0000000000007992 */ /* 0x0001ec0000000000 */
[----:B0-----:R-:W-:Y:S05]  /*a4e0*/  BRA `(.L_x_869) ;  /* 0x0000000000087947 */ /* 0x001fea0003800000 */
.L_x_868:
[----:B------:R-:W-:Y:S05]  /*a4f0*/  NANOSLEEP 0x15e ;  /* 0x0000015e0000795d */ /* 0x000fea0003800000 */
[----:B------:R-:W-:Y:S01]  /*a500*/  NOP ;  /* 0x0000000000007918 */ /* 0x000fe20000000000 */
.L_x_869:
[----:B------:R-:W2:Y:S01]  /*a510*/  LD.E.64.STRONG.GPU R10, desc[UR8][R8.64+-0x100] ;  /* 0xffff0008080a7980 */ /* 0x000ea2000c10fb00 */
[----:B------:R-:W-:Y:S01]  /*a520*/  UMOV UR5, 0xffffffff ;  /* 0xffffffff00057882 */ /* 0x000fe20000000000 */
[----:B--2---:R-:W-:Y:S02]  /*a530*/  ISETP.NE.AND P0, PT, R10, 0x63, PT ;  /* 0x000000630a00780c */ /* 0x004fe40003f05270 */
[----:B------:R-:W-:Y:S11]  /*a540*/  BRA.DIV UR5, `(.L_x_870) ;  /* 0x0000002a05907947 */ /* 0x000ff6000b800000 */
[----:B------:R-:W-:-:S13]  /*a550*/  VOTE.ANY P0, !P0 ;  /* 0x0000000000ff7806 */ /* 0x000fda0004000100 */
.L_x_1005:
[----:B------:R-:W-:Y:S05]  /*a560*/  @P0 BRA `(.L_x_871) ;  /* 0xfffffffc00d00947 */ /* 0x000fea000383ffff */
.L_x_867:
        /* <DEDUP_REMOVED lines=9> */
.L_x_1009:
        /* <DEDUP_REMOVED lines=13> */
.L_x_874:
[----:B------:R-:W-:Y:S05]  /*a6d0*/  BSYNC.RECONVERGENT B1 ;  /* 0x0000000000017941 */ /* 0x000fea0003800200 */
.L_x_873:
[----:B------:R-:W-:-:S03]  /*a6e0*/  UMOV UR5, 0xffffffff ;  /* 0xffffffff00057882 */ /* 0x000fc60000000000 */
[----:B------:R-:W-:Y:S05]  /*a6f0*/  BRA.DIV UR5, `(.L_x_875) ;  /* 0x0000002a058c7947 */ /* 0x000fea000b800000 */
[----:B-1----:R1:W2:Y:S02]  /*a700*/  SHFL.DOWN PT, R9, R11, 0x2, R8 ;  /* 0x084000000b097989 */ /* 0x0022a400000e0008 */
.L_x_1012:
[----:B------:R-:W-:Y:S01]  /*a710*/  VIADD R21, R35, 0x2 ;  /* 0x0000000223157836 */ /* 0x000fe20000000000 */
[----:B------:R-:W-:Y:S04]  /*a720*/  BSSY.RECONVERGENT B1, `(.L_x_876) ;  /* 0x000000d000017945 */ /* 0x000fe80003800200 */
[----:B------:R-:W-:-:S13]  /*a730*/  ISETP.GT.AND P0, PT, R21, R8, PT ;  /* 0x000000081500720c */ /* 0x000fda0003f04270 */
        /* <DEDUP_REMOVED lines=11> */
.L_x_877:
[----:B------:R-:W-:Y:S05]  /*a7f0*/  BSYNC.RECONVERGENT B1 ;  /* 0x0000000000017941 */ /* 0x000fea0003800200 */
.L_x_876:
[----:B------:R-:W-:-:S03]  /*a800*/  UMOV UR5, 0xffffffff ;  /* 0xffffffff00057882 */ /* 0x000fc60000000000 */
[----:B------:R-:W-:Y:S05]  /*a810*/  BRA.DIV UR5, `(.L_x_878) ;  /* 0x0000002a05687947 */ /* 0x000fea000b800000 */
[----:B--2---:R2:W3:Y:S02]  /*a820*/  SHFL.DOWN PT, R9, R11, 0x4, R8 ;  /* 0x088000000b097989 */ /* 0x0044e400000e0008 */
.L_x_1015:
[----:B------:R-:W-:Y:S01]  /*a830*/  ISETP.GT.AND P0, PT, R36, R8, PT ;  /* 0x000000082400720c */ /* 0x000fe20003f04270 */
[----:B------:R-:W-:-:S12]  /*a840*/  BSSY.RECONVERGENT B1, `(.L_x_879) ;  /* 0x000000c000017945 */ /* 0x000fd80003800200 */
        /* <DEDUP_REMOVED lines=11> */
.L_x_880:
[----:B------:R-:W-:Y:S05]  /*a900*/  BSYNC.RECONVERGENT B1 ;  /* 0x0000000000017941 */ /* 0x000fea0003800200 */
.L_x_879:
[----:B------:R-:W-:-:S03]  /*a910*/  UMOV UR5, 0xffffffff ;  /* 0xffffffff00057882 */ /* 0x000fc60000000000 */
[----:B------:R-:W-:Y:S05]  /*a920*/  BRA.DIV UR5, `(.L_x_881) ;  /* 0x0000002a05487947 */ /* 0x000fea000b800000 */
[----:B---3--:R3:W4:Y:S02]  /*a930*/  SHFL.DOWN PT, R9, R11, 0x8, R8 ;  /* 0x090000000b097989 */ /* 0x00872400000e0008 */
.L_x_1018:
        /* <DEDUP_REMOVED lines=14> */
.L_x_883:
[----:B------:R-:W-:Y:S05]  /*aa20*/  BSYNC.RECONVERGENT B1 ;  /* 0x0000000000017941 */ /* 0x000fea0003800200 */
.L_x_882:
[----:B------:R-:W-:-:S03]  /*aa30*/  UMOV UR5, 0xffffffff ;  /* 0xffffffff00057882 */ /* 0x000fc60000000000 */
[----:B------:R-:W-:Y:S05]  /*aa40*/  BRA.DIV UR5, `(.L_x_884) ;  /* 0x0000002a05247947 */ /* 0x000fea000b800000 */
[----:B----4-:R4:W0:Y:S02]  /*aa50*/  SHFL.DOWN PT, R9, R11, 0x10, R8 ;  /* 0x0a0000000b097989 */ /* 0x01082400000e0008 */
.L_x_1021:
        /* <DEDUP_REMOVED lines=14> */
.L_x_886:
[----:B------:R-:W-:Y:S05]  /*ab40*/  BSYNC.RECONVERGENT B1 ;  /* 0x0000000000017941 */ /* 0x000fea0003800200 */
.L_x_885:
[C---:B------:R-:W-:Y:S01]  /*ab50*/  ISETP.GT.AND P1, PT, R28.reuse, RZ, PT ;  /* 0x000000ff1c00720c */ /* 0x040fe20003f24270 */
[----:B------:R-:W-:Y:S01]  /*ab60*/  BSSY.RECONVERGENT B1, `(.L_x_887) ;  /* 0x000000a000017945 */ /* 0x000fe20003800200 */
[----:B------:R-:W-:Y:S01]  /*ab70*/  ISETP.GE.AND P0, PT, R28, R11, PT ;  /* 0x0000000b1c00720c */ /* 0x000fe20003f06270 */
[----:B0-----:R-:W-:-:S12]  /*ab80*/  VIADD R9, R11, 0xffffffff ;  /* 0xffffffff0b097836 */ /* 0x001fd80000000000 */
[----:B------:R-:W-:Y:S05]  /*ab90*/  @P0 BRA P1, `(.L_x_888) ;  /* 0x0000000000180947 */ /* 0x000fea0000800000 */
[----:B------:R-:W-:-:S04]  /*aba0*/  ISETP.GT.AND P6, PT, R11, 0x1, PT ;  /* 0x000000010b00780c */ /* 0x000fc80003fc4270 */
[----:B------:R-:W-:-:S13]  /*abb0*/  ISETP.GT.AND P0, PT, R9, R28, P6 ;  /* 0x0000001c0900720c */ /* 0x000fda0003704270 */
[----:B------:R-:W-:Y:S01]  /*abc0*/  @!P0 ISETP.NE.AND P1, PT, R9, R28, PT ;  /* 0x0000001c0900820c */ /* 0x000fe20003f25270 */
[----:B------:R-:W-:-:S03]  /*abd0*/  IMAD.MOV.U32 R28, RZ, RZ, R9 ;  /* 0x000000ffff1c7224 */ /* 0x000fc600078e0009 */
[----:B-1234-:R-:W-:-:S04]  /*abe0*/  @!P0 SEL R8, R9, RZ, !P1 ;  /* 0x000000ff09088207 */ /* 0x01efc80004800000 */
[----:B------:R-:W-:-:S07]  /*abf0*/  @!P0 SEL R28, R8, RZ, P6 ;  /* 0x000000ff081c8207 */ /* 0x000fce0003000000 */
.L_x_888:
[----:B------:R-:W-:Y:S05]  /*ac00*/  BSYNC.RECONVERGENT B1 ;  /* 0x0000000000017941 */ /* 0x000fea0003800200 */
.L_x_887:
[----:B------:R-:W-:Y:S01]  /*ac10*/  UMOV UR5, 0xffffffff ;  /* 0xffffffff00057882 */ /* 0x000fe20000000000 */
[----:B------:R-:W-:Y:S01]  /*ac20*/  ISETP.NE.AND P0, PT, R10, 0x65, PT ;  /* 0x000000650a00780c */ /* 0x000fe20003f05270 */
[----:B------:R-:W-:Y:S01]  /*ac30*/  VIADD R23, R23, 0xffffffe0 ;  /* 0xffffffe017177836 */ /* 0x000fe20000000000 */
[----:B------:R-:W-:Y:S11]  /*ac40*/  BRA.DIV UR5, `(.L_x_889) ;  /* 0x0000002605c87947 */ /* 0x000ff6000b800000 */
[----:B------:R-:W-:-:S13]  /*ac50*/  VOTE.ALL P0, P0 ;  /* 0x0000000000ff7806 */ /* 0x000fda0000000000 */
.L_x_1024:
[----:B------:R-:W-:Y:S05]  /*ac60*/  @P0 BRA `(.L_x_890) ;  /* 0xfffffff400ec0947 */ /* 0x000fea000383ffff */
.L_x_865:
[----:B01234-:R-:W0:Y:S01]  /*ac70*/  S2R R8, SR_TID.X ;  /* 0x0000000000087919 */ /* 0x01fe220000002100 */
        /* <DEDUP_REMOVED lines=15> */
.L_x_894:
[----:B------:R-:W-:Y:S05]  /*ad70*/  BSYNC.RECONVERGENT B2 ;  /* 0x0000000000027941 */ /* 0x000fea0003800200 */
.L_x_893:
[----:B------:R-:W0:Y:S01]  /*ad80*/  S2UR UR6, SR_CgaCtaId ;  /* 0x00000000000679c3 */ /* 0x000e220000008800 */
[----:B------:R-:W-:Y:S01]  /*ad90*/  UMOV UR5, 0x400 ;  /* 0x0000040000057882 */ /* 0x000fe20000000000 */
[----:B------:R-:W-:-:S05]  /*ada0*/  IMAD.MOV.U32 R8, RZ, RZ, 0x65 ;  /* 0x00000065ff087424 */ /* 0x000fca00078e00ff */
[----:B------:R1:W-:Y:S01]  /*adb0*/  ST.E.64.STRONG.GPU desc[UR8][R32.64+0x100], R8 ;  /* 0x0001000820007985 */ /* 0x0003e2000c10fb08 */
[----:B0-----:R-:W-:-:S09]  /*adc0*/  ULEA UR5, UR6, UR5, 0x18 ;  /* 0x0000000506057291 */ /* 0x001fd2000f8ec0ff */
[----:B------:R1:W-:Y:S04]  /*add0*/  STS [UR5+0x8], R9 ;  /* 0x00000809ff007988 */ /* 0x0003e80008000805 */
[----:B------:R1:W-:Y:S02]  /*ade0*/  STS [UR5+0x4], R28 ;  /* 0x0000041cff007988 */ /* 0x0003e40008000805 */
.L_x_892:
[----:B------:R-:W-:Y:S05]  /*adf0*/  BSYNC.RECONVERGENT B1 ;  /* 0x0000000000017941 */ /* 0x000fea0003800200 */
.L_x_891:
[----:B------:R-:W-:-:S13]  /*ae00*/  ISETP.NE.AND P0, PT, R35, RZ, PT ;  /* 0x000000ff2300720c */ /* 0x000fda0003f05270 */
[----:B-1----:R-:W0:Y:S01]  /*ae10*/  @!P0 S2R R9, SR_CgaCtaId ;  /* 0x0000000000098919 */ /* 0x002e220000008800 */
[----:B------:R-:W-:Y:S01]  /*ae20*/  @!P0 MOV R8, 0x400 ;  /* 0x0000040000088802 */ /* 0x000fe20000000f00 */
[----:B------:R-:W-:-:S03]  /*ae30*/  @!P0 IMAD.MOV.U32 R26, RZ, RZ, R28 ;  /* 0x000000ffff1a8224 */ /* 0x000fc600078e001c */
[----:B0-----:R-:W-:-:S05]  /*ae40*/  @!P0 LEA R9, R9, R8, 0x18 ;  /* 0x0000000809098211 */ /* 0x001fca00078ec0ff */
[----:B------:R0:W-:Y:S02]  /*ae50*/  @!P0 STS [R9+0x24], R28 ;  /* 0x0000241c09008388 */ /* 0x0001e40000000800 */
.L_x_840:
[----:B------:R-:W-:Y:S05]  /*ae60*/  WARPSYNC.ALL ;  /* 0x0000000000007948 */ /* 0x000fea0003800000 */
[----:B------:R-:W1:Y:S01]  /*ae70*/  S2R R8, SR_TID.X ;  /* 0x0000000000087919 */ /* 0x000e620000002100 */
[----:B------:R-:W2:Y:S01]  /*ae80*/  S2UR UR5, SR_CgaCtaId ;  /* 0x00000000000579c3 */ /* 0x000ea20000008800 */
[----:B------:R-:W-:Y:S01]  /*ae90*/  UMOV UR4, 0x400 ;  /* 0x0000040000047882 */ /* 0x000fe20000000000 */
[----:B------:R-:W-:Y:S06]  /*aea0*/  BSSY.RECONVERGENT B1, `(.L_x_895) ;  /* 0x0000010000017945 */ /* 0x000fec0003800200 */
[----:B------:R-:W-:Y:S01]  /*aeb0*/  BAR.SYNC.DEFER_BLOCKING 0x0 ;  /* 0x0000000000007b1d */ /* 0x000fe20000010000 */
[----:B--2---:R-:W-:Y:S01]  /*aec0*/  ULEA UR4, UR5, UR4, 0x18 ;  /* 0x0000000405047291 */ /* 0x004fe2000f8ec0ff */
[----:B-1----:R-:W-:-:S13]  /*aed0*/  ISETP.NE.AND P0, PT, R8, RZ, PT ;  /* 0x000000ff0800720c */ /* 0x002fda0003f05270 */
[----:B------:R-:W-:Y:S05]  /*aee0*/  @!P0 BRA `(.L_x_896) ;  /* 0x00000000002c8947 */ /* 0x000fea0003800000 */
[----:B0-----:R-:W0:Y:S01]  /*aef0*/  LDS R9, [UR4+0x24] ;  /* 0x00002404ff097984 */ /* 0x001e220008000800 */
        /* <DEDUP_REMOVED lines=10> */
.L_x_896:
[----:B------:R-:W-:Y:S05]  /*afa0*/  BSYNC.RECONVERGENT B1 ;  /* 0x0000000000017941 */ /* 0x000fea0003800200 */
.L_x_895:
        /* <DEDUP_REMOVED lines=9> */
[----:B------:R-:W-:-:S04]  /*b040*/  @!P0 SEL R8, R9, RZ, !P1 ;  /* 0x000000ff09088207 */ /* 0x000fc80004800000 */
[----:B------:R-:W-:-:S07]  /*b050*/  @!P0 SEL R20, R8, RZ, P6 ;  /* 0x000000ff08148207 */ /* 0x000fce0003000000 */
.L_x_898:
[----:B------:R-:W-:Y:S05]  /*b060*/  BSYNC.RECONVERGENT B1 ;  /* 0x0000000000017941 */ /* 0x000fea0003800200 */
.L_x_897:
        /* <DEDUP_REMOVED lines=10> */
.L_x_900:
[----:B------:R-:W-:Y:S05]  /*b110*/  BSYNC.RECONVERGENT B1 ;  /* 0x0000000000017941 */ /* 0x000fea0003800200 */
.L_x_899:
        /* <DEDUP_REMOVED lines=10> */
.L_x_902:
[----:B------:R-:W-:Y:S05]  /*b1c0*/  BSYNC.RECONVERGENT B1 ;  /* 0x0000000000017941 */ /* 0x000fea0003800200 */
.L_x_901:
        /* <DEDUP_REMOVED lines=10> */
.L_x_904:
[----:B------:R-:W-:Y:S05]  /*b270*/  BSYNC.RECONVERGENT B1 ;  /* 0x0000000000017941 */ /* 0x000fea0003800200 */
.L_x_903:
        /* <DEDUP_REMOVED lines=11> */
.L_x_906:
[----:B------:R-:W-:Y:S05]  /*b330*/  BSYNC.RECONVERGENT B1 ;  /* 0x0000000000017941 */ /* 0x000fea0003800200 */
.L_x_905:
        /* <DEDUP_REMOVED lines=11> */
.L_x_908:
[----:B------:R-:W-:Y:S05]  /*b3f0*/  BSYNC.RECONVERGENT B1 ;  /* 0x0000000000017941 */ /* 0x000fea0003800200 */
.L_x_907:
        /* <DEDUP_REMOVED lines=11> */
.L_x_910:
[----:B------:R-:W-:Y:S05]  /*b4b0*/  BSYNC.RECONVERGENT B1 ;  /* 0x0000000000017941 */ /* 0x000fea0003800200 */
.L_x_909:
        /* <DEDUP_REMOVED lines=11> */
.L_x_912:
[----:B------:R-:W-:Y:S05]  /*b570*/  BSYNC.RECONVERGENT B1 ;  /* 0x0000000000017941 */ /* 0x000fea0003800200 */
.L_x_911:
        /* <DEDUP_REMOVED lines=11> */
.L_x_914:
[----:B------:R-:W-:Y:S05]  /*b630*/  BSYNC.RECONVERGENT B1 ;  /* 0x0000000000017941 */ /* 0x000fea0003800200 */
.L_x_913:
        /* <DEDUP_REMOVED lines=11> */
.L_x_916:
[----:B------:R-:W-:Y:S05]  /*b6f0*/  BSYNC.RECONVERGENT B1 ;  /* 0x0000000000017941 */ /* 0x000fea0003800200 */
.L_x_915:
        /* <DEDUP_REMOVED lines=11> */
.L_x_918:
[----:B------:R-:W-:Y:S05]  /*b7b0*/  BSYNC.RECONVERGENT B1 ;  /* 0x0000000000017941 */ /* 0x000fea0003800200 */
.L_x_917:
        /* <DEDUP_REMOVED lines=11> */
.L_x_920:
[----:B------:R-:W-:Y:S05]  /*b870*/  BSYNC.RECONVERGENT B1 ;  /* 0x0000000000017941 */ /* 0x000fea0003800200 */
.L_x_919:
        /* <DEDUP_REMOVED lines=11> */
.L_x_922:
[----:B------:R-:W-:Y:S05]  /*b930*/  BSYNC.RECONVERGENT B1 ;  /* 0x0000000000017941 */ /* 0x000fea0003800200 */
.L_x_921:
        /* <DEDUP_REMOVED lines=11> */
.L_x_924:
[----:B------:R-:W-:Y:S05]  /*b9f0*/  BSYNC.RECONVERGENT B1 ;  /* 0x0000000000017941 */ /* 0x000fea0003800200 */
.L_x_923:
        /* <DEDUP_REMOVED lines=10> */
.L_x_795:
[----:B------:R-:W-:Y:S05]  /*baa0*/  BSYNC.RECONVERGENT B0 ;  /* 0x0000000000007941 */ /* 0x000fea0003800200 */
.L_x_721:
        /* <DEDUP_REMOVED lines=29> */
[C---:B------:R-:W-:Y:S02]  /*bc80*/  VIADD R6, R4.reuse, 0x20 ;  /* 0x0000002004067836 */ /* 0x040fe40000000000 */
[C---:B--2---:R-:W-:Y:S01]  /*bc90*/  VIADD R8, R4.reuse, 0x40 ;  /* 0x0000004004087836 */ /* 0x044fe20000000000 */
[----:B------:R-:W-:Y:S01]  /*bca0*/  LDS R25, [R19+0x200] ;  /* 0x0002000013197984 */ /* 0x000fe20000000800 */
[C---:B------:R-:W-:Y:S02]  /*bcb0*/  VIADD R10, R4.reuse, 0xa0 ;  /* 0x000000a0040a7836 */ /* 0x040fe40000000000 */
        /* <DEDUP_REMOVED lines=11> */
[----:B------:R-:W-:Y:S01]  /*bd70*/  @!P0 STS [UR4+0x1e00], R31 ;  /* 0x001e001fff008988 */ /* 0x000fe20008000804 */
[----:B------:R-:W-:Y:S01]  /*bd80*/  BAR.SYNC.DEFER_BLOCKING 0x0 ;  /* 0x0000000000007b1d */ /* 0x000fe20000010000 */
[----:B------:R-:W-:-:S05]  /*bd90*/  IADD3 R30, P0, PT, R30, R4, RZ ;  /* 0x000000041e1e7210 */ /* 0x000fca0007f1e0ff */
[----:B------:R-:W-:Y:S01]  /*bda0*/  IMAD.X R3, RZ, RZ, RZ, P0 ;  /* 0x000000ffff037224 */ /* 0x000fe200000e06ff */
[----:B-1----:R-:W-:-:S04]  /*bdb0*/  LEA R2, P0, R30, UR6, 0x2 ;  /* 0x000000061e027c11 */ /* 0x002fc8000f8010ff */
[----:B------:R-:W-:Y:S01]  /*bdc0*/  LEA.HI.X R3, R30, UR7, R3, 0x2, P0 ;  /* 0x000000071e037c11 */ /* 0x000fe200080f1403 */
[----:B------:R-:W0:Y:S02]  /*bdd0*/  LDS R33, [UR4+0x1e00] ;  /* 0x001e0004ff217984 */ /* 0x000e240008000800 */
[-C--:B0-----:R-:W-:Y:S02]  /*bde0*/  ISETP.GE.AND P3, PT, R4, R33.reuse, PT ;  /* 0x000000210400720c */ /* 0x081fe40003f66270 */
[-C--:B------:R-:W-:Y:S01]  /*bdf0*/  ISETP.GE.AND P4, PT, R6, R33.reuse, PT ;  /* 0x000000210600720c */ /* 0x080fe20003f86270 */
[----:B------:R-:W-:Y:S01]  /*be00*/  VIADD R6, R4, 0x60 ;  /* 0x0000006004067836 */ /* 0x000fe20000000000 */
[-C--:B------:R-:W-:Y:S01]  /*be10*/  ISETP.GE.AND P5, PT, R8, R33.reuse, PT ;  /* 0x000000210800720c */ /* 0x080fe20003fa6270 */
[----:B------:R-:W-:Y:S01]  /*be20*/  VIADD R8, R4, 0x80 ;  /* 0x0000008004087836 */ /* 0x000fe20000000000 */
[-C--:B------:R-:W-:Y:S02]  /*be30*/  ISETP.GE.AND P1, PT, R10, R33.reuse, PT ;  /* 0x000000210a00720c */ /* 0x080fe40003f26270 */
[-C--:B------:R-:W-:Y:S01]  /*be40*/  ISETP.GE.AND P6, PT, R6, R33.reuse, PT ;  /* 0x000000210600720c */ /* 0x080fe20003fc6270 */
[----:B------:R-:W-:Y:S01]  /*be50*/  VIADD R6, R4, 0xe0 ;  /* 0x000000e004067836 */ /* 0x000fe20000000000 */
[-C--:B------:R-:W-:Y:S01]  /*be60*/  ISETP.GE.AND P0, PT, R8, R33.reuse, PT ;  /* 0x000000210800720c */ /* 0x080fe20003f06270 */
[----:B------:R-:W-:Y:S01]  /*be70*/  VIADD R8, R4, 0x100 ;  /* 0x0000010004087836 */ /* 0x000fe20000000000 */
[-C--:B------:R-:W-:Y:S01]  /*be80*/  ISETP.GE.AND P2, PT, R12, R33.reuse, PT ;  /* 0x000000210c00720c */ /* 0x080fe20003f46270 */
[----:B------:R0:W-:Y:S01]  /*be90*/  @!P3 STG.E desc[UR8][R2.64], R35 ;  /* 0x000000230200b986 */ /* 0x0001e2000c101908 */
[----:B------:R-:W-:Y:S01]  /*bea0*/  ISETP.GE.AND P3, PT, R6, R33, PT ;  /* 0x000000210600720c */ /* 0x000fe20003f66270 */
[----:B------:R-:W-:-:S02]  /*beb0*/  VIADD R6, R4, 0x120 ;  /* 0x0000012004067836 */ /* 0x000fc40000000000 */
[----:B------:R0:W-:Y:S01]  /*bec0*/  @!P4 STG.E desc[UR8][R2.64+0x80], R37 ;  /* 0x000080250200c986 */ /* 0x0001e2000c101908 */
[-C--:B------:R-:W-:Y:S01]  /*bed0*/  ISETP.GE.AND P4, PT, R8, R33.reuse, PT ;  /* 0x000000210800720c */ /* 0x080fe20003f86270 */
[----:B------:R-:W-:Y:S02]  /*bee0*/  VIADD R8, R4, 0x140 ;  /* 0x0000014004087836 */ /* 0x000fe40000000000 */
[----:B------:R0:W-:Y:S01]  /*bef0*/  @!P5 STG.E desc[UR8][R2.64+0x100], R0 ;  /* 0x000100000200d986 */ /* 0x0001e2000c101908 */
[-C--:B------:R-:W-:Y:S01]  /*bf00*/  ISETP.GE.AND P5, PT, R6, R33.reuse, PT ;  /* 0x000000210600720c */ /* 0x080fe20003fa6270 */
[----:B------:R-:W-:Y:S02]  /*bf10*/  VIADD R6, R4, 0x160 ;  /* 0x0000016004067836 */ /* 0x000fe40000000000 */
[----:B------:R0:W-:Y:S01]  /*bf20*/  @!P6 STG.E desc[UR8][R2.64+0x180], R27 ;  /* 0x0001801b0200e986 */ /* 0x0001e2000c101908 */
[----:B------:R-:W-:Y:S01]  /*bf30*/  ISETP.GE.AND P6, PT, R8, R33, PT ;  /* 0x000000210800720c */ /* 0x000fe20003fc6270 */
[----:B------:R-:W-:-:S02]  /*bf40*/  VIADD R8, R4, 0x180 ;  /* 0x0000018004087836 */ /* 0x000fc40000000000 */
[----:B------:R-:W-:Y:S01]  /*bf50*/  VIADD R4, R4, 0x1a0 ;  /* 0x000001a004047836 */ /* 0x000fe20000000000 */
[----:B------:R0:W-:Y:S01]  /*bf60*/  @!P0 STG.E desc[UR8][R2.64+0x200], R25 ;  /* 0x0002001902008986 */ /* 0x0001e2000c101908 */
[----:B------:R-:W-:-:S03]  /*bf70*/  ISETP.GE.AND P0, PT, R6, R33, PT ;  /* 0x000000210600720c */ /* 0x000fc60003f06270 */
        /* <DEDUP_REMOVED lines=15> */
.L_x_639:
[----:B------:R-:W-:Y:S01]  /*c070*/  BSSY B1, `(.L_x_925) ;  /* 0x0000006000017945 */ /* 0x000fe20003800000 */
[----:B------:R-:W-:Y:S01]  /*c080*/  PLOP3.LUT P0, PT, P0, PT, PT, 0x8, 0x80 ;  /* 0x000000000080781c */ /* 0x000fe2000070e170 */
[----:B------:R-:W-:-:S12]  /*c090*/  IMAD.MOV.U32 R21, RZ, RZ, -0x1 ;  /* 0xffffffffff157424 */ /* 0x000fd800078e00ff */
[----:B------:R-:W-:Y:S05]  /*c0a0*/  WARPSYNC.COLLECTIVE R21, `(.L_x_926) ;  /* 0x0000000015087348 */ /* 0x000fea0003c00000 */
[----:B------:R-:W-:Y:S01]  /*c0b0*/  VOTE.ANY P0, P0 ;  /* 0x0000000000ff7806 */ /* 0x000fe20000000100 */
[----:B------:R-:W-:-:S12]  /*c0c0*/  ENDCOLLECTIVE ;  /* 0x000000000000791b */ /* 0x000fd80003800000 */
.L_x_926:
[----:B------:R-:W-:Y:S05]  /*c0d0*/  BSYNC B1 ;  /* 0x0000000000017941 */ /* 0x000fea0003800000 */
.L_x_925:
[----:B------:R-:W-:Y:S05]  /*c0e0*/  BRA `(.L_x_927) ;  /* 0xffffff7c005c7947 */ /* 0x000fea000383ffff */
.L_x_643:
[----:B------:R-:W-:Y:S01]  /*c0f0*/  BSSY B1, `(.L_x_928) ;  /* 0x0000006000017945 */ /* 0x000fe20003800000 */
[----:B------:R-:W-:Y:S01]  /*c100*/  PLOP3.LUT P0, PT, P0, PT, PT, 0x8, 0x80 ;  /* 0x000000000080781c */ /* 0x000fe2000070e170 */
[----:B------:R-:W-:-:S12]  /*c110*/  IMAD.MOV.U32 R21, RZ, RZ, -0x1 ;  /* 0xffffffffff157424 */ /* 0x000fd800078e00ff */
[----:B------:R-:W-:Y:S05]  /*c120*/  WARPSYNC.COLLECTIVE R21, `(.L_x_929) ;  /* 0x0000000015087348 */ /* 0x000fea0003c00000 */
[----:B------:R-:W-:Y:S01]  /*c130*/  VOTE.ANY P0, P0 ;  /* 0x0000000000ff7806 */ /* 0x000fe20000000100 */
[----:B------:R-:W-:-:S12]  /*c140*/  ENDCOLLECTIVE ;  /* 0x000000000000791b */ /* 0x000fd80003800000 */
.L_x_929:
[----:B------:R-:W-:Y:S05]  /*c150*/  BSYNC B1 ;  /* 0x0000000000017941 */ /* 0x000fea0003800000 */
.L_x_928:
[----:B------:R-:W-:Y:S05]  /*c160*/  BRA `(.L_x_930) ;  /* 0xffffff7c006c7947 */ /* 0x000fea000383ffff */
.L_x_645:
[----:B------:R-:W0:Y:S01]  /*c170*/  S2R R8, SR_GEMASK ;  /* 0x0000000000087919 */ /* 0x000e220000003c00 */
[----:B------:R-:W-:Y:S01]  /*c180*/  BSSY B1, `(.L_x_931) ;  /* 0x0000006000017945 */ /* 0x000fe20003800000 */
[----:B------:R-:W-:Y:S01]  /*c190*/  PLOP3.LUT P0, PT, P0, PT, PT, 0x8, 0x80 ;  /* 0x000000000080781c */ /* 0x000fe2000070e170 */
[----:B------:R-:W-:-:S12]  /*c1a0*/  IMAD.MOV.U32 R21, RZ, RZ, -0x1 ;  /* 0xffffffffff157424 */ /* 0x000fd800078e00ff */
[----:B0-----:R-:W-:Y:S05]  /*c1b0*/  WARPSYNC.COLLECTIVE R21, `(.L_x_932) ;  /* 0x0000000015087348 */ /* 0x001fea0003c00000 */
[----:B------:R-:W-:Y:S01]  /*c1c0*/  VOTE.ANY R21, PT, P0 ;  /* 0x0000000000157806 */ /* 0x000fe200000e0100 */
[----:B0-----:R-:W-:Y:S06]  /*c1d0*/  ENDCOLLECTIVE ;  /* 0x000000000000791b */ /* 0x001fec0003800000 */
.L_x_932:
[----:B------:R-:W-:Y:S05]  /*c1e0*/  BSYNC B1 ;  /* 0x0000000000017941 */ /* 0x000fea0003800000 */
.L_x_931:
        /* <DEDUP_REMOVED lines=10> */
.L_x_933:
[----:B------:R-:W-:Y:S01]  /*c290*/  IMAD.MOV.U32 R26, RZ, RZ, R9 ;  /* 0x000000ffff1a7224 */ /* 0x000fe200078e0009 */
[----:B------:R-:W-:Y:S06]  /*c2a0*/  BRA `(.L_x_934) ;  /* 0xffffff7c00487947 */ /* 0x000fec000383ffff */
.L_x_648:
[----:B------:R-:W-:Y:S01]  /*c2b0*/  BSSY B1, `(.L_x_935) ;  /* 0x0000007000017945 */ /* 0x000fe20003800000 */
[----:B------:R-:W-:Y:S02]  /*c2c0*/  IMAD.MOV.U32 R22, RZ, RZ, R11 ;  /* 0x000000ffff167224 */ /* 0x000fe400078e000b */
[----:B------:R-:W-:Y:S02]  /*c2d0*/  IMAD.MOV.U32 R9, RZ, RZ, 0x2 ;  /* 0x00000002ff097424 */ /* 0x000fe400078e00ff */
[----:B------:R-:W-:-:S07]  /*c2e0*/  IMAD.MOV.U32 R21, RZ, RZ, -0x1 ;  /* 0xffffffffff157424 */ /* 0x000fce00078e00ff */
[----:B01----:R-:W-:Y:S05]  /*c2f0*/  WARPSYNC.COLLECTIVE R21, `(.L_x_936) ;  /* 0x0000000015087348 */ /* 0x003fea0003c00000 */
[----:B------:R2:W3:Y:S02]  /*c300*/  SHFL.DOWN P0, R9, R22, R9, R8 ;  /* 0x0800000916097389 */ /* 0x0004e40000000008 */
[----:B0123--:R-:W-:Y:S05]  /*c310*/  ENDCOLLECTIVE ;  /* 0x000000000000791b */ /* 0x00ffea0003800000 */
.L_x_936:
[----:B------:R-:W-:Y:S05]  /*c320*/  BSYNC B1 ;  /* 0x0000000000017941 */ /* 0x000fea0003800000 */
.L_x_935:
[----:B------:R-:W-:Y:S05]  /*c330*/  BRA `(.L_x_937) ;  /* 0xffffff7c006c7947 */ /* 0x000fea000383ffff */
.L_x_651:
[----:B------:R-:W-:Y:S01]  /*c340*/  BSSY B1, `(.L_x_938) ;  /* 0x0000007000017945 */ /* 0x000fe20003800000 */
[----:B------:R-:W-:Y:S02]  /*c350*/  IMAD.MOV.U32 R22, RZ, RZ, R11 ;  /* 0x000000ffff167224 */ /* 0x000fe400078e000b */
[----:B---3--:R-:W-:Y:S02]  /*c360*/  IMAD.MOV.U32 R9, RZ, RZ, 0x4 ;  /* 0x00000004ff097424 */ /* 0x008fe400078e00ff */
[----:B------:R-:W-:-:S07]  /*c370*/  IMAD.MOV.U32 R21, RZ, RZ, -0x1 ;  /* 0xffffffffff157424 */ /* 0x000fce00078e00ff */
[----:B012---:R-:W-:Y:S05]  /*c380*/  WARPSYNC.COLLECTIVE R21, `(.L_x_939) ;  /* 0x0000000015087348 */ /* 0x007fea0003c00000 */
[----:B------:R3:W4:Y:S02]  /*c390*/  SHFL.DOWN P0, R9, R22, R9, R8 ;  /* 0x0800000916097389 */ /* 0x0007240000000008 */
[----:B01234-:R-:W-:Y:S05]  /*c3a0*/  ENDCOLLECTIVE ;  /* 0x000000000000791b */ /* 0x01ffea0003800000 */
.L_x_939:
[----:B------:R-:W-:Y:S05]  /*c3b0*/  BSYNC B1 ;  /* 0x0000000000017941 */ /* 0x000fea0003800000 */
.L_x_938:
[----:B------:R-:W-:Y:S05]  /*c3c0*/  BRA `(.L_x_940) ;  /* 0xffffff7c00947947 */ /* 0x000fea000383ffff */
.L_x_654:
[----:B------:R-:W-:Y:S01]  /*c3d0*/  BSSY B1, `(.L_x_941) ;  /* 0x0000007000017945 */ /* 0x000fe20003800000 */
[----:B------:R-:W-:Y:S02]  /*c3e0*/  IMAD.MOV.U32 R22, RZ, RZ, R11 ;  /* 0x000000ffff167224 */ /* 0x000fe400078e000b */
[----:B----4-:R-:W-:Y:S02]  /*c3f0*/  IMAD.MOV.U32 R9, RZ, RZ, 0x8 ;  /* 0x00000008ff097424 */ /* 0x010fe400078e00ff */
[----:B------:R-:W-:-:S07]  /*c400*/  IMAD.MOV.U32 R21, RZ, RZ, -0x1 ;  /* 0xffffffffff157424 */ /* 0x000fce00078e00ff */
[----:B0123--:R-:W-:Y:S05]  /*c410*/  WARPSYNC.COLLECTIVE R21, `(.L_x_942) ;  /* 0x0000000015087348 */ /* 0x00ffea0003c00000 */
[----:B------:R4:W0:Y:S02]  /*c420*/  SHFL.DOWN P0, R9, R22, R9, R8 ;  /* 0x0800000916097389 */ /* 0x0008240000000008 */
[----:B01234-:R-:W-:Y:S05]  /*c430*/  ENDCOLLECTIVE ;  /* 0x000000000000791b */ /* 0x01ffea0003800000 */
.L_x_942:
[----:B------:R-:W-:Y:S05]  /*c440*/  BSYNC B1 ;  /* 0x0000000000017941 */ /* 0x000fea0003800000 */
.L_x_941:
[----:B------:R-:W-:Y:S05]  /*c450*/  BRA `(.L_x_943) ;  /* 0xffffff7c00b87947 */ /* 0x000fea000383ffff */
.L_x_657:
[----:B------:R-:W-:Y:S01]  /*c460*/  BSSY B1, `(.L_x_944) ;  /* 0x0000007000017945 */ /* 0x000fe20003800000 */
[----:B------:R-:W-:Y:S02]  /*c470*/  IMAD.MOV.U32 R22, RZ, RZ, R11 ;  /* 0x000000ffff167224 */ /* 0x000fe400078e000b */
[----:B0-----:R-:W-:Y:S02]  /*c480*/  IMAD.MOV.U32 R9, RZ, RZ, 0x10 ;  /* 0x00000010ff097424 */ /* 0x001fe400078e00ff */
[----:B------:R-:W-:-:S07]  /*c490*/  IMAD.MOV.U32 R21, RZ, RZ, -0x1 ;  /* 0xffffffffff157424 */ /* 0x000fce00078e00ff */
[----:B-1234-:R-:W-:Y:S05]  /*c4a0*/  WARPSYNC.COLLECTIVE R21, `(.L_x_945) ;  /* 0x0000000015087348 */ /* 0x01efea0003c00000 */
[----:B------:R0:W0:Y:S02]  /*c4b0*/  SHFL.DOWN P0, R9, R22, R9, R8 ;  /* 0x0800000916097389 */ /* 0x0000240000000008 */
[----:B01234-:R-:W-:Y:S05]  /*c4c0*/  ENDCOLLECTIVE ;  /* 0x000000000000791b */ /* 0x01ffea0003800000 */
.L_x_945:
[----:B------:R-:W-:Y:S05]  /*c4d0*/  BSYNC B1 ;  /* 0x0000000000017941 */ /* 0x000fea0003800000 */
.L_x_944:
[----:B------:R-:W-:Y:S05]  /*c4e0*/  BRA `(.L_x_946) ;  /* 0xffffff7c00dc7947 */ /* 0x000fea000383ffff */
.L_x_660:
[----:B------:R-:W-:Y:S01]  /*c4f0*/  BSSY B1, `(.L_x_947) ;  /* 0x0000005000017945 */ /* 0x000fe20003800000 */
[----:B------:R-:W-:-:S07]  /*c500*/  IMAD.MOV.U32 R21, RZ, RZ, -0x1 ;  /* 0xffffffffff157424 */ /* 0x000fce00078e00ff */
[----:B0-234-:R-:W-:Y:S05]  /*c510*/  WARPSYNC.COLLECTIVE R21, `(.L_x_948) ;  /* 0x0000000015087348 */ /* 0x01dfea0003c00000 */
[----:B------:R-:W-:Y:S01]  /*c520*/  VOTE.ALL P0, P0 ;  /* 0x0000000000ff7806 */ /* 0x000fe20000000000 */
[----:B0-234-:R-:W-:-:S12]  /*c530*/  ENDCOLLECTIVE ;  /* 0x000000000000791b */ /* 0x01dfd80003800000 */
.L_x_948:
[----:B------:R-:W-:Y:S05]  /*c540*/  BSYNC B1 ;  /* 0x0000000000017941 */ /* 0x000fea0003800000 */
.L_x_947:
[----:B------:R-:W-:Y:S05]  /*c550*/  BRA `(.L_x_949) ;  /* 0xffffff8000207947 */ /* 0x000fea000383ffff */
.L_x_662:
[----:B------:R-:W-:Y:S01]  /*c560*/  BSSY B1, `(.L_x_950) ;  /* 0x0000006000017945 */ /* 0x000fe20003800000 */
[----:B------:R-:W-:Y:S01]  /*c570*/  PLOP3.LUT P0, PT, P0, PT, PT, 0x8, 0x80 ;  /* 0x000000000080781c */ /* 0x000fe2000070e170 */
[----:B------:R-:W-:-:S12]  /*c580*/  IMAD.MOV.U32 R21, RZ, RZ, -0x1 ;  /* 0xffffffffff157424 */ /* 0x000fd800078e00ff */
[----:B------:R-:W-:Y:S05]  /*c590*/  WARPSYNC.COLLECTIVE R21, `(.L_x_951) ;  /* 0x0000000015087348 */ /* 0x000fea0003c00000 */
[----:B------:R-:W-:Y:S01]  /*c5a0*/  VOTE.ANY P0, P0 ;  /* 0x0000000000ff7806 */ /* 0x000fe20000000100 */
[----:B------:R-:W-:-:S12]  /*c5b0*/  ENDCOLLECTIVE ;  /* 0x000000000000791b */ /* 0x000fd80003800000 */
.L_x_951:
[----:B------:R-:W-:Y:S05]  /*c5c0*/  BSYNC B1 ;  /* 0x0000000000017941 */ /* 0x000fea0003800000 */
.L_x_950:
[----:B------:R-:W-:Y:S05]  /*c5d0*/  BRA `(.L_x_952) ;  /* 0xffffff8000207947 */ /* 0x000fea000383ffff */
.L_x_666:
[----:B------:R-:W-:Y:S01]  /*c5e0*/  BSSY B1, `(.L_x_953) ;  /* 0x0000006000017945 */ /* 0x000fe20003800000 */
[----:B------:R-:W-:Y:S01]  /*c5f0*/  PLOP3.LUT P0, PT, P0, PT, PT, 0x8, 0x80 ;  /* 0x000000000080781c */ /* 0x000fe2000070e170 */
[----:B------:R-:W-:-:S12]  /*c600*/  IMAD.MOV.U32 R21, RZ, RZ, -0x1 ;  /* 0xffffffffff157424 */ /* 0x000fd800078e00ff */
[----:B------:R-:W-:Y:S05]  /*c610*/  WARPSYNC.COLLECTIVE R21, `(.L_x_954) ;  /* 0x0000000015087348 */ /* 0x000fea0003c00000 */
[----:B------:R-:W-:Y:S01]  /*c620*/  VOTE.ANY P0, P0 ;  /* 0x0000000000ff7806 */ /* 0x000fe20000000100 */
[----:B------:R-:W-:-:S12]  /*c630*/  ENDCOLLECTIVE ;  /* 0x000000000000791b */ /* 0x000fd80003800000 */
.L_x_954:
[----:B------:R-:W-:Y:S05]  /*c640*/  BSYNC B1 ;  /* 0x0000000000017941 */ /* 0x000fea0003800000 */
.L_x_953:
[----:B------:R-:W-:Y:S05]  /*c650*/  BRA `(.L_x_955) ;  /* 0xffffff8000347947 */ /* 0x000fea000383ffff */
.L_x_668:
[----:B------:R-:W-:Y:S01]  /*c660*/  BSSY B1, `(.L_x_956) ;  /* 0x0000006000017945 */ /* 0x000fe20003800000 */
[----:B------:R-:W-:Y:S01]  /*c670*/  PLOP3.LUT P0, PT, P0, PT, PT, 0x8, 0x80 ;  /* 0x000000000080781c */ /* 0x000fe2000070e170 */
[----:B------:R-:W-:-:S12]  /*c680*/  IMAD.MOV.U32 R21, RZ, RZ, -0x1 ;  /* 0xffffffffff157424 */ /* 0x000fd800078e00ff */
[----:B------:R-:W-:Y:S05]  /*c690*/  WARPSYNC.COLLECTIVE R21, `(.L_x_957) ;  /* 0x0000000015087348 */ /* 0x000fea0003c00000 */
[----:B------:R-:W-:Y:S01]  /*c6a0*/  VOTE.ANY R21, PT, P0 ;  /* 0x0000000000157806 */ /* 0x000fe200000e0100 */
[----:B------:R-:W-:Y:S06]  /*c6b0*/  ENDCOLLECTIVE ;  /* 0x000000000000791b */ /* 0x000fec0003800000 */
.L_x_957:
[----:B------:R-:W-:Y:S05]  /*c6c0*/  BSYNC B1 ;  /* 0x0000000000017941 */ /* 0x000fea0003800000 */
.L_x_956:
        /* <DEDUP_REMOVED lines=12> */
.L_x_958:
[----:B------:R-:W-:Y:S05]  /*c790*/  BRA `(.L_x_959) ;  /* 0xffffff8000107947 */ /* 0x000fea000383ffff */
.L_x_671:
[----:B------:R-:W-:Y:S01]  /*c7a0*/  BSSY B1, `(.L_x_960) ;  /* 0x0000007000017945 */ /* 0x000fe20003800000 */
[----:B------:R-:W-:Y:S02]  /*c7b0*/  IMAD.MOV.U32 R22, RZ, RZ, R11 ;  /* 0x000000ffff167224 */ /* 0x000fe400078e000b */
[----:B-1----:R-:W-:Y:S02]  /*c7c0*/  IMAD.MOV.U32 R9, RZ, RZ, 0x2 ;  /* 0x00000002ff097424 */ /* 0x002fe400078e00ff */
[----:B------:R-:W-:-:S07]  /*c7d0*/  IMAD.MOV.U32 R21, RZ, RZ, -0x1 ;  /* 0xffffffffff157424 */ /* 0x000fce00078e00ff */
[----:B0-----:R-:W-:Y:S05]  /*c7e0*/  WARPSYNC.COLLECTIVE R21, `(.L_x_961) ;  /* 0x0000000015087348 */ /* 0x001fea0003c00000 */
[----:B------:R1:W2:Y:S02]  /*c7f0*/  SHFL.DOWN P0, R9, R22, R9, R8 ;  /* 0x0800000916097389 */ /* 0x0002a40000000008 */
[----:B012---:R-:W-:Y:S05]  /*c800*/  ENDCOLLECTIVE ;  /* 0x000000000000791b */ /* 0x007fea0003800000 */
.L_x_961:
[----:B------:R-:W-:Y:S05]  /*c810*/  BSYNC B1 ;  /* 0x0000000000017941 */ /* 0x000fea0003800000 */
.L_x_960:
[----:B------:R-:W-:Y:S05]  /*c820*/  BRA `(.L_x_962) ;  /* 0xffffff8000307947 */ /* 0x000fea000383ffff */
.L_x_674:
[----:B------:R-:W-:Y:S01]  /*c830*/  BSSY B1, `(.L_x_963) ;  /* 0x0000007000017945 */ /* 0x000fe20003800000 */
[----:B------:R-:W-:Y:S02]  /*c840*/  IMAD.MOV.U32 R22, RZ, RZ, R11 ;  /* 0x000000ffff167224 */ /* 0x000fe400078e000b */
[----:B--2---:R-:W-:Y:S02]  /*c850*/  IMAD.MOV.U32 R9, RZ, RZ, 0x4 ;  /* 0x00000004ff097424 */ /* 0x004fe400078e00ff */
[----:B------:R-:W-:-:S07]  /*c860*/  IMAD.MOV.U32 R21, RZ, RZ, -0x1 ;  /* 0xffffffffff157424 */ /* 0x000fce00078e00ff */
[----:B01----:R-:W-:Y:S05]  /*c870*/  WARPSYNC.COLLECTIVE R21, `(.L_x_964) ;  /* 0x0000000015087348 */ /* 0x003fea0003c00000 */
[----:B------:R2:W3:Y:S02]  /*c880*/  SHFL.DOWN P0, R9, R22, R9, R8 ;  /* 0x0800000916097389 */ /* 0x0004e40000000008 */
[----:B0123--:R-:W-:Y:S05]  /*c890*/  ENDCOLLECTIVE ;  /* 0x000000000000791b */ /* 0x00ffea0003800000 */
.L_x_964:
[----:B------:R-:W-:Y:S05]  /*c8a0*/  BSYNC B1 ;  /* 0x0000000000017941 */ /* 0x000fea0003800000 */
.L_x_963:
[----:B------:R-:W-:Y:S05]  /*c8b0*/  BRA `(.L_x_965) ;  /* 0xffffff8000547947 */ /* 0x000fea000383ffff */
.L_x_677:
[----:B------:R-:W-:Y:S01]  /*c8c0*/  BSSY B1, `(.L_x_966) ;  /* 0x0000007000017945 */ /* 0x000fe20003800000 */
[----:B------:R-:W-:Y:S02]  /*c8d0*/  IMAD.MOV.U32 R22, RZ, RZ, R11 ;  /* 0x000000ffff167224 */ /* 0x000fe400078e000b */
[----:B---3--:R-:W-:Y:S02]  /*c8e0*/  IMAD.MOV.U32 R9, RZ, RZ, 0x8 ;  /* 0x00000008ff097424 */ /* 0x008fe400078e00ff */
[----:B------:R-:W-:-:S07]  /*c8f0*/  IMAD.MOV.U32 R21, RZ, RZ, -0x1 ;  /* 0xffffffffff157424 */ /* 0x000fce00078e00ff */
[----:B012---:R-:W-:Y:S05]  /*c900*/  WARPSYNC.COLLECTIVE R21, `(.L_x_967) ;  /* 0x0000000015087348 */ /* 0x007fea0003c00000 */
[----:B------:R3:W4:Y:S02]  /*c910*/  SHFL.DOWN P0, R9, R22, R9, R8 ;  /* 0x0800000916097389 */ /* 0x0007240000000008 */
[----:B01234-:R-:W-:Y:S05]  /*c920*/  ENDCOLLECTIVE ;  /* 0x000000000000791b */ /* 0x01ffea0003800000 */
.L_x_967:
[----:B------:R-:W-:Y:S05]  /*c930*/  BSYNC B1 ;  /* 0x0000000000017941 */ /* 0x000fea0003800000 */
.L_x_966:
[----:B------:R-:W-:Y:S05]  /*c940*/  BRA `(.L_x_968) ;  /* 0xffffff8000787947 */ /* 0x000fea000383ffff */
.L_x_680:
[----:B------:R-:W-:Y:S01]  /*c950*/  BSSY B1, `(.L_x_969) ;  /* 0x0000007000017945 */ /* 0x000fe20003800000 */
[----:B------:R-:W-:Y:S02]  /*c960*/  IMAD.MOV.U32 R22, RZ, RZ, R11 ;  /* 0x000000ffff167224 */ /* 0x000fe400078e000b */
[----:B----4-:R-:W-:Y:S02]  /*c970*/  IMAD.MOV.U32 R9, RZ, RZ, 0x10 ;  /* 0x00000010ff097424 */ /* 0x010fe400078e00ff */
[----:B------:R-:W-:-:S07]  /*c980*/  IMAD.MOV.U32 R21, RZ, RZ, -0x1 ;  /* 0xffffffffff157424 */ /* 0x000fce00078e00ff */
[----:B0123--:R-:W-:Y:S05]  /*c990*/  WARPSYNC.COLLECTIVE R21, `(.L_x_970) ;  /* 0x0000000015087348 */ /* 0x00ffea0003c00000 */
[----:B------:R4:W0:Y:S02]  /*c9a0*/  SHFL.DOWN P0, R9, R22, R9, R8 ;  /* 0x0800000916097389 */ /* 0x0008240000000008 */
[----:B01234-:R-:W-:Y:S05]  /*c9b0*/  ENDCOLLECTIVE ;  /* 0x000000000000791b */ /* 0x01ffea0003800000 */
.L_x_970:
[----:B------:R-:W-:Y:S05]  /*c9c0*/  BSYNC B1 ;  /* 0x0000000000017941 */ /* 0x000fea0003800000 */
.L_x_969:
[----:B------:R-:W-:Y:S05]  /*c9d0*/  BRA `(.L_x_971) ;  /* 0xffffff8000987947 */ /* 0x000fea000383ffff */
.L_x_685:
[----:B------:R-:W-:Y:S01]  /*c9e0*/  BSSY B1, `(.L_x_972) ;  /* 0x0000005000017945 */ /* 0x000fe20003800000 */
[----:B------:R-:W-:-:S07]  /*c9f0*/  IMAD.MOV.U32 R21, RZ, RZ, -0x1 ;  /* 0xffffffffff157424 */ /* 0x000fce00078e00ff */
[----:B------:R-:W-:Y:S05]  /*ca00*/  WARPSYNC.COLLECTIVE R21, `(.L_x_973) ;  /* 0x0000000015087348 */ /* 0x000fea0003c00000 */
[----:B------:R-:W-:Y:S01]  /*ca10*/  VOTE.ALL P0, P0 ;  /* 0x0000000000ff7806 */ /* 0x000fe20000000000 */
[----:B------:R-:W-:-:S12]  /*ca20*/  ENDCOLLECTIVE ;  /* 0x000000000000791b */ /* 0x000fd80003800000 */
.L_x_973:
[----:B------:R-:W-:Y:S05]  /*ca30*/  BSYNC B1 ;  /* 0x0000000000017941 */ /* 0x000fea0003800000 */
.L_x_972:
[----:B------:R-:W-:Y:S05]  /*ca40*/  BRA `(.L_x_974) ;  /* 0xffffff8000f87947 */ /* 0x000fea000383ffff */
.L_x_843:
[----:B------:R-:W-:Y:S01]  /*ca50*/  BSSY B1, `(.L_x_975) ;  /* 0x0000006000017945 */ /* 0x000fe20003800000 */
[----:B------:R-:W-:Y:S01]  /*ca60*/  PLOP3.LUT P0, PT, P0, PT, PT, 0x8, 0x80 ;  /* 0x000000000080781c */ /* 0x000fe2000070e170 */
[----:B------:R-:W-:-:S12]  /*ca70*/  IMAD.MOV.U32 R21, RZ, RZ, -0x1 ;  /* 0xffffffffff157424 */ /* 0x000fd800078e00ff */
[----:B------:R-:W-:Y:S05]  /*ca80*/  WARPSYNC.COLLECTIVE R21, `(.L_x_976) ;  /* 0x0000000015087348 */ /* 0x000fea0003c00000 */
[----:B------:R-:W-:Y:S01]  /*ca90*/  VOTE.ANY P0, P0 ;  /* 0x0000000000ff7806 */ /* 0x000fe20000000100 */
[----:B------:R-:W-:-:S12]  /*caa0*/  ENDCOLLECTIVE ;  /* 0x000000000000791b */ /* 0x000fd80003800000 */
.L_x_976:
[----:B------:R-:W-:Y:S05]  /*cab0*/  BSYNC B1 ;  /* 0x0000000000017941 */ /* 0x000fea0003800000 */
.L_x_975:
[----:B------:R-:W-:Y:S05]  /*cac0*/  BRA `(.L_x_977) ;  /* 0xffffffd0006c7947 */ /* 0x000fea000383ffff */
.L_x_847:
[----:B------:R-:W-:Y:S01]  /*cad0*/  BSSY B1, `(.L_x_978) ;  /* 0x0000006000017945 */ /* 0x000fe20003800000 */
[----:B------:R-:W-:Y:S01]  /*cae0*/  PLOP3.LUT P0, PT, P0, PT, PT, 0x8, 0x80 ;  /* 0x000000000080781c */ /* 0x000fe2000070e170 */
[----:B------:R-:W-:-:S12]  /*caf0*/  IMAD.MOV.U32 R21, RZ, RZ, -0x1 ;  /* 0xffffffffff157424 */ /* 0x000fd800078e00ff */
[----:B------:R-:W-:Y:S05]  /*cb00*/  WARPSYNC.COLLECTIVE R21, `(.L_x_979) ;  /* 0x0000000015087348 */ /* 0x000fea0003c00000 */
[----:B------:R-:W-:Y:S01]  /*cb10*/  VOTE.ANY P0, P0 ;  /* 0x0000000000ff7806 */ /* 0x000fe20000000100 */
[----:B------:R-:W-:-:S12]  /*cb20*/  ENDCOLLECTIVE ;  /* 0x000000000000791b */ /* 0x000fd80003800000 */
.L_x_979:
[----:B------:R-:W-:Y:S05]  /*cb30*/  BSYNC B1 ;  /* 0x0000000000017941 */ /* 0x000fea0003800000 */
.L_x_978:
[----:B------:R-:W-:Y:S05]  /*cb40*/  BRA `(.L_x_980) ;  /* 0xffffffd0007c7947 */ /* 0x000fea000383ffff */
.L_x_849:
[----:B------:R-:W0:Y:S01]  /*cb50*/  S2R R37, SR_GEMASK ;  /* 0x0000000000257919 */ /* 0x000e220000003c00 */
[----:B------:R-:W-:Y:S01]  /*cb60*/  BSSY B1, `(.L_x_981) ;  /* 0x0000006000017945 */ /* 0x000fe20003800000 */
[----:B------:R-:W-:Y:S01]  /*cb70*/  PLOP3.LUT P0, PT, P0, PT, PT, 0x8, 0x80 ;  /* 0x000000000080781c */ /* 0x000fe2000070e170 */
[----:B------:R-:W-:-:S12]  /*cb80*/  IMAD.MOV.U32 R21, RZ, RZ, -0x1 ;  /* 0xffffffffff157424 */ /* 0x000fd800078e00ff */
[----:B0-----:R-:W-:Y:S05]  /*cb90*/  WARPSYNC.COLLECTIVE R21, `(.L_x_982) ;  /* 0x0000000015087348 */ /* 0x001fea0003c00000 */
[----:B------:R-:W-:Y:S01]  /*cba0*/  VOTE.ANY R21, PT, P0 ;  /* 0x0000000000157806 */ /* 0x000fe200000e0100 */
[----:B0-----:R-:W-:Y:S06]  /*cbb0*/  ENDCOLLECTIVE ;  /* 0x000000000000791b */ /* 0x001fec0003800000 */
.L_x_982:
[----:B------:R-:W-:Y:S05]  /*cbc0*/  BSYNC B1 ;  /* 0x0000000000017941 */ /* 0x000fea0003800000 */
.L_x_981:
        /* <DEDUP_REMOVED lines=10> */
.L_x_983:
[----:B------:R-:W-:Y:S01]  /*cc70*/  IMAD.MOV.U32 R24, RZ, RZ, R9 ;  /* 0x000000ffff187224 */ /* 0x000fe200078e0009 */
[----:B------:R-:W-:Y:S06]  /*cc80*/  BRA `(.L_x_984) ;  /* 0xffffffd000587947 */ /* 0x000fec000383ffff */
.L_x_852:
[----:B------:R-:W-:Y:S01]  /*cc90*/  BSSY B1, `(.L_x_985) ;  /* 0x0000006000017945 */ /* 0x000fe20003800000 */
[----:B------:R-:W-:Y:S02]  /*cca0*/  IMAD.MOV.U32 R9, RZ, RZ, 0x2 ;  /* 0x00000002ff097424 */ /* 0x000fe400078e00ff */
[----:B------:R-:W-:-:S07]  /*ccb0*/  IMAD.MOV.U32 R21, RZ, RZ, -0x1 ;  /* 0xffffffffff157424 */ /* 0x000fce00078e00ff */
[----:B01----:R-:W-:Y:S05]  /*ccc0*/  WARPSYNC.COLLECTIVE R21, `(.L_x_986) ;  /* 0x0000000015087348 */ /* 0x003fea0003c00000 */
[----:B------:R2:W3:Y:S02]  /*ccd0*/  SHFL.DOWN P0, R9, R22, R9, R8 ;  /* 0x0800000916097389 */ /* 0x0004e40000000008 */
[----:B0123--:R-:W-:Y:S05]  /*cce0*/  ENDCOLLECTIVE ;  /* 0x000000000000791b */ /* 0x00ffea0003800000 */
.L_x_986:
[----:B------:R-:W-:Y:S05]  /*ccf0*/  BSYNC B1 ;  /* 0x0000000000017941 */ /* 0x000fea0003800000 */
.L_x_985:
[----:B------:R-:W-:Y:S05]  /*cd00*/  BRA `(.L_x_987) ;  /* 0xffffffd000847947 */ /* 0x000fea000383ffff */
.L_x_855:
[----:B------:R-:W-:Y:S01]  /*cd10*/  BSSY B1, `(.L_x_988) ;  /* 0x0000006000017945 */ /* 0x000fe20003800000 */
[----:B---3--:R-:W-:Y:S02]  /*cd20*/  IMAD.MOV.U32 R9, RZ, RZ, 0x4 ;  /* 0x00000004ff097424 */ /* 0x008fe400078e00ff */
[----:B------:R-:W-:-:S07]  /*cd30*/  IMAD.MOV.U32 R21, RZ, RZ, -0x1 ;  /* 0xffffffffff157424 */ /* 0x000fce00078e00ff */
[----:B-12---:R-:W-:Y:S05]  /*cd40*/  WARPSYNC.COLLECTIVE R21, `(.L_x_989) ;  /* 0x0000000015087348 */ /* 0x006fea0003c00000 */
[----:B------:R0:W3:Y:S02]  /*cd50*/  SHFL.DOWN P0, R9, R22, R9, R8 ;  /* 0x0800000916097389 */ /* 0x0000e40000000008 */
[----:B0123--:R-:W-:Y:S05]  /*cd60*/  ENDCOLLECTIVE ;  /* 0x000000000000791b */ /* 0x00ffea0003800000 */
.L_x_989:
[----:B------:R-:W-:Y:S05]  /*cd70*/  BSYNC B1 ;  /* 0x0000000000017941 */ /* 0x000fea0003800000 */
.L_x_988:
[----:B------:R-:W-:Y:S05]  /*cd80*/  BRA `(.L_x_990) ;  /* 0xffffffd000ac7947 */ /* 0x000fea000383ffff */
.L_x_858:
[----:B------:R-:W-:Y:S01]  /*cd90*/  BSSY B1, `(.L_x_991) ;  /* 0x0000006000017945 */ /* 0x000fe20003800000 */
[----:B---3--:R-:W-:Y:S02]  /*cda0*/  IMAD.MOV.U32 R9, RZ, RZ, 0x8 ;  /* 0x00000008ff097424 */ /* 0x008fe400078e00ff */
[----:B------:R-:W-:-:S07]  /*cdb0*/  IMAD.MOV.U32 R21, RZ, RZ, -0x1 ;  /* 0xffffffffff157424 */ /* 0x000fce00078e00ff */
[----:B012---:R-:W-:Y:S05]  /*cdc0*/  WARPSYNC.COLLECTIVE R21, `(.L_x_992) ;  /* 0x0000000015087348 */ /* 0x007fea0003c00000 */
[----:B------:R3:W4:Y:S02]  /*cdd0*/  SHFL.DOWN P0, R9, R22, R9, R8 ;  /* 0x0800000916097389 */ /* 0x0007240000000008 */
[----:B01234-:R-:W-:Y:S05]  /*cde0*/  ENDCOLLECTIVE ;  /* 0x000000000000791b */ /* 0x01ffea0003800000 */
.L_x_992:
[----:B------:R-:W-:Y:S05]  /*cdf0*/  BSYNC B1 ;  /* 0x0000000000017941 */ /* 0x000fea0003800000 */
.L_x_991:
[----:B------:R-:W-:Y:S05]  /*ce00*/  BRA `(.L_x_993) ;  /* 0xffffffd000d47947 */ /* 0x000fea000383ffff */
.L_x_861:
[----:B------:R-:W-:Y:S01]  /*ce10*/  BSSY B1, `(.L_x_994) ;  /* 0x0000007000017945 */ /* 0x000fe20003800000 */
[----:B0-23--:R-:W-:Y:S02]  /*ce20*/  IMAD.MOV.U32 R22, RZ, RZ, R11 ;  /* 0x000000ffff167224 */ /* 0x00dfe400078e000b */
[----:B----4-:R-:W-:Y:S02]  /*ce30*/  IMAD.MOV.U32 R9, RZ, RZ, 0x10 ;  /* 0x00000010ff097424 */ /* 0x010fe400078e00ff */
[----:B------:R-:W-:-:S07]  /*ce40*/  IMAD.MOV.U32 R21, RZ, RZ, -0x1 ;  /* 0xffffffffff157424 */ /* 0x000fce00078e00ff */
[----:B-1----:R-:W-:Y:S05]  /*ce50*/  WARPSYNC.COLLECTIVE R21, `(.L_x_995) ;  /* 0x0000000015087348 */ /* 0x002fea0003c00000 */
[----:B------:R0:W2:Y:S02]  /*ce60*/  SHFL.DOWN P0, R9, R22, R9, R8 ;  /* 0x0800000916097389 */ /* 0x0000a40000000008 */
[----:B012---:R-:W-:Y:S05]  /*ce70*/  ENDCOLLECTIVE ;  /* 0x000000000000791b */ /* 0x007fea0003800000 */
.L_x_995:
[----:B------:R-:W-:Y:S05]  /*ce80*/  BSYNC B1 ;  /* 0x0000000000017941 */ /* 0x000fea0003800000 */
.L_x_994:
[----:B------:R-:W-:Y:S05]  /*ce90*/  BRA `(.L_x_996) ;  /* 0xffffffd400007947 */ /* 0x000fea000383ffff */
.L_x_864:
[----:B------:R-:W-:Y:S01]  /*cea0*/  BSSY B1, `(.L_x_997) ;  /* 0x0000005000017945 */ /* 0x000fe20003800000 */
[----:B------:R-:W-:-:S07]  /*ceb0*/  IMAD.MOV.U32 R21, RZ, RZ, -0x1 ;  /* 0xffffffffff157424 */ /* 0x000fce00078e00ff */
[----:B0-234-:R-:W-:Y:S05]  /*cec0*/  WARPSYNC.COLLECTIVE R21, `(.L_x_998) ;  /* 0x0000000015087348 */ /* 0x01dfea0003c00000 */
[----:B------:R-:W-:Y:S01]  /*ced0*/  VOTE.ALL P0, P0 ;  /* 0x0000000000ff7806 */ /* 0x000fe20000000000 */
[----:B0-234-:R-:W-:-:S12]  /*cee0*/  ENDCOLLECTIVE ;  /* 0x000000000000791b */ /* 0x01dfd80003800000 */
.L_x_998:
[----:B------:R-:W-:Y:S05]  /*cef0*/  BSYNC B1 ;  /* 0x0000000000017941 */ /* 0x000fea0003800000 */
.L_x_997:
[----:B------:R-:W-:Y:S05]  /*cf00*/  BRA `(.L_x_999) ;  /* 0xffffffd4003c7947 */ /* 0x000fea000383ffff */
.L_x_866:
[----:B------:R-:W-:Y:S01]  /*cf10*/  BSSY B1, `(.L_x_1000) ;  /* 0x0000006000017945 */ /* 0x000fe20003800000 */
[----:B------:R-:W-:Y:S01]  /*cf20*/  PLOP3.LUT P0, PT, P0, PT, PT, 0x8, 0x80 ;  /* 0x000000000080781c */ /* 0x000fe2000070e170 */
[----:B------:R-:W-:-:S12]  /*cf30*/  IMAD.MOV.U32 R21, RZ, RZ, -0x1 ;  /* 0xffffffffff157424 */ /* 0x000fd800078e00ff */
[----:B------:R-:W-:Y:S05]  /*cf40*/  WARPSYNC.COLLECTIVE R21, `(.L_x_1001) ;  /* 0x0000000015087348 */ /* 0x000fea0003c00000 */
[----:B------:R-:W-:Y:S01]  /*cf50*/  VOTE.ANY P0, P0 ;  /* 0x0000000000ff7806 */ /* 0x000fe20000000100 */
[----:B------:R-:W-:-:S12]  /*cf60*/  ENDCOLLECTIVE ;  /* 0x000000000000791b */ /* 0x000fd80003800000 */
.L_x_1001:
[----:B------:R-:W-:Y:S05]  /*cf70*/  BSYNC B1 ;  /* 0x0000000000017941 */ /* 0x000fea0003800000 */
.L_x_1000:
[----:B------:R-:W-:Y:S05]  /*cf80*/  BRA `(.L_x_1002) ;  /* 0xffffffd400407947 */ /* 0x000fea000383ffff */
.L_x_870:
[----:B------:R-:W-:Y:S01]  /*cf90*/  BSSY B1, `(.L_x_1003) ;  /* 0x0000006000017945 */ /* 0x000fe20003800000 */
[----:B------:R-:W-:Y:S01]  /*cfa0*/  PLOP3.LUT P0, PT, P0, PT, PT, 0x8, 0x80 ;  /* 0x000000000080781c */ /* 0x000fe2000070e170 */
[----:B------:R-:W-:-:S12]  /*cfb0*/  IMAD.MOV.U32 R21, RZ, RZ, -0x1 ;  /* 0xffffffffff157424 */ /* 0x000fd800078e00ff */
[----:B------:R-:W-:Y:S05]  /*cfc0*/  WARPSYNC.COLLECTIVE R21, `(.L_x_1004) ;  /* 0x0000000015087348 */ /* 0x000fea0003c00000 */
[----:B------:R-:W-:Y:S01]  /*cfd0*/  VOTE.ANY P0, P0 ;  /* 0x0000000000ff7806 */ /* 0x000fe20000000100 */
[----:B------:R-:W-:-:S12]  /*cfe0*/  ENDCOLLECTIVE ;  /* 0x000000000000791b */ /* 0x000fd80003800000 */
.L_x_1004:
[----:B------:R-:W-:Y:S05]  /*cff0*/  BSYNC B1 ;  /* 0x0000000000017941 */ /* 0x000fea0003800000 */
.L_x_1003:
[----:B------:R-:W-:Y:S05]  /*d000*/  BRA `(.L_x_1005) ;  /* 0xffffffd400547947 */ /* 0x000fea000383ffff */
.L_x_872:
[----:B------:R-:W-:Y:S01]  /*d010*/  BSSY B1, `(.L_x_1006) ;  /* 0x0000006000017945 */ /* 0x000fe20003800000 */
[----:B------:R-:W-:Y:S01]  /*d020*/  PLOP3.LUT P0, PT, P0, PT, PT, 0x8, 0x80 ;  /* 0x000000000080781c */ /* 0x000fe2000070e170 */
[----:B------:R-:W-:-:S12]  /*d030*/  IMAD.MOV.U32 R21, RZ, RZ, -0x1 ;  /* 0xffffffffff157424 */ /* 0x000fd800078e00ff */
[----:B------:R-:W-:Y:S05]  /*d040*/  WARPSYNC.COLLECTIVE R21, `(.L_x_1007) ;  /* 0x0000000015087348 */ /* 0x000fea0003c00000 */
[----:B------:R-:W-:Y:S01]  /*d050*/  VOTE.ANY R21, PT, P0 ;  /* 0x0000000000157806 */ /* 0x000fe200000e0100 */
[----:B------:R-:W-:Y:S06]  /*d060*/  ENDCOLLECTIVE ;  /* 0x000000000000791b */ /* 0x000fec0003800000 */
.L_x_1007:
[----:B------:R-:W-:Y:S05]  /*d070*/  BSYNC B1 ;  /* 0x0000000000017941 */ /* 0x000fea0003800000 */
.L_x_1006:
        /* <DEDUP_REMOVED lines=10> */
.L_x_1008:
[----:B------:R-:W-:Y:S05]  /*d120*/  BRA `(.L_x_1009) ;  /* 0xffffffd400347947 */ /* 0x000fea000383ffff */
.L_x_875:
[----:B------:R-:W-:Y:S01]  /*d130*/  BSSY B1, `(.L_x_1010) ;  /* 0x0000007000017945 */ /* 0x000fe20003800000 */
[----:B------:R-:W-:Y:S02]  /*d140*/  IMAD.MOV.U32 R22, RZ, RZ, R11 ;  /* 0x000000ffff167224 */ /* 0x000fe400078e000b */
[----:B-1----:R-:W-:Y:S02]  /*d150*/  IMAD.MOV.U32 R9, RZ, RZ, 0x2 ;  /* 0x00000002ff097424 */ /* 0x002fe400078e00ff */
[----:B------:R-:W-:-:S07]  /*d160*/  IMAD.MOV.U32 R21, RZ, RZ, -0x1 ;  /* 0xffffffffff157424 */ /* 0x000fce00078e00ff */
[----:B0-----:R-:W-:Y:S05]  /*d170*/  WARPSYNC.COLLECTIVE R21, `(.L_x_1011) ;  /* 0x0000000015087348 */ /* 0x001fea0003c00000 */
[----:B------:R1:W2:Y:S02]  /*d180*/  SHFL.DOWN P0, R9, R22, R9, R8 ;  /* 0x0800000916097389 */ /* 0x0002a40000000008 */
[----:B012---:R-:W-:Y:S05]  /*d190*/  ENDCOLLECTIVE ;  /* 0x000000000000791b */ /* 0x007fea0003800000 */
.L_x_1011:
[----:B------:R-:W-:Y:S05]  /*d1a0*/  BSYNC B1 ;  /* 0x0000000000017941 */ /* 0x000fea0003800000 */
.L_x_1010:
[----:B------:R-:W-:Y:S05]  /*d1b0*/  BRA `(.L_x_1012) ;  /* 0xffffffd400547947 */ /* 0x000fea000383ffff */
.L_x_878:
[----:B------:R-:W-:Y:S01]  /*d1c0*/  BSSY B1, `(.L_x_1013) ;  /* 0x0000007000017945 */ /* 0x000fe20003800000 */
[----:B------:R-:W-:Y:S02]  /*d1d0*/  IMAD.MOV.U32 R22, RZ, RZ, R11 ;  /* 0x000000ffff167224 */ /* 0x000fe400078e000b */
[----:B--2---:R-:W-:Y:S02]  /*d1e0*/  IMAD.MOV.U32 R9, RZ, RZ, 0x4 ;  /* 0x00000004ff097424 */ /* 0x004fe400078e00ff */
[----:B------:R-:W-:-:S07]  /*d1f0*/  IMAD.MOV.U32 R21, RZ, RZ, -0x1 ;  /* 0xffffffffff157424 */ /* 0x000fce00078e00ff */
[----:B01----:R-:W-:Y:S05]  /*d200*/  WARPSYNC.COLLECTIVE R21, `(.L_x_1014) ;  /* 0x0000000015087348 */ /* 0x003fea0003c00000 */
[----:B------:R2:W3:Y:S02]  /*d210*/  SHFL.DOWN P0, R9, R22, R9, R8 ;  /* 0x0800000916097389 */ /* 0x0004e40000000008 */
[----:B0123--:R-:W-:Y:S05]  /*d220*/  ENDCOLLECTIVE ;  /* 0x000000000000791b */ /* 0x00ffea0003800000 */
.L_x_1014:
[----:B------:R-:W-:Y:S05]  /*d230*/  BSYNC B1 ;  /* 0x0000000000017941 */ /* 0x000fea0003800000 */
.L_x_1013:
[----:B------:R-:W-:Y:S05]  /*d240*/  BRA `(.L_x_1015) ;  /* 0xffffffd400787947 */ /* 0x000fea000383ffff */
.L_x_881:
[----:B------:R-:W-:Y:S01]  /*d250*/  BSSY B1, `(.L_x_1016) ;  /* 0x0000007000017945 */ /* 0x000fe20003800000 */
[----:B------:R-:W-:Y:S02]  /*d260*/  IMAD.MOV.U32 R22, RZ, RZ, R11 ;  /* 0x000000ffff167224 */ /* 0x000fe400078e000b */
[----:B---3--:R-:W-:Y:S02]  /*d270*/  IMAD.MOV.U32 R9, RZ, RZ, 0x8 ;  /* 0x00000008ff097424 */ /* 0x008fe400078e00ff */
[----:B------:R-:W-:-:S07]  /*d280*/  IMAD.MOV.U32 R21, RZ, RZ, -0x1 ;  /* 0xffffffffff157424 */ /* 0x000fce00078e00ff */
[----:B012---:R-:W-:Y:S05]  /*d290*/  WARPSYNC.COLLECTIVE R21, `(.L_x_1017) ;  /* 0x0000000015087348 */ /* 0x007fea0003c00000 */
[----:B------:R3:W4:Y:S02]  /*d2a0*/  SHFL.DOWN P0, R9, R22, R9, R8 ;  /* 0x0800000916097389 */ /* 0x0007240000000008 */
[----:B01234-:R-:W-:Y:S05]  /*d2b0*/  ENDCOLLECTIVE ;  /* 0x000000000000791b */ /* 0x01ffea0003800000 */
.L_x_1017:
[----:B------:R-:W-:Y:S05]  /*d2c0*/  BSYNC B1 ;  /* 0x0000000000017941 */ /* 0x000fea0003800000 */
.L_x_1016:
[----:B------:R-:W-:Y:S05]  /*d2d0*/  BRA `(.L_x_1018) ;  /* 0xffffffd400987947 */ /* 0x000fea000383ffff */
.L_x_884:
[----:B------:R-:W-:Y:S01]  /*d2e0*/  BSSY B1, `(.L_x_1019) ;  /* 0x0000007000017945 */ /* 0x000fe20003800000 */
[----:B------:R-:W-:Y:S02]  /*d2f0*/  IMAD.MOV.U32 R22, RZ, RZ, R11 ;  /* 0x000000ffff167224 */ /* 0x000fe400078e000b */
[----:B----4-:R-:W-:Y:S02]  /*d300*/  IMAD.MOV.U32 R9, RZ, RZ, 0x10 ;  /* 0x00000010ff097424 */ /* 0x010fe400078e00ff */
[----:B------:R-:W-:-:S07]  /*d310*/  IMAD.MOV.U32 R21, RZ, RZ, -0x1 ;  /* 0xffffffffff157424 */ /* 0x000fce00078e00ff */
[----:B0123--:R-:W-:Y:S05]  /*d320*/  WARPSYNC.COLLECTIVE R21, `(.L_x_1020) ;  /* 0x0000000015087348 */ /* 0x00ffea0003c00000 */
[----:B------:R4:W0:Y:S02]  /*d330*/  SHFL.DOWN P0, R9, R22, R9, R8 ;  /* 0x0800000916097389 */ /* 0x0008240000000008 */
[----:B01234-:R-:W-:Y:S05]  /*d340*/  ENDCOLLECTIVE ;  /* 0x000000000000791b */ /* 0x01ffea0003800000 */
.L_x_1020:
[----:B------:R-:W-:Y:S05]  /*d350*/  BSYNC B1 ;  /* 0x0000000000017941 */ /* 0x000fea0003800000 */
.L_x_1019:
[----:B------:R-:W-:Y:S05]  /*d360*/  BRA `(.L_x_1021) ;  /* 0xffffffd400bc7947 */ /* 0x000fea000383ffff */
.L_x_889:
[----:B------:R-:W-:Y:S01]  /*d370*/  BSSY B1, `(.L_x_1022) ;  /* 0x0000005000017945 */ /* 0x000fe20003800000 */
[----:B------:R-:W-:-:S07]  /*d380*/  IMAD.MOV.U32 R21, RZ, RZ, -0x1 ;  /* 0xffffffffff157424 */ /* 0x000fce00078e00ff */
[----:B-1234-:R-:W-:Y:S05]  /*d390*/  WARPSYNC.COLLECTIVE R21, `(.L_x_1023) ;  /* 0x0000000015087348 */ /* 0x01efea0003c00000 */
[----:B------:R-:W-:Y:S01]  /*d3a0*/  VOTE.ALL P0, P0 ;  /* 0x0000000000ff7806 */ /* 0x000fe20000000000 */
[----:B-1234-:R-:W-:-:S12]  /*d3b0*/  ENDCOLLECTIVE ;  /* 0x000000000000791b */ /* 0x01efd80003800000 */
.L_x_1023:
[----:B------:R-:W-:Y:S05]  /*d3c0*/  BSYNC B1 ;  /* 0x0000000000017941 */ /* 0x000fea0003800000 */
.L_x_1022:
[----:B------:R-:W-:Y:S05]  /*d3d0*/  BRA `(.L_x_1024) ;  /* 0xffffffd800207947 */ /* 0x000fea000383ffff */
.L_x_1025:
        /* <DEDUP_REMOVED lines=10> */
.L_x_1378:


//--------------------- .text._ZN3cub18CUB_300001_SM_10006detail4scan20DeviceScanInitKernelINS0_13ScanTileStateIiLb1EEEEEvT_i --------------------------
	.section	.text._ZN3cub18CUB_300001_SM_10006detail4scan20DeviceScanInitKernelINS0_13ScanTileStateIiLb1EEEEEvT_i,"ax",@progbits
	.align	128
        .global         _ZN3cub18CUB_300001_SM_10006detail4scan20DeviceScanInitKernelINS0_13ScanTileStateIiLb1EEEEEvT_i
        .type           _ZN3cub18CUB_300001_SM_10006detail4scan20DeviceScanInitKernelINS0_13ScanTileStateIiLb1EEEEEvT_i,@function
        .size           _ZN3cub18CUB_300001_SM_10006detail4scan20DeviceScanInitKernelINS0_13ScanTileStateIiLb1EEEEEvT_i,(.L_x_1379 - _ZN3cub18CUB_300001_SM_10006detail4scan20DeviceScanInitKernelINS0_13ScanTileStateIiLb1EEEEEvT_i)
        .other          _ZN3cub18CUB_300001_SM_10006detail4scan20DeviceScanInitKernelINS0_13ScanTileStateIiLb1EEEEEvT_i,@"STO_CUDA_ENTRY STV_DEFAULT"
_ZN3cub18CUB_300001_SM_10006detail4scan20DeviceScanInitKernelINS0_13ScanTileStateIiLb1EEEEEvT_i:
.text._ZN3cub18CUB_300001_SM_10006detail4scan20DeviceScanInitKernelINS0_13ScanTileStateIiLb1EEEEEvT_i:
[----:B------:R-:W-:Y:S01]  /*0000*/  LDC R1, c[0x0][0x37c] ;  /* 0x0000df00ff017b82 */ /* 0x000fe20000000800 */
[----:B------:R-:W0:Y:S07]  /*0010*/  S2R R0, SR_TID.X ;  /* 0x0000000000007919 */ /* 0x000e2e0000002100 */
[----:B------:R-:W1:Y:S01]  /*0020*/  S2UR UR6, SR_CTAID.X ;  /* 0x00000000000679c3 */ /* 0x000e620000002500 */
[----:B------:R-:W2:Y:S07]  /*0030*/  LDCU UR4, c[0x0][0x388] ;  /* 0x00007100ff0477ac */ /* 0x000eae0008000800 */
[----:B------:R-:W1:Y:S01]  /*0040*/  LDC R5, c[0x0][0x360] ;  /* 0x0000d800ff057b82 */ /* 0x000e620000000800 */
[----:B0-----:R-:W-:Y:S01]  /*0050*/  ISETP.GT.U32.AND P0, PT, R0, 0x1f, PT ;  /* 0x0000001f0000780c */ /* 0x001fe20003f04070 */
[----:B-1----:R-:W-:-:S03]  /*0060*/  IMAD R5, R5, UR6, R0 ;  /* 0x0000000605057c24 */ /* 0x002fc6000f8e0200 */
[----:B------:R-:W-:Y:S02]  /*0070*/  ISETP.NE.OR P0, PT, RZ, UR6, P0 ;  /* 0x00000006ff007c0c */ /* 0x000fe40008705670 */
[----:B--2---:R-:W-:Y:S01]  /*0080*/  ISETP.GE.AND P1, PT, R5, UR4, PT ;  /* 0x0000000405007c0c */ /* 0x004fe2000bf26270 */
[----:B------:R-:W0:-:S12]  /*0090*/  LDCU.64 UR4, c[0x0][0x358] ;  /* 0x00006b00ff0477ac */ /* 0x000e180008000a00 */
[----:B------:R-:W1:Y:S01]  /*00a0*/  @!P1 LDC.64 R2, c[0x0][0x380] ;  /* 0x0000e000ff029b82 */ /* 0x000e620000000a00 */
[----:B------:R-:W-:Y:S01]  /*00b0*/  @!P1 MOV R4, 0x63 ;  /* 0x0000006300049802 */ /* 0x000fe20000000f00 */
[----:B-1----:R-:W-:-:S04]  /*00c0*/  @!P1 IMAD.WIDE R2, R5, 0x8, R2 ;  /* 0x0000000805029825 */ /* 0x002fc800078e0202 */
[----:B------:R-:W-:-:S05]  /*00d0*/  HFMA2 R5, -RZ, RZ, 0, 0 ;  /* 0x00000000ff057431 */ /* 0x000fca00000001ff */
[----:B0-----:R0:W-:Y:S01]  /*00e0*/  @!P1 STG.E.64 desc[UR4][R2.64+0x100], R4 ;  /* 0x0001000402009986 */ /* 0x0011e2000c101b04 */
[----:B------:R-:W-:Y:S05]  /*00f0*/  @P0 EXIT ;  /* 0x000000000000094d */ /* 0x000fea0003800000 */
[----:B0-----:R-:W0:Y:S02]  /*0100*/  LDC.64 R2, c[0x0][0x380] ;  /* 0x0000e000ff027b82 */ /* 0x001e240000000a00 */
[----:B0-----:R-:W-:-:S05]  /*0110*/  IMAD.WIDE.U32 R2, R0, 0x8, R2 ;  /* 0x0000000800027825 */ /* 0x001fca00078e0002 */
[----:B------:R-:W-:Y:S01]  /*0120*/  STG.E.64 desc[UR4][R2.64], RZ ;  /* 0x000000ff02007986 */ /* 0x000fe2000c101b04 */
[----:B------:R-:W-:Y:S05]  /*0130*/  EXIT ;  /* 0x000000000000794d */ /* 0x000fea0003800000 */
.L_x_1026:
        /* <DEDUP_REMOVED lines=12> */
.L_x_1379:


//--------------------- .text._ZN3cub18CUB_300001_SM_10006detail6reduce28DeviceReduceSingleTileKernelINS2_10policy_hubIiyN4cuda3__47maximumIiEEE10Policy1000EPiSB_iS8_iiNS5_3std3__410__identityEEEvT0_T1_T2_T3_T4_T6_ --------------------------
	.section	.text._ZN3cub18CUB_300001_SM_10006detail6reduce28DeviceReduceSingleTileKernelINS2_10policy_hubIiyN4cuda3__47maximumIiEEE10Policy1000EPiSB_iS8_iiNS5_3std3__410__identityEEEvT0_T1_T2_T3_T4_T6_,"ax",@progbits
	.align	128
        .global         _ZN3cub18CUB_300001_SM_10006detail6reduce28DeviceReduceSingleTileKernelINS2_10policy_hubIiyN4cuda3__47maximumIiEEE10Policy1000EPiSB_iS8_iiNS5_3std3__410__identityEEEvT0_T1_T2_T3_T4_T6_
        .type           _ZN3cub18CUB_300001_SM_10006detail6reduce28DeviceReduceSingleTileKernelINS2_10policy_hubIiyN4cuda3__47maximumIiEEE10Policy1000EPiSB_iS8_iiNS5_3std3__410__identityEEEvT0_T1_T2_T3_T4_T6_,@function
        .size           _ZN3cub18CUB_300001_SM_10006detail6reduce28DeviceReduceSingleTileKernelINS2_10policy_hubIiyN4cuda3__47maximumIiEEE10Policy1000EPiSB_iS8_iiNS5_3std3__410__identityEEEvT0_T1_T2_T3_T4_T6_,(.L_x_1380 - _ZN3cub18CUB_300001_SM_10006detail6reduce28DeviceReduceSingleTileKernelINS2_10policy_hubIiyN4cuda3__47maximumIiEEE10Policy1000EPiSB_iS8_iiNS5_3std3__410__identityEEEvT0_T1_T2_T3_T4_T6_)
        .other          _ZN3cub18CUB_300001_SM_10006detail6reduce28DeviceReduceSingleTileKernelINS2_10policy_hubIiyN4cuda3__47maximumIiEEE10Policy1000EPiSB_iS8_iiNS5_3std3__410__identityEEEvT0_T1_T2_T3_T4_T6_,@"STO_CUDA_ENTRY STV_DEFAULT"
_ZN3cub18CUB_300001_SM_10006detail6reduce28DeviceReduceSingleTileKernelINS2_10policy_hubIiyN4cuda3__47maximumIiEEE10Policy1000EPiSB_iS8_iiNS5_3std3__410__identityEEEvT0_T1_T2_T3_T4_T6_:
.text._ZN3cub18CUB_300001_SM_10006detail6reduce28DeviceReduceSingleTileKernelINS2_10policy_hubIiyN4cuda3__47maximumIiEEE10Policy1000EPiSB_iS8_iiNS5_3std3__410__identityEEEvT0_T1_T2_T3_T4_T6_:
[----:B------:R-:W-:Y:S01]  /*0000*/  LDC R1, c[0x0][0x37c] ;  /* 0x0000df00ff017b82 */ /* 0x000fe20000000800 */
[----:B------:R-:W0:Y:S01]  /*0010*/  LDCU UR4, c[0x0][0x390] ;  /* 0x00007200ff0477ac */ /* 0x000e220008000800 */
[----:B------:R-:W1:Y:S01]  /*0020*/  LDCU.64 UR6, c[0x0][0x358] ;  /* 0x00006b00ff0677ac */ /* 0x000e620008000a00 */
[----:B0-----:R-:W-:-:S05]  /*0030*/  IMAD.U32 R2, RZ, RZ, UR4 ;  /* 0x00000004ff027e24 */ /* 0x001fca000f8e00ff */
[----:B------:R-:W-:-:S13]  /*0040*/  ISETP.NE.AND P0, PT, R2, RZ, PT ;  /* 0x000000ff0200720c */ /* 0x000fda0003f05270 */
[----:B-1----:R-:W-:Y:S05]  /*0050*/  @P0 BRA `(.L_x_1027) ;  /* 0x00000000001c0947 */ /* 0x002fea0003800000 */
[----:B------:R-:W0:Y:S02]  /*0060*/  S2R R0, SR_TID.X ;  /* 0x0000000000007919 */ /* 0x000e240000002100 */
[----:B0-----:R-:W-:-:S13]  /*0070*/  ISETP.NE.AND P0, PT, R0, RZ, PT ;  /* 0x000000ff0000720c */ /* 0x001fda0003f05270 */
[----:B------:R-:W-:Y:S05]  /*0080*/  @P0 EXIT ;  /* 0x000000000000094d */ /* 0x000fea0003800000 */
[----:B------:R-:W0:Y:S08]  /*0090*/  LDC R5, c[0x0][0x398] ;  /* 0x0000e600ff057b82 */ /* 0x000e300000000800 */
[----:B------:R-:W0:Y:S02]  /*00a0*/  LDC.64 R2, c[0x0][0x388] ;  /* 0x0000e200ff027b82 */ /* 0x000e240000000a00 */
[----:B0-----:R-:W-:Y:S01]  /*00b0*/  STG.E desc[UR6][R2.64], R5 ;  /* 0x0000000502007986 */ /* 0x001fe2000c101906 */
[----:B------:R-:W-:Y:S05]  /*00c0*/  EXIT ;  /* 0x000000000000794d */ /* 0x000fea0003800000 */
.L_x_1027:
[----:B------:R-:W0:Y:S01]  /*00d0*/  LDCU UR4, c[0x0][0x380] ;  /* 0x00007000ff0477ac */ /* 0x000e220008000800 */
[----:B------:R-:W-:Y:S01]  /*00e0*/  BSSY.RECONVERGENT B0, `(.L_x_1028) ;  /* 0x000036c000007945 */ /* 0x000fe20003800200 */
[----:B0-----:R-:W-:-:S09]  /*00f0*/  ULOP3.LUT UP0, URZ, UR4, 0xf, URZ, 0xc0, !UPT ;  /* 0x0000000f04ff7892 */ /* 0x001fd2000f80c0ff */
[----:B------:R-:W-:Y:S05]  /*0100*/  BRA.U UP0, `(.L_x_1029) ;  /* 0x0000001900a47547 */ /* 0x000fea000b800000 */
[----:B------:R-:W-:-:S13]  /*0110*/  ISETP.GT.AND P0, PT, R2, 0xfff, PT ;  /* 0x00000fff0200780c */ /* 0x000fda0003f04270 */
[----:B------:R-:W-:Y:S05]  /*0120*/  @P0 BRA `(.L_x_1030) ;  /* 0x0000000c00640947 */ /* 0x000fea0003800000 */
[----:B------:R-:W0:Y:S01]  /*0130*/  S2R R3, SR_TID.X ;  /* 0x0000000000037919 */ /* 0x000e220000002100 */
[----:B------:R-:W-:Y:S01]  /*0140*/  BSSY.RECONVERGENT B1, `(.L_x_1031) ;  /* 0x0000009000017945 */ /* 0x000fe20003800200 */
[----:B------:R-:W-:Y:S01]  /*0150*/  IMAD.MOV.U32 R0, RZ, RZ, RZ ;  /* 0x000000ffff007224 */ /* 0x000fe200078e00ff */
[----:B0-----:R-:W-:Y:S01]  /*0160*/  ISETP.GE.AND P0, PT, R3, R2, PT ;  /* 0x000000020300720c */ /* 0x001fe20003f06270 */
[----:B------:R-:W-:-:S12]  /*0170*/  IMAD.MOV.U32 R11, RZ, RZ, R3 ;  /* 0x000000ffff0b7224 */ /* 0x000fd800078e0003 */
[----:B------:R-:W-:Y:S05]  /*0180*/  @P0 BRA `(.L_x_1032) ;  /* 0x0000000000100947 */ /* 0x000fea0003800000 */
[----:B------:R-:W0:Y:S02]  /*0190*/  LDC.64 R4, c[0x0][0x380] ;  /* 0x0000e000ff047b82 */ /* 0x000e240000000a00 */
[----:B0-----:R-:W-:-:S05]  /*01a0*/  IMAD.WIDE.U32 R4, R3, 0x4, R4 ;  /* 0x0000000403047825 */ /* 0x001fca00078e0004 */
[----:B------:R0:W5:Y:S01]  /*01b0*/  LDG.E.CONSTANT R0, desc[UR6][R4.64] ;  /* 0x0000000604007981 */ /* 0x000162000c1e9900 */
[----:B------:R-:W-:-:S07]  /*01c0*/  VIADD R11, R3, 0x100 ;  /* 0x00000100030b7836 */ /* 0x000fce0000000000 */
.L_x_1032:
[----:B------:R-:W-:Y:S05]  /*01d0*/  BSYNC.RECONVERGENT B1 ;  /* 0x0000000000017941 */ /* 0x000fea0003800200 */
.L_x_1031:
[----:B------:R-:W-:Y:S01]  /*01e0*/  ISETP.GE.AND P0, PT, R11, R2, PT ;  /* 0x000000020b00720c */ /* 0x000fe20003f06270 */
[----:B------:R-:W-:-:S12]  /*01f0*/  BSSY.RECONVERGENT B1, `(.L_x_1033) ;  /* 0x0000066000017945 */ /* 0x000fd80003800200 */
[----:B------:R-:W-:Y:S05]  /*0200*/  @P0 BRA `(.L_x_1034) ;  /* 0x0000000400900947 */ /* 0x000fea0003800000 */
[----:B0-----:R-:W-:Y:S01]  /*0210*/  LOP3.LUT R5, RZ, R11, RZ, 0x33, !PT ;  /* 0x0000000bff057212 */ /* 0x001fe200078e33ff */
[----:B------:R-:W-:Y:S04]  /*0220*/  BSSY.RECONVERGENT B2, `(.L_x_1035) ;  /* 0x0000015000027945 */ /* 0x000fe80003800200 */
[----:B------:R-:W-:-:S05]  /*0230*/  IMAD.IADD R6, R5, 0x1, R2 ;  /* 0x0000000105067824 */ /* 0x000fca00078e0202 */
[C---:B------:R-:W-:Y:S02]  /*0240*/  LOP3.LUT R4, R6.reuse, 0x300, RZ, 0xc0, !PT ;  /* 0x0000030006047812 */ /* 0x040fe400078ec0ff */
[----:B------:R-:W-:Y:S02]  /*0250*/  ISETP.GE.U32.AND P1, PT, R6, 0x300, PT ;  /* 0x000003000600780c */ /* 0x000fe40003f26070 */
[----:B------:R-:W-:-:S13]  /*0260*/  ISETP.NE.AND P0, PT, R4, 0x300, PT ;  /* 0x000003000400780c */ /* 0x000fda0003f05270 */
[----:B------:R-:W-:Y:S05]  /*0270*/  @!P0 BRA `(.L_x_1036) ;  /* 0x00000000003c8947 */ /* 0x000fea0003800000 */
[----:B------:R-:W0:Y:S01]  /*0280*/  LDC.64 R4, c[0x0][0x380] ;  /* 0x0000e000ff047b82 */ /* 0x000e220000000a00 */
[----:B------:R-:W-:-:S04]  /*0290*/  LEA.HI R6, R6, 0x1, RZ, 0x18 ;  /* 0x0000000106067811 */ /* 0x000fc800078fc0ff */
[----:B------:R-:W-:-:S05]  /*02a0*/  LOP3.LUT R6, R6, 0x3, RZ, 0xc0, !PT ;  /* 0x0000000306067812 */ /* 0x000fca00078ec0ff */
[----:B------:R-:W-:Y:S02]  /*02b0*/  IMAD.MOV R6, RZ, RZ, -R6 ;  /* 0x000000ffff067224 */ /* 0x000fe400078e0a06 */
[----:B0-----:R-:W-:-:S04]  /*02c0*/  IMAD.WIDE.U32 R4, R11, 0x4, R4 ;  /* 0x000000040b047825 */ /* 0x001fc800078e0004 */
[----:B------:R-:W-:-:S07]  /*02d0*/  IMAD.MOV.U32 R7, RZ, RZ, R5 ;  /* 0x000000ffff077224 */ /* 0x000fce00078e0005 */
.L_x_1037:
[----:B------:R-:W-:-:S06]  /*02e0*/  IMAD.MOV.U32 R5, RZ, RZ, R7 ;  /* 0x000000ffff057224 */ /* 0x000fcc00078e0007 */
[----:B------:R0:W2:Y:S01]  /*02f0*/  LDG.E.CONSTANT R5, desc[UR6][R4.64] ;  /* 0x0000000604057981 */ /* 0x0000a2000c1e9900 */
[----:B------:R-:W-:Y:S02]  /*0300*/  VIADD R6, R6, 0x1 ;  /* 0x0000000106067836 */ /* 0x000fe40000000000 */
[----:B------:R-:W-:-:S03]  /*0310*/  VIADD R11, R11, 0x100 ;  /* 0x000001000b0b7836 */ /* 0x000fc60000000000 */
[----:B------:R-:W-:Y:S02]  /*0320*/  ISETP.NE.AND P0, PT, R6, RZ, PT ;  /* 0x000000ff0600720c */ /* 0x000fe40003f05270 */
[----:B0-----:R-:W-:-:S05]  /*0330*/  IADD3 R4, P2, PT, R4, 0x400, RZ ;  /* 0x0000040004047810 */ /* 0x001fca0007f5e0ff */
[----:B------:R-:W-:Y:S01]  /*0340*/  IMAD.X R7, RZ, RZ, R7, P2 ;  /* 0x000000ffff077224 */ /* 0x000fe200010e0607 */
[----:B--2--5:R-:W-:-:S05]  /*0350*/  VIMNMX R0, PT, PT, R5, R0, !PT ;  /* 0x0000000005007248 */ /* 0x024fca0007fe0100 */
[----:B------:R-:W-:Y:S05]  /*0360*/  @P0 BRA `(.L_x_1037) ;  /* 0xfffffffc00dc0947 */ /* 0x000fea000383ffff */
.L_x_1036:
[----:B------:R-:W-:Y:S05]  /*0370*/  BSYNC.RECONVERGENT B2 ;  /* 0x0000000000027941 */ /* 0x000fea0003800200 */
.L_x_1035:
[----:B------:R-:W-:Y:S05]  /*0380*/  @!P1 BRA `(.L_x_1034) ;  /* 0x0000000400309947 */ /* 0x000fea0003800000 */
[----:B------:R-:W-:Y:S01]  /*0390*/  IMAD.IADD R4, R2, 0x1, -R11 ;  /* 0x0000000102047824 */ /* 0x000fe200078e0a0b */
[----:B------:R-:W-:Y:S01]  /*03a0*/  BSSY.RECONVERGENT B2, `(.L_x_1038) ;  /* 0x0000029000027945 */ /* 0x000fe20003800200 */
[----:B------:R-:W-:-:S03]  /*03b0*/  PLOP3.LUT P0, PT, PT, PT, PT, 0x80, 0x8 ;  /* 0x000000000008781c */ /* 0x000fc60003f0f070 */
[----:B------:R-:W-:-:S13]  /*03c0*/  ISETP.GT.AND P1, PT, R4, 0xc00, PT ;  /* 0x00000c000400780c */ /* 0x000fda0003f24270 */
[----:B------:R-:W-:Y:S05]  /*03d0*/  @!P1 BRA `(.L_x_1039) ;  /* 0x0000000000949947 */ /* 0x000fea0003800000 */
[----:B------:R-:W-:Y:S01]  /*03e0*/  PLOP3.LUT P0, PT, PT, PT, PT, 0x8, 0x80 ;  /* 0x000000000080781c */ /* 0x000fe20003f0e170 */
[----:B------:R-:W-:-:S12]  /*03f0*/  VIADD R10, R2, 0xfffff400 ;  /* 0xfffff400020a7836 */ /* 0x000fd80000000000 */
.L_x_1040:
[----:B------:R-:W0:Y:S01]  /*0400*/  LDC.64 R6, c[0x0][0x380] ;  /* 0x0000e000ff067b82 */ /* 0x000e220000000a00 */
[C---:B------:R-:W-:Y:S02]  /*0410*/  VIADD R9, R11.reuse, 0x400 ;  /* 0x000004000b097836 */ /* 0x040fe40000000000 */
[C---:B------:R-:W-:Y:S02]  /*0420*/  VIADD R5, R11.reuse, 0x800 ;  /* 0x000008000b057836 */ /* 0x040fe40000000000 */
[----:B0-----:R-:W-:-:S05]  /*0430*/  IMAD.WIDE R22, R11, 0x4, R6 ;  /* 0x000000040b167825 */ /* 0x001fca00078e0206 */
[----:B------:R-:W2:Y:S01]  /*0440*/  LDG.E.CONSTANT R12, desc[UR6][R22.64] ;  /* 0x00000006160c7981 */ /* 0x000ea2000c1e9900 */
[----:B------:R-:W-:-:S03]  /*0450*/  IMAD.WIDE R8, R9, 0x4, R6 ;  /* 0x0000000409087825 */ /* 0x000fc600078e0206 */
[----:B------:R-:W2:Y:S04]  /*0460*/  LDG.E.CONSTANT R13, desc[UR6][R22.64+0x400] ;  /* 0x00040006160d7981 */ /* 0x000ea8000c1e9900 */
[----:B------:R-:W3:Y:S04]  /*0470*/  LDG.E.CONSTANT R14, desc[UR6][R22.64+0x800] ;  /* 0x00080006160e7981 */ /* 0x000ee8000c1e9900 */
[----:B------:R-:W3:Y:S01]  /*0480*/  LDG.E.CONSTANT R21, desc[UR6][R22.64+0xc00] ;  /* 0x000c000616157981 */ /* 0x000ee2000c1e9900 */
[----:B------:R-:W-:-:S03]  /*0490*/  IMAD.WIDE R4, R5, 0x4, R6 ;  /* 0x0000000405047825 */ /* 0x000fc600078e0206 */
[----:B------:R-:W4:Y:S04]  /*04a0*/  LDG.E.CONSTANT R17, desc[UR6][R8.64] ;  /* 0x0000000608117981 */ /* 0x000f28000c1e9900 */
[----:B------:R-:W4:Y:S01]  /*04b0*/  LDG.E.CONSTANT R16, desc[UR6][R8.64+0x400] ;  /* 0x0004000608107981 */ /* 0x000f22000c1e9900 */
[----:B------:R-:W-:-:S03]  /*04c0*/  VIADD R25, R11, 0xc00 ;  /* 0x00000c000b197836 */ /* 0x000fc60000000000 */
[----:B------:R-:W4:Y:S04]  /*04d0*/  LDG.E.CONSTANT R15, desc[UR6][R8.64+0x800] ;  /* 0x00080006080f7981 */ /* 0x000f28000c1e9900 */
[----:B------:R-:W4:Y:S01]  /*04e0*/  LDG.E.CONSTANT R20, desc[UR6][R8.64+0xc00] ;  /* 0x000c000608147981 */ /* 0x000f22000c1e9900 */
[----:B------:R-:W-:-:S03]  /*04f0*/  IMAD.WIDE R6, R25, 0x4, R6 ;  /* 0x0000000419067825 */ /* 0x000fc600078e0206 */
[----:B------:R-:W4:Y:S04]  /*0500*/  LDG.E.CONSTANT R19, desc[UR6][R4.64] ;  /* 0x0000000604137981 */ /* 0x000f28000c1e9900 */
[----:B------:R-:W4:Y:S04]  /*0510*/  LDG.E.CONSTANT R18, desc[UR6][R4.64+0x400] ;  /* 0x0004000604127981 */ /* 0x000f28000c1e9900 */
[----:B------:R-:W4:Y:S04]  /*0520*/  LDG.E.CONSTANT R23, desc[UR6][R4.64+0x800] ;  /* 0x0008000604177981 */ /* 0x000f28000c1e9900 */
[----:B------:R-:W4:Y:S04]  /*0530*/  LDG.E.CONSTANT R24, desc[UR6][R4.64+0xc00] ;  /* 0x000c000604187981 */ /* 0x000f28000c1e9900 */
[----:B------:R-:W4:Y:S04]  /*0540*/  LDG.E.CONSTANT R25, desc[UR6][R6.64] ;  /* 0x0000000606197981 */ /* 0x000f28000c1e9900 */
[----:B------:R-:W4:Y:S04]  /*0550*/  LDG.E.CONSTANT R26, desc[UR6][R6.64+0x400] ;  /* 0x00040006061a7981 */ /* 0x000f28000c1e9900 */
[----:B------:R-:W4:Y:S04]  /*0560*/  LDG.E.CONSTANT R22, desc[UR6][R6.64+0x800] ;  /* 0x0008000606167981 */ /* 0x000f28000c1e9900 */
[----:B------:R-:W4:Y:S01]  /*0570*/  LDG.E.CONSTANT R27, desc[UR6][R6.64+0xc00] ;  /* 0x000c0006061b7981 */ /* 0x000f22000c1e9900 */
[----:B------:R-:W-:-:S05]  /*0580*/  VIADD R11, R11, 0x1000 ;  /* 0x000010000b0b7836 */ /* 0x000fca0000000000 */
[----:B------:R-:W-:Y:S02]  /*0590*/  ISETP.GE.AND P1, PT, R11, R10, PT ;  /* 0x0000000a0b00720c */ /* 0x000fe40003f26270 */
[----:B--2--5:R-:W-:-:S04]  /*05a0*/  VIMNMX3 R12, R0, R12, R13, !PT ;  /* 0x0000000c000c720f */ /* 0x024fc8000780010d */
[----:B---3--:R-:W-:-:S04]  /*05b0*/  VIMNMX3 R12, R12, R14, R21, !PT ;  /* 0x0000000e0c0c720f */ /* 0x008fc80007800115 */
[----:B----4-:R-:W-:-:S04]  /*05c0*/  VIMNMX3 R12, R12, R17, R16, !PT ;  /* 0x000000110c0c720f */ /* 0x010fc80007800110 */
[----:B------:R-:W-:-:S04]  /*05d0*/  VIMNMX3 R12, R12, R15, R20, !PT ;  /* 0x0000000f0c0c720f */ /* 0x000fc80007800114 */
[----:B------:R-:W-:-:S04]  /*05e0*/  VIMNMX3 R12, R12, R19, R18, !PT ;  /* 0x000000130c0c720f */ /* 0x000fc80007800112 */
[----:B------:R-:W-:-:S04]  /*05f0*/  VIMNMX3 R12, R12, R23, R24, !PT ;  /* 0x000000170c0c720f */ /* 0x000fc80007800118 */
[----:B------:R-:W-:-:S04]  /*0600*/  VIMNMX3 R25, R12, R25, R26, !PT ;  /* 0x000000190c19720f */ /* 0x000fc8000780011a */
[----:B------:R-:W-:Y:S01]  /*0610*/  VIMNMX3 R0, R25, R22, R27, !PT ;  /* 0x000000161900720f */ /* 0x000fe2000780011b */
[----:B------:R-:W-:Y:S06]  /*0620*/  @!P1 BRA `(.L_x_1040) ;  /* 0xfffffffc00749947 */ /* 0x000fec000383ffff */
.L_x_1039:
[----:B------:R-:W-:Y:S05]  /*0630*/  BSYNC.RECONVERGENT B2 ;  /* 0x0000000000027941 */ /* 0x000fea0003800200 */
.L_x_1038:
[----:B------:R-:W-:Y:S01]  /*0640*/  IMAD.IADD R4, R2, 0x1, -R11 ;  /* 0x0000000102047824 */ /* 0x000fe200078e0a0b */
[----:B------:R-:W-:Y:S04]  /*0650*/  BSSY.RECONVERGENT B2, `(.L_x_1041) ;  /* 0x0000015000027945 */ /* 0x000fe80003800200 */
[----:B------:R-:W-:-:S13]  /*0660*/  ISETP.GT.AND P1, PT, R4, 0x400, PT ;  /* 0x000004000400780c */ /* 0x000fda0003f24270 */
[----:B------:R-:W-:Y:S05]  /*0670*/  @!P1 BRA `(.L_x_1042) ;  /* 0x0000000000489947 */ /* 0x000fea0003800000 */
[----:B------:R-:W0:Y:S01]  /*0680*/  LDC.64 R6, c[0x0][0x380] ;  /* 0x0000e000ff067b82 */ /* 0x000e220000000a00 */
[C---:B------:R-:W-:Y:S02]  /*0690*/  VIADD R13, R11.reuse, 0x400 ;  /* 0x000004000b0d7836 */ /* 0x040fe40000000000 */
[----:B0-----:R-:W-:-:S05]  /*06a0*/  IMAD.WIDE R4, R11, 0x4, R6 ;  /* 0x000000040b047825 */ /* 0x001fca00078e0206 */
[----:B------:R-:W2:Y:S01]  /*06b0*/  LDG.E.CONSTANT R9, desc[UR6][R4.64] ;  /* 0x0000000604097981 */ /* 0x000ea2000c1e9900 */
[----:B------:R-:W-:-:S03]  /*06c0*/  IMAD.WIDE R6, R13, 0x4, R6 ;  /* 0x000000040d067825 */ /* 0x000fc600078e0206 */
[----:B------:R-:W2:Y:S04]  /*06d0*/  LDG.E.CONSTANT R8, desc[UR6][R4.64+0x400] ;  /* 0x0004000604087981 */ /* 0x000ea8000c1e9900 */
[----:B------:R-:W3:Y:S04]  /*06e0*/  LDG.E.CONSTANT R13, desc[UR6][R4.64+0x800] ;  /* 0x00080006040d7981 */ /* 0x000ee8000c1e9900 */
[----:B------:R-:W3:Y:S04]  /*06f0*/  LDG.E.CONSTANT R10, desc[UR6][R4.64+0xc00] ;  /* 0x000c0006040a7981 */ /* 0x000ee8000c1e9900 */
[----:B------:R-:W4:Y:S04]  /*0700*/  LDG.E.CONSTANT R15, desc[UR6][R6.64] ;  /* 0x00000006060f7981 */ /* 0x000f28000c1e9900 */
[----:B------:R-:W4:Y:S04]  /*0710*/  LDG.E.CONSTANT R12, desc[UR6][R6.64+0x400] ;  /* 0x00040006060c7981 */ /* 0x000f28000c1e9900 */
[----:B------:R-:W4:Y:S04]  /*0720*/  LDG.E.CONSTANT R17, desc[UR6][R6.64+0x800] ;  /* 0x0008000606117981 */ /* 0x000f28000c1e9900 */
[----:B------:R-:W4:Y:S01]  /*0730*/  LDG.E.CONSTANT R14, desc[UR6][R6.64+0xc00] ;  /* 0x000c0006060e7981 */ /* 0x000f22000c1e9900 */
[----:B------:R-:W-:Y:S01]  /*0740*/  PLOP3.LUT P0, PT, PT, PT, PT, 0x8, 0x80 ;  /* 0x000000000080781c */ /* 0x000fe20003f0e170 */
[----:B------:R-:W-:Y:S01]  /*0750*/  VIADD R11, R11, 0x800 ;  /* 0x000008000b0b7836 */ /* 0x000fe20000000000 */
[----:B--2--5:R-:W-:-:S04]  /*0760*/  VIMNMX3 R8, R0, R9, R8, !PT ;  /* 0x000000090008720f */ /* 0x024fc80007800108 */
[----:B---3--:R-:W-:-:S04]  /*0770*/  VIMNMX3 R8, R8, R13, R10, !PT ;  /* 0x0000000d0808720f */ /* 0x008fc8000780010a */
[----:B----4-:R-:W-:-:S04]  /*0780*/  VIMNMX3 R8, R8, R15, R12, !PT ;  /* 0x0000000f0808720f */ /* 0x010fc8000780010c */
[----:B------:R-:W-:-:S07]  /*0790*/  VIMNMX3 R0, R8, R17, R14, !PT ;  /* 0x000000110800720f */ /* 0x000fce000780010e */
.L_x_1042:
[----:B------:R-:W-:Y:S05]  /*07a0*/  BSYNC.RECONVERGENT B2 ;  /* 0x0000000000027941 */ /* 0x000fea0003800200 */
.L_x_1041:
[----:B------:R-:W-:-:S13]  /*07b0*/  ISETP.LT.OR P0, PT, R11, R2, P0 ;  /* 0x000000020b00720c */ /* 0x000fda0000701670 */
[----:B------:R-:W-:Y:S05]  /*07c0*/  @!P0 BRA `(.L_x_1034) ;  /* 0x0000000000208947 */ /* 0x000fea0003800000 */
[----:B------:R-:W0:Y:S02]  /*07d0*/  LDC.64 R4, c[0x0][0x380] ;  /* 0x0000e000ff047b82 */ /* 0x000e240000000a00 */
[----:B0-----:R-:W-:-:S05]  /*07e0*/  IMAD.WIDE R4, R11, 0x4, R4 ;  /* 0x000000040b047825 */ /* 0x001fca00078e0204 */
[----:B------:R-:W2:Y:S04]  /*07f0*/  LDG.E.CONSTANT R7, desc[UR6][R4.64] ;  /* 0x0000000604077981 */ /* 0x000ea8000c1e9900 */
[----:B------:R-:W2:Y:S04]  /*0800*/  LDG.E.CONSTANT R6, desc[UR6][R4.64+0x400] ;  /* 0x0004000604067981 */ /* 0x000ea8000c1e9900 */
[----:B------:R-:W3:Y:S04]  /*0810*/  LDG.E.CONSTANT R9, desc[UR6][R4.64+0x800] ;  /* 0x0008000604097981 */ /* 0x000ee8000c1e9900 */
[----:B------:R-:W3:Y:S01]  /*0820*/  LDG.E.CONSTANT R8, desc[UR6][R4.64+0xc00] ;  /* 0x000c000604087981 */ /* 0x000ee2000c1e9900 */
[----:B--2--5:R-:W-:-:S04]  /*0830*/  VIMNMX3 R0, R0, R7, R6, !PT ;  /* 0x000000070000720f */ /* 0x024fc80007800106 */
[----:B---3--:R-:W-:-:S07]  /*0840*/  VIMNMX3 R0, R0, R9, R8, !PT ;  /* 0x000000090000720f */ /* 0x008fce0007800108 */
.L_x_1034:
[----:B------:R-:W-:Y:S05]  /*0850*/  BSYNC.RECONVERGENT B1 ;  /* 0x0000000000017941 */ /* 0x000fea0003800200 */
.L_x_1033:
[----:B------:R-:W-:Y:S01]  /*0860*/  ISETP.GE.AND P0, PT, R2, 0x100, PT ;  /* 0x000001000200780c */ /* 0x000fe20003f06270 */
[----:B-----5:R-:W-:-:S12]  /*0870*/  IMAD.MOV.U32 R9, RZ, RZ, R0 ;  /* 0x000000ffff097224 */ /* 0x020fd800078e0000 */
[----:B------:R-:W-:Y:S05]  /*0880*/  @!P0 BRA `(.L_x_1043) ;  /* 0x0000000000a08947 */ /* 0x000fea0003800000 */
[----:B------:R-:W1:Y:S01]  /*0890*/  S2R R6, SR_LANEID ;  /* 0x0000000000067919 */ /* 0x000e620000000000 */
[----:B------:R-:W2:Y:S02]  /*08a0*/  SHFL.DOWN PT, R0, R9, 0x1, 0x1f ;  /* 0x08201f0009007f89 */ /* 0x000ea400000e0000 */
[----:B--2---:R-:W-:Y:S02]  /*08b0*/  VIMNMX R0, PT, PT, R0, R9, !PT ;  /* 0x0000000900007248 */ /* 0x004fe40007fe0100 */
[C---:B-1----:R-:W-:Y:S02]  /*08c0*/  ISETP.GT.AND P0, PT, R6.reuse, 0x1e, PT ;  /* 0x0000001e0600780c */ /* 0x042fe40003f04270 */
[C---:B------:R-:W-:Y:S02]  /*08d0*/  ISETP.NE.AND P1, PT, R6.reuse, RZ, PT ;  /* 0x000000ff0600720c */ /* 0x040fe40003f25270 */
[----:B------:R-:W-:Y:S02]  /*08e0*/  SEL R0, R9, R0, P0 ;  /* 0x0000000009007207 */ /* 0x000fe40000000000 */
[----:B------:R-:W-:-:S03]  /*08f0*/  ISETP.GT.AND P0, PT, R6, 0x1d, PT ;  /* 0x0000001d0600780c */ /* 0x000fc60003f04270 */
[----:B0-----:R-:W0:Y:S06]  /*0900*/  SHFL.DOWN PT, R5, R0, 0x2, 0x1f ;  /* 0x08401f0000057f89 */ /* 0x001e2c00000e0000 */
[----:B------:R-:W1:Y:S01]  /*0910*/  @!P1 S2R R7, SR_CgaCtaId ;  /* 0x0000000000079919 */ /* 0x000e620000008800 */
[----:B------:R-:W-:Y:S02]  /*0920*/  @!P1 MOV R4, 0x400 ;  /* 0x0000040000049802 */ /* 0x000fe40000000f00 */
[----:B------:R-:W-:-:S04]  /*0930*/  @!P1 SHF.R.U32.HI R2, RZ, 0x3, R3 ;  /* 0x00000003ff029819 */ /* 0x000fc80000011603 */
[----:B------:R-:W-:Y:S02]  /*0940*/  @!P1 LOP3.LUT R2, R2, 0x7c, RZ, 0xc0, !PT ;  /* 0x0000007c02029812 */ /* 0x000fe400078ec0ff */
[----:B0-----:R-:W-:Y:S02]  /*0950*/  @!P0 VIMNMX R0, PT, PT, R0, R5, !PT ;  /* 0x0000000500008248 */ /* 0x001fe40007fe0100 */
[----:B------:R-:W-:-:S03]  /*0960*/  ISETP.GT.AND P0, PT, R6, 0x1b, PT ;  /* 0x0000001b0600780c */ /* 0x000fc60003f04270 */
[----:B------:R-:W0:Y:S01]  /*0970*/  SHFL.DOWN PT, R5, R0, 0x4, 0x1f ;  /* 0x08801f0000057f89 */ /* 0x000e2200000e0000 */
[----:B-1----:R-:W-:-:S05]  /*0980*/  @!P1 LEA R7, R7, R4, 0x18 ;  /* 0x0000000407079211 */ /* 0x002fca00078ec0ff */
[----:B------:R-:W-:-:S04]  /*0990*/  @!P1 IMAD.IADD R2, R2, 0x1, R7 ;  /* 0x0000000102029824 */ /* 0x000fc800078e0207 */
[----:B0-----:R-:W-:Y:S02]  /*09a0*/  @!P0 VIMNMX R0, PT, PT, R0, R5, !PT ;  /* 0x0000000500008248 */ /* 0x001fe40007fe0100 */
[----:B------:R-:W-:-:S03]  /*09b0*/  ISETP.GT.AND P0, PT, R6, 0x17, PT ;  /* 0x000000170600780c */ /* 0x000fc60003f04270 */
[----:B------:R-:W0:Y:S10]  /*09c0*/  SHFL.DOWN PT, R5, R0, 0x8, 0x1f ;  /* 0x09001f0000057f89 */ /* 0x000e3400000e0000 */
[----:B0-----:R-:W-:-:S02]  /*09d0*/  @!P0 VIMNMX R0, PT, PT, R0, R5, !PT ;  /* 0x0000000500008248 */ /* 0x001fc40007fe0100 */
[----:B------:R-:W-:-:S03]  /*09e0*/  ISETP.NE.AND P0, PT, R3, RZ, PT ;  /* 0x000000ff0300720c */ /* 0x000fc60003f05270 */
[----:B------:R-:W0:Y:S02]  /*09f0*/  SHFL.DOWN PT, R5, R0, 0x10, 0x1f ;  /* 0x0a001f0000057f89 */ /* 0x000e2400000e0000 */
[----:B0-----:R-:W-:-:S05]  /*0a00*/  VIMNMX R7, PT, PT, R0, R5, !PT ;  /* 0x0000000500077248 */ /* 0x001fca0007fe0100 */
[----:B------:R0:W-:Y:S01]  /*0a10*/  @!P1 STS [R2+0x8], R7 ;  /* 0x0000080702009388 */ /* 0x0001e20000000800 */
[----:B------:R-:W-:Y:S01]  /*0a20*/  BAR.SYNC.DEFER_BLOCKING 0x0 ;  /* 0x0000000000007b1d */ /* 0x000fe20000010000 */
[----:B------:R-:W-:-:S04]  /*0a30*/  ISETP.GT.AND P1, PT, R6, 0xf, PT ;  /* 0x0000000f0600780c */ /* 0x000fc80003f24270 */
[----:B------:R-:W-:Y:S01]  /*0a40*/  SEL R5, R0, R7, P1 ;  /* 0x0000000700057207 */ /* 0x000fe20000800000 */
[----:B------:R-:W-:Y:S08]  /*0a50*/  @P0 BRA `(.L_x_1044) ;  /* 0x0000002c00500947 */ /* 0x000ff00003800000 */
[----:B------:R-:W1:Y:S01]  /*0a60*/  S2UR UR5, SR_CgaCtaId ;  /* 0x00000000000579c3 */ /* 0x000e620000008800 */
[----:B------:R-:W-:Y:S02]  /*0a70*/  UMOV UR4, 0x400 ;  /* 0x0000040000047882 */ /* 0x000fe40000000000 */
[----:B-1----:R-:W-:-:S09]  /*0a80*/  ULEA UR4, UR5, UR4, 0x18 ;  /* 0x0000000405047291 */ /* 0x002fd2000f8ec0ff */
[----:B------:R-:W-:Y:S04]  /*0a90*/  LDS R0, [UR4+0xc] ;  /* 0x00000c04ff007984 */ /* 0x000fe80008000800 */
[----:B------:R-:W1:Y:S04]  /*0aa0*/  LDS.128 R8, [UR4+0x10] ;  /* 0x00001004ff087984 */ /* 0x000e680008000c00 */
[----:B0-----:R-:W0:Y:S01]  /*0ab0*/  LDS.64 R2, [UR4+0x20] ;  /* 0x00002004ff027984 */ /* 0x001e220008000a00 */
[----:B-1----:R-:W-:-:S04]  /*0ac0*/  VIMNMX3 R0, R5, R0, R8, !PT ;  /* 0x000000000500720f */ /* 0x002fc80007800108 */
[----:B------:R-:W-:-:S04]  /*0ad0*/  VIMNMX3 R0, R0, R9, R10, !PT ;  /* 0x000000090000720f */ /* 0x000fc8000780010a */
[----:B0-----:R-:W-:-:S04]  /*0ae0*/  VIMNMX3 R0, R0, R11, R2, !PT ;  /* 0x0000000b0000720f */ /* 0x001fc80007800102 */
[----:B------:R-:W-:Y:S01]  /*0af0*/  VIMNMX R5, PT, PT, R0, R3, !PT ;  /* 0x0000000300057248 */ /* 0x000fe20007fe0100 */
[----:B------:R-:W-:Y:S06]  /*0b00*/  BRA `(.L_x_1044) ;  /* 0x0000002c00247947 */ /* 0x000fec0003800000 */
.L_x_1043:
[----:B------:R-:W1:Y:S01]  /*0b10*/  S2R R6, SR_LANEID ;  /* 0x0000000000067919 */ /* 0x000e620000000000 */
[----:B------:R-:W-:-:S04]  /*0b20*/  LOP3.LUT R0, R3, 0x3e0, RZ, 0xc0, !PT ;  /* 0x000003e003007812 */ /* 0x000fc800078ec0ff */
[----:B------:R-:W-:Y:S01]  /*0b30*/  LOP3.LUT R7, RZ, R0, RZ, 0x33, !PT ;  /* 0x00000000ff077212 */ /* 0x000fe200078e33ff */
[----:B0-----:R-:W-:-:S04]  /*0b40*/  VIADD R5, R0, 0x20 ;  /* 0x0000002000057836 */ /* 0x001fc80000000000 */
[----:B------:R-:W-:Y:S01]  /*0b50*/  IMAD.IADD R7, R7, 0x1, R2 ;  /* 0x0000000107077824 */ /* 0x000fe200078e0202 */
[----:B------:R-:W-:-:S04]  /*0b60*/  ISETP.GT.AND P0, PT, R5, R2, PT ;  /* 0x000000020500720c */ /* 0x000fc80003f04270 */
[----:B------:R-:W-:-:S05]  /*0b70*/  SEL R7, R7, 0x1f, P0 ;  /* 0x0000001f07077807 */ /* 0x000fca0000000000 */
[----:B------:R-:W0:Y:S01]  /*0b80*/  SHFL.DOWN PT, R0, R9, 0x1, R7 ;  /* 0x0820000009007989 */ /* 0x000e2200000e0007 */
[C---:B-1----:R-:W-:Y:S01]  /*0b90*/  ISETP.GE.AND P0, PT, R6.reuse, R7, PT ;  /* 0x000000070600720c */ /* 0x042fe20003f06270 */
[C---:B------:R-:W-:Y:S01]  /*0ba0*/  VIADD R4, R6.reuse, 0x2 ;  /* 0x0000000206047836 */ /* 0x040fe20000000000 */
[----:B------:R-:W-:-:S11]  /*0bb0*/  ISETP.NE.AND P1, PT, R6, RZ, PT ;  /* 0x000000ff0600720c */ /* 0x000fd60003f25270 */
[----:B0-----:R-:W-:Y:S02]  /*0bc0*/  @!P0 VIMNMX R9, PT, PT, R0, R9, !PT ;  /* 0x0000000900098248 */ /* 0x001fe40007fe0100 */
[----:B------:R-:W-:Y:S01]  /*0bd0*/  ISETP.GT.AND P0, PT, R4, R7, PT ;  /* 0x000000070400720c */ /* 0x000fe20003f04270 */
[----:B------:R-:W-:Y:S01]  /*0be0*/  VIADD R4, R6, 0x4 ;  /* 0x0000000406047836 */ /* 0x000fe20000000000 */
[----:B------:R-:W0:Y:S01]  /*0bf0*/  @!P1 S2R R8, SR_CgaCtaId ;  /* 0x0000000000089919 */ /* 0x000e220000008800 */
[----:B------:R-:W-:Y:S01]  /*0c00*/  @!P1 MOV R5, 0x400 ;  /* 0x0000040000059802 */ /* 0x000fe20000000f00 */
[----:B------:R-:W1:Y:S09]  /*0c10*/  SHFL.DOWN PT, R0, R9, 0x2, R7 ;  /* 0x0840000009007989 */ /* 0x000e7200000e0007 */
[----:B-1----:R-:W-:-:S02]  /*0c20*/  @!P0 VIMNMX R9, PT, PT, R9, R0, !PT ;  /* 0x0000000009098248 */ /* 0x002fc40007fe0100 */
[----:B------:R-:W-:Y:S01]  /*0c30*/  ISETP.GT.AND P0, PT, R4, R7, PT ;  /* 0x000000070400720c */ /* 0x000fe20003f04270 */
[----:B------:R-:W-:Y:S01]  /*0c40*/  VIADD R4, R6, 0x8 ;  /* 0x0000000806047836 */ /* 0x000fe20000000000 */
[----:B0-----:R-:W-:Y:S01]  /*0c50*/  @!P1 LEA R5, R8, R5, 0x18 ;  /* 0x0000000508059211 */ /* 0x001fe200078ec0ff */
[----:B------:R-:W0:Y:S10]  /*0c60*/  SHFL.DOWN PT, R0, R9, 0x4, R7 ;  /* 0x0880000009007989 */ /* 0x000e3400000e0007 */
[----:B0-----:R-:W-:-:S02]  /*0c70*/  @!P0 VIMNMX R9, PT, PT, R9, R0, !PT ;  /* 0x0000000009098248 */ /* 0x001fc40007fe0100 */
[----:B------:R-:W-:Y:S01]  /*0c80*/  ISETP.GT.AND P0, PT, R4, R7, PT ;  /* 0x000000070400720c */ /* 0x000fe20003f04270 */
[----:B------:R-:W-:Y:S02]  /*0c90*/  VIADD R4, R6, 0x10 ;  /* 0x0000001006047836 */ /* 0x000fe40000000000 */
[----:B------:R-:W0:Y:S10]  /*0ca0*/  SHFL.DOWN PT, R0, R9, 0x8, R7 ;  /* 0x0900000009007989 */ /* 0x000e3400000e0007 */
[----:B0-----:R-:W-:-:S02]  /*0cb0*/  @!P0 VIMNMX R9, PT, PT, R9, R0, !PT ;  /* 0x0000000009098248 */ /* 0x001fc40007fe0100 */
[----:B------:R-:W-:Y:S02]  /*0cc0*/  ISETP.GT.AND P0, PT, R4, R7, PT ;  /* 0x000000070400720c */ /* 0x000fe40003f04270 */
[----:B------:R-:W-:Y:S01]  /*0cd0*/  @!P1 SHF.R.U32.HI R4, RZ, 0x3, R3 ;  /* 0x00000003ff049819 */ /* 0x000fe20000011603 */
[----:B------:R-:W0:Y:S03]  /*0ce0*/  SHFL.DOWN PT, R0, R9, 0x10, R7 ;  /* 0x0a00000009007989 */ /* 0x000e2600000e0007 */
[----:B------:R-:W-:-:S05]  /*0cf0*/  @!P1 LOP3.LUT R4, R4, 0x7c, RZ, 0xc0, !PT ;  /* 0x0000007c04049812 */ /* 0x000fca00078ec0ff */
[----:B------:R-:W-:Y:S02]  /*0d00*/  @!P1 IMAD.IADD R4, R4, 0x1, R5 ;  /* 0x0000000104049824 */ /* 0x000fe400078e0205 */
[----:B0-----:R-:W-:Y:S02]  /*0d10*/  @!P0 VIMNMX R9, PT, PT, R9, R0, !PT ;  /* 0x0000000009098248 */ /* 0x001fe40007fe0100 */
[----:B------:R-:W-:-:S03]  /*0d20*/  ISETP.NE.AND P0, PT, R3, RZ, PT ;  /* 0x000000ff0300720c */ /* 0x000fc60003f05270 */
[----:B------:R-:W-:-:S05]  /*0d30*/  IMAD.MOV.U32 R5, RZ, RZ, R9 ;  /* 0x000000ffff057224 */ /* 0x000fca00078e0009 */
[----:B------:R4:W-:Y:S01]  /*0d40*/  @!P1 STS [R4+0x8], R5 ;  /* 0x0000080504009388 */ /* 0x0009e20000000800 */
[----:B------:R-:W-:Y:S06]  /*0d50*/  BAR.SYNC.DEFER_BLOCKING 0x0 ;  /* 0x0000000000007b1d */ /* 0x000fec0000010000 */
[----:B------:R-:W-:Y:S05]  /*0d60*/  @P0 BRA `(.L_x_1044) ;  /* 0x00000028008c0947 */ /* 0x000fea0003800000 */
[----:B------:R-:W0:Y:S01]  /*0d70*/  S2UR UR5, SR_CgaCtaId ;  /* 0x00000000000579c3 */ /* 0x000e220000008800 */
[----:B------:R-:W-:Y:S01]  /*0d80*/  UMOV UR4, 0x400 ;  /* 0x0000040000047882 */ /* 0x000fe20000000000 */
[C---:B------:R-:W-:Y:S02]  /*0d90*/  ISETP.GT.AND P2, PT, R2.reuse, 0x20, PT ;  /* 0x000000200200780c */ /* 0x040fe40003f44270 */
[C---:B------:R-:W-:Y:S02]  /*0da0*/  ISETP.GT.AND P4, PT, R2.reuse, 0x40, PT ;  /* 0x000000400200780c */ /* 0x040fe40003f84270 */
[C---:B------:R-:W-:Y:S02]  /*0db0*/  ISETP.GT.AND P3, PT, R2.reuse, 0x60, PT ;  /* 0x000000600200780c */ /* 0x040fe40003f64270 */
[----:B------:R-:W-:Y:S01]  /*0dc0*/  ISETP.GT.AND P1, PT, R2, 0x80, PT ;  /* 0x000000800200780c */ /* 0x000fe20003f24270 */
[----:B0-----:R-:W-:-:S09]  /*0dd0*/  ULEA UR4, UR5, UR4, 0x18 ;  /* 0x0000000405047291 */ /* 0x001fd2000f8ec0ff */
[----:B------:R-:W4:Y:S04]  /*0de0*/  LDS R0, [UR4+0xc] ;  /* 0x00000c04ff007984 */ /* 0x000f280008000800 */
[----:B------:R-:W0:Y:S04]  /*0df0*/  LDS.128 R8, [UR4+0x10] ;  /* 0x00001004ff087984 */ /* 0x000e280008000c00 */
[----:B------:R-:W1:Y:S01]  /*0e00*/  LDS.64 R6, [UR4+0x20] ;  /* 0x00002004ff067984 */ /* 0x000e620008000a00 */
[----:B----4-:R-:W-:Y:S02]  /*0e10*/  @P2 VIMNMX R5, PT, PT, R5, R0, !PT ;  /* 0x0000000005052248 */ /* 0x010fe40007fe0100 */
[----:B------:R-:W-:-:S02]  /*0e20*/  ISETP.GT.AND P2, PT, R2, 0xa0, PT ;  /* 0x000000a00200780c */ /* 0x000fc40003f44270 */
[----:B0-----:R-:W-:Y:S02]  /*0e30*/  @P4 VIMNMX R5, PT, PT, R5, R8, !PT ;  /* 0x0000000805054248 */ /* 0x001fe40007fe0100 */
[C---:B------:R-:W-:Y:S02]  /*0e40*/  ISETP.GT.AND P4, PT, R2.reuse, 0xc0, PT ;  /* 0x000000c00200780c */ /* 0x040fe40003f84270 */
[----:B------:R-:W-:Y:S02]  /*0e50*/  @P3 VIMNMX R5, PT, PT, R5, R9, !PT ;  /* 0x0000000905053248 */ /* 0x000fe40007fe0100 */
[----:B------:R-:W-:Y:S02]  /*0e60*/  ISETP.GT.AND P3, PT, R2, 0xe0, PT ;  /* 0x000000e00200780c */ /* 0x000fe40003f64270 */
[----:B------:R-:W-:-:S04]  /*0e70*/  @P1 VIMNMX R5, PT, PT, R5, R10, !PT ;  /* 0x0000000a05051248 */ /* 0x000fc80007fe0100 */
[----:B------:R-:W-:-:S04]  /*0e80*/  @P2 VIMNMX R5, PT, PT, R5, R11, !PT ;  /* 0x0000000b05052248 */ /* 0x000fc80007fe0100 */
[----:B-1----:R-:W-:-:S04]  /*0e90*/  @P4 VIMNMX R5, PT, PT, R5, R6, !PT ;  /* 0x0000000605054248 */ /* 0x002fc80007fe0100 */
[----:B------:R-:W-:Y:S01]  /*0ea0*/  @P3 VIMNMX R5, PT, PT, R5, R7, !PT ;  /* 0x0000000705053248 */ /* 0x000fe20007fe0100 */
[----:B------:R-:W-:Y:S06]  /*0eb0*/  BRA `(.L_x_1044) ;  /* 0x0000002800387947 */ /* 0x000fec0003800000 */
.L_x_1030:
[----:B------:R-:W0:Y:S01]  /*0ec0*/  S2R R0, SR_TID.X ;  /* 0x0000000000007919 */ /* 0x000e220000002100 */
[----:B------:R-:W1:Y:S01]  /*0ed0*/  LDC.64 R20, c[0x0][0x380] ;  /* 0x0000e000ff147b82 */ /* 0x000e620000000a00 */
[----:B0-----:R-:W-:-:S04]  /*0ee0*/  IMAD.SHL.U32 R3, R0, 0x4, RZ ;  /* 0x0000000400037824 */ /* 0x001fc800078e00ff */
[----:B-1----:R-:W-:-:S05]  /*0ef0*/  IMAD.WIDE.U32 R20, R3, 0x4, R20 ;  /* 0x0000000403147825 */ /* 0x002fca00078e0014 */
[----:B------:R-:W2:Y:S04]  /*0f00*/  LDG.E.128.CONSTANT R4, desc[UR6][R20.64] ;  /* 0x0000000614047981 */ /* 0x000ea8000c1e9d00 */
[----:B------:R-:W3:Y:S04]  /*0f10*/  LDG.E.128.CONSTANT R8, desc[UR6][R20.64+0x1000] ;  /* 0x0010000614087981 */ /* 0x000ee8000c1e9d00 */
[----:B------:R-:W4:Y:S04]  /*0f20*/  LDG.E.128.CONSTANT R12, desc[UR6][R20.64+0x2000] ;  /* 0x00200006140c7981 */ /* 0x000f28000c1e9d00 */
[----:B------:R-:W5:Y:S01]  /*0f30*/  LDG.E.128.CONSTANT R16, desc[UR6][R20.64+0x3000] ;  /* 0x0030000614107981 */ /* 0x000f62000c1e9d00 */
[----:B------:R-:W-:Y:S01]  /*0f40*/  ISETP.GE.U32.AND P0, PT, R2, 0x2000, PT ;  /* 0x000020000200780c */ /* 0x000fe20003f06070 */
[----:B------:R-:W-:Y:S01]  /*0f50*/  IMAD.MOV.U32 R23, RZ, RZ, 0x1000 ;  /* 0x00001000ff177424 */ /* 0x000fe200078e00ff */
[----:B--2---:R-:W-:-:S02]  /*0f60*/  VIMNMX3 R4, R4, R5, R6, !PT ;  /* 0x000000050404720f */ /* 0x004fc40007800106 */
[----:B---3--:R-:W-:Y:S02]  /*0f70*/  VIMNMX3 R7, R7, R8, R9, !PT ;  /* 0x000000080707720f */ /* 0x008fe40007800109 */
[----:B----4-:R-:W-:Y:S02]  /*0f80*/  VIMNMX3 R10, R10, R11, R12, !PT ;  /* 0x0000000b0a0a720f */ /* 0x010fe4000780010c */
[----:B------:R-:W-:Y:S02]  /*0f90*/  VIMNMX3 R13, R13, R14, R15, !PT ;  /* 0x0000000e0d0d720f */ /* 0x000fe4000780010f */
[----:B-----5:R-:W-:Y:S02]  /*0fa0*/  VIMNMX3 R18, R16, R17, R18, !PT ;  /* 0x000000111012720f */ /* 0x020fe40007800112 */
[----:B------:R-:W-:Y:S02]  /*0fb0*/  VIMNMX3 R4, R4, R7, R10, !PT ;  /* 0x000000070404720f */ /* 0x000fe4000780010a */
[----:B------:R-:W-:-:S04]  /*0fc0*/  VIMNMX3 R13, R13, R18, R19, !PT ;  /* 0x000000120d0d720f */ /* 0x000fc80007800113 */
[----:B------:R-:W-:Y:S01]  /*0fd0*/  VIMNMX R3, PT, PT, R4, R13, !PT ;  /* 0x0000000d04037248 */ /* 0x000fe20007fe0100 */
[----:B------:R-:W-:Y:S06]  /*0fe0*/  @!P0 BRA `(.L_x_1045) ;  /* 0x0000000000608947 */ /* 0x000fec0003800000 */
[----:B------:R-:W0:Y:S01]  /*0ff0*/  LDC R24, c[0x0][0x390] ;  /* 0x0000e400ff187b82 */ /* 0x000e220000000800 */
[----:B------:R-:W-:Y:S02]  /*1000*/  VIADD R22, R2, 0xfffff000 ;  /* 0xfffff00002167836 */ /* 0x000fe40000000000 */
[----:B------:R-:W-:-:S07]  /*1010*/  IMAD.MOV.U32 R23, RZ, RZ, 0x1000 ;  /* 0x00001000ff177424 */ /* 0x000fce00078e00ff */
.L_x_1047:
[----:B------:R-:W-:-:S05]  /*1020*/  IMAD.WIDE R26, R23, 0x4, R20 ;  /* 0x00000004171a7825 */ /* 0x000fca00078e0214 */
[----:B------:R-:W2:Y:S04]  /*1030*/  LDG.E.128.CONSTANT R4, desc[UR6][R26.64] ;  /* 0x000000061a047981 */ /* 0x000ea8000c1e9d00 */
[----:B------:R-:W3:Y:S04]  /*1040*/  LDG.E.128.CONSTANT R8, desc[UR6][R26.64+0x1000] ;  /* 0x001000061a087981 */ /* 0x000ee8000c1e9d00 */
[----:B------:R-:W4:Y:S04]  /*1050*/  LDG.E.128.CONSTANT R12, desc[UR6][R26.64+0x2000] ;  /* 0x002000061a0c7981 */ /* 0x000f28000c1e9d00 */
[----:B------:R-:W5:Y:S01]  /*1060*/  LDG.E.128.CONSTANT R16, desc[UR6][R26.64+0x3000] ;  /* 0x003000061a107981 */ /* 0x000f62000c1e9d00 */
[----:B0-----:R-:W-:Y:S01]  /*1070*/  IMAD.MOV.U32 R2, RZ, RZ, R24 ;  /* 0x000000ffff027224 */ /* 0x001fe200078e0018 */
[----:B--2---:R-:W-:-:S03]  /*1080*/  VIMNMX3 R3, R3, R4, R5, !PT ;  /* 0x000000040303720f */ /* 0x004fc60007800105 */
[----:B------:R-:W-:Y:S01]  /*1090*/  IMAD.IADD R4, R2, 0x1, -R23 ;  /* 0x0000000102047824 */ /* 0x000fe200078e0a17 */
[----:B---3--:R-:W-:-:S04]  /*10a0*/  VIMNMX3 R6, R6, R7, R8, !PT ;  /* 0x000000070606720f */ /* 0x008fc80007800108 */
[----:B------:R-:W-:Y:S02]  /*10b0*/  ISETP.GE.AND P0, PT, R4, 0x1000, PT ;  /* 0x000010000400780c */ /* 0x000fe40003f06270 */
[----:B------:R-:W-:Y:S02]  /*10c0*/  VIMNMX3 R8, R9, R10, R11, !PT ;  /* 0x0000000a0908720f */ /* 0x000fe4000780010b */
[----:B----4-:R-:W-:Y:S02]  /*10d0*/  VIMNMX3 R12, R12, R13, R14, !PT ;  /* 0x0000000d0c0c720f */ /* 0x010fe4000780010e */
[----:B-----5:R-:W-:Y:S02]  /*10e0*/  VIMNMX3 R15, R15, R16, R17, !PT ;  /* 0x000000100f0f720f */ /* 0x020fe40007800111 */
[----:B------:R-:W-:Y:S02]  /*10f0*/  VIMNMX R18, PT, PT, R18, R19, !PT ;  /* 0x0000001312127248 */ /* 0x000fe40007fe0100 */
[----:B------:R-:W-:-:S02]  /*1100*/  VIMNMX3 R3, R3, R6, R8, !PT ;  /* 0x000000060303720f */ /* 0x000fc40007800108 */
[----:B------:R-:W-:-:S04]  /*1110*/  VIMNMX3 R12, R12, R15, R18, !PT ;  /* 0x0000000f0c0c720f */ /* 0x000fc80007800112 */
[----:B------:R-:W-:Y:S01]  /*1120*/  VIMNMX R3, PT, PT, R3, R12, !PT ;  /* 0x0000000c03037248 */ /* 0x000fe20007fe0100 */
[----:B------:R-:W-:Y:S06]  /*1130*/  @!P0 BRA `(.L_x_1046) ;  /* 0x0000000400fc8947 */ /* 0x000fec0003800000 */
[----:B------:R-:W-:-:S05]  /*1140*/  VIADD R23, R23, 0x1000 ;  /* 0x0000100017177836 */ /* 0x000fca0000000000 */
[----:B------:R-:W-:-:S13]  /*1150*/  ISETP.GT.AND P0, PT, R23, R22, PT ;  /* 0x000000161700720c */ /* 0x000fda0003f04270 */
[----:B------:R-:W-:Y:S05]  /*1160*/  @!P0 BRA `(.L_x_1047) ;  /* 0xfffffffc00ac8947 */ /* 0x000fea000383ffff */
.L_x_1045:
[----:B------:R-:W-:-:S13]  /*1170*/  ISETP.GE.AND P0, PT, R23, R2, PT ;  /* 0x000000021700720c */ /* 0x000fda0003f06270 */
[----:B------:R-:W-:Y:S05]  /*1180*/  @P0 BRA `(.L_x_1046) ;  /* 0x0000000400e80947 */ /* 0x000fea0003800000 */
[----:B------:R-:W-:Y:S01]  /*1190*/  IMAD.IADD R11, R2, 0x1, -R23 ;  /* 0x00000001020b7824 */ /* 0x000fe200078e0a17 */
[----:B------:R-:W-:Y:S04]  /*11a0*/  BSSY.RECONVERGENT B1, `(.L_x_1046) ;  /* 0x0000078000017945 */ /* 0x000fe80003800200 */
[----:B------:R-:W-:-:S13]  /*11b0*/  ISETP.GE.AND P0, PT, R0, R11, PT ;  /* 0x0000000b0000720c */ /* 0x000fda0003f06270 */
[----:B------:R-:W-:Y:S05]  /*11c0*/  @P0 BRA `(.L_x_1048) ;  /* 0x0000000400d40947 */ /* 0x000fea0003800000 */
[----:B------:R-:W-:Y:S01]  /*11d0*/  LOP3.LUT R4, RZ, R0, RZ, 0x33, !PT ;  /* 0x00000000ff047212 */ /* 0x000fe200078e33ff */
[----:B------:R-:W-:Y:S03]  /*11e0*/  BSSY.RECONVERGENT B2, `(.L_x_1049) ;  /* 0x0000015000027945 */ /* 0x000fe60003800200 */
[----:B------:R-:W-:-:S04]  /*11f0*/  IADD3 R4, PT, PT, -R23, R2, R4 ;  /* 0x0000000217047210 */ /* 0x000fc80007ffe104 */
[C---:B------:R-:W-:Y:S02]  /*1200*/  LOP3.LUT R2, R4.reuse, 0x300, RZ, 0xc0, !PT ;  /* 0x0000030004027812 */ /* 0x040fe400078ec0ff */
[----:B------:R-:W-:Y:S02]  /*1210*/  ISETP.GE.U32.AND P1, PT, R4, 0x300, PT ;  /* 0x000003000400780c */ /* 0x000fe40003f26070 */
[----:B------:R-:W-:Y:S01]  /*1220*/  ISETP.NE.AND P0, PT, R2, 0x300, PT ;  /* 0x000003000200780c */ /* 0x000fe20003f05270 */
[----:B------:R-:W-:-:S12]  /*1230*/  IMAD.MOV.U32 R2, RZ, RZ, R0 ;  /* 0x000000ffff027224 */ /* 0x000fd800078e0000 */
[----:B------:R-:W-:Y:S05]  /*1240*/  @!P0 BRA `(.L_x_1050) ;  /* 0x0000000000388947 */ /* 0x000fea0003800000 */
[----:B------:R-:W0:Y:S01]  /*1250*/  LDC.64 R6, c[0x0][0x380] ;  /* 0x0000e000ff067b82 */ /* 0x000e220000000a00 */
[----:B------:R-:W-:Y:S01]  /*1260*/  LEA.HI R2, R4, 0x1, RZ, 0x18 ;  /* 0x0000000104027811 */ /* 0x000fe200078fc0ff */
[----:B------:R-:W-:-:S03]  /*1270*/  IMAD.IADD R9, R0, 0x1, R23 ;  /* 0x0000000100097824 */ /* 0x000fc600078e0217 */
[----:B------:R-:W-:Y:S01]  /*1280*/  LOP3.LUT R4, R2, 0x3, RZ, 0xc0, !PT ;  /* 0x0000000302047812 */ /* 0x000fe200078ec0ff */
[----:B------:R-:W-:-:S04]  /*1290*/  IMAD.MOV.U32 R2, RZ, RZ, R0 ;  /* 0x000000ffff027224 */ /* 0x000fc800078e0000 */
[----:B------:R-:W-:-:S07]  /*12a0*/  IMAD.MOV R8, RZ, RZ, -R4 ;  /* 0x000000ffff087224 */ /* 0x000fce00078e0a04 */
.L_x_1051:
[----:B0-----:R-:W-:-:S06]  /*12b0*/  IMAD.WIDE.U32 R4, R9, 0x4, R6 ;  /* 0x0000000409047825 */ /* 0x001fcc00078e0006 */
[----:B------:R-:W2:Y:S01]  /*12c0*/  LDG.E.CONSTANT R4, desc[UR6][R4.64] ;  /* 0x0000000604047981 */ /* 0x000ea2000c1e9900 */
[----:B------:R-:W-:Y:S02]  /*12d0*/  VIADD R8, R8, 0x1 ;  /* 0x0000000108087836 */ /* 0x000fe40000000000 */
[----:B------:R-:W-:Y:S02]  /*12e0*/  VIADD R2, R2, 0x100 ;  /* 0x0000010002027836 */ /* 0x000fe40000000000 */
[----:B------:R-:W-:Y:S01]  /*12f0*/  VIADD R9, R9, 0x100 ;  /* 0x0000010009097836 */ /* 0x000fe20000000000 */
[----:B------:R-:W-:Y:S02]  /*1300*/  ISETP.NE.AND P0, PT, R8, RZ, PT ;  /* 0x000000ff0800720c */ /* 0x000fe40003f05270 */
[----:B--2---:R-:W-:-:S11]  /*1310*/  VIMNMX R3, PT, PT, R4, R3, !PT ;  /* 0x0000000304037248 */ /* 0x004fd60007fe0100 */
[----:B------:R-:W-:Y:S05]  /*1320*/  @P0 BRA `(.L_x_1051) ;  /* 0xfffffffc00e00947 */ /* 0x000fea000383ffff */
.L_x_1050:
[----:B------:R-:W-:Y:S05]  /*1330*/  BSYNC.RECONVERGENT B2 ;  /* 0x0000000000027941 */ /* 0x000fea0003800200 */
.L_x_1049:
[----:B------:R-:W-:Y:S05]  /*1340*/  @!P1 BRA `(.L_x_1048) ;  /* 0x0000000400749947 */ /* 0x000fea0003800000 */
[----:B------:R-:W0:Y:S01]  /*1350*/  LDCU.64 UR4, c[0x0][0x380] ;  /* 0x00007000ff0477ac */ /* 0x000e220008000a00 */
[----:B------:R-:W-:Y:S01]  /*1360*/  IMAD.IADD R7, R11, 0x1, -R2 ;  /* 0x000000010b077824 */ /* 0x000fe200078e0a02 */
[C---:B------:R-:W-:Y:S01]  /*1370*/  IADD3 R5, P0, PT, R2.reuse, R23, RZ ;  /* 0x0000001702057210 */ /* 0x040fe20007f1e0ff */
[----:B------:R-:W-:Y:S01]  /*1380*/  BSSY.RECONVERGENT B2, `(.L_x_1052) ;  /* 0x0000033000027945 */ /* 0x000fe20003800200 */
[----:B------:R-:W-:Y:S02]  /*1390*/  IMAD.IADD R13, R2, 0x1, R23 ;  /* 0x00000001020d7824 */ /* 0x000fe400078e0217 */
[----:B------:R-:W-:Y:S01]  /*13a0*/  ISETP.GT.AND P1, PT, R7, 0xc00, PT ;  /* 0x00000c000700780c */ /* 0x000fe20003f24270 */
[----:B------:R-:W-:Y:S01]  /*13b0*/  IMAD.X R6, RZ, RZ, RZ, P0 ;  /* 0x000000ffff067224 */ /* 0x000fe200000e06ff */
[----:B0-----:R-:W-:-:S04]  /*13c0*/  LEA R4, P0, R5, UR4, 0x2 ;  /* 0x0000000405047c11 */ /* 0x001fc8000f8010ff */
[----:B------:R-:W-:Y:S02]  /*13d0*/  LEA.HI.X R5, R5, UR5, R6, 0x2, P0 ;  /* 0x0000000505057c11 */ /* 0x000fe400080f1406 */
[----:B------:R-:W-:-:S05]  /*13e0*/  IADD3 R4, P0, PT, R4, 0x800, RZ ;  /* 0x0000080004047810 */ /* 0x000fca0007f1e0ff */
[----:B------:R-:W-:Y:S01]  /*13f0*/  IMAD.X R5, RZ, RZ, R5, P0 ;  /* 0x000000ffff057224 */ /* 0x000fe200000e0605 */
[----:B------:R-:W-:Y:S01]  /*1400*/  PLOP3.LUT P0, PT, PT, PT, PT, 0x80, 0x8 ;  /* 0x000000000008781c */ /* 0x000fe20003f0f070 */
[----:B------:R-:W-:-:S12]  /*1410*/  @!P1 BRA `(.L_x_1053) ;  /* 0x0000000000a49947 */ /* 0x000fd80003800000 */
[----:B------:R-:W-:Y:S01]  /*1420*/  PLOP3.LUT P0, PT, PT, PT, PT, 0x8, 0x80 ;  /* 0x000000000080781c */ /* 0x000fe20003f0e170 */
[----:B------:R-:W-:-:S12]  /*1430*/  VIADD R15, R11, 0xfffff400 ;  /* 0xfffff4000b0f7836 */ /* 0x000fd80000000000 */
.L_x_1054:
[----:B------:R-:W0:Y:S01]  /*1440*/  LDC.64 R6, c[0x0][0x380] ;  /* 0x0000e000ff067b82 */ /* 0x000e220000000a00 */
[C---:B------:R-:W-:Y:S01]  /*1450*/  VIADD R25, R13.reuse, 0x400 ;  /* 0x000004000d197836 */ /* 0x040fe20000000000 */
[----:B------:R-:W2:Y:S01]  /*1460*/  LDG.E.CONSTANT R10, desc[UR6][R4.64+-0x400] ;  /* 0xfffc0006040a7981 */ /* 0x000ea2000c1e9900 */
[----:B------:R-:W-:-:S03]  /*1470*/  VIADD R9, R13, 0x800 ;  /* 0x000008000d097836 */ /* 0x000fc60000000000 */
[----:B------:R-:W3:Y:S04]  /*1480*/  LDG.E.CONSTANT R21, desc[UR6][R4.64] ;  /* 0x0000000604157981 */ /* 0x000ee8000c1e9900 */
[----:B------:R-:W3:Y:S04]  /*1490*/  LDG.E.CONSTANT R18, desc[UR6][R4.64+0x400] ;  /* 0x0004000604127981 */ /* 0x000ee8000c1e9900 */
[----:B------:R-:W4:Y:S01]  /*14a0*/  LDG.E.CONSTANT R16, desc[UR6][R4.64+0xc00] ;  /* 0x000c000604107981 */ /* 0x000f22000c1e9900 */
[----:B------:R-:W-:-:S03]  /*14b0*/  VIADD R27, R13, 0xc00 ;  /* 0x00000c000d1b7836 */ /* 0x000fc60000000000 */
[----:B------:R-:W5:Y:S04]  /*14c0*/  LDG.E.CONSTANT R17, desc[UR6][R4.64+0x1000] ;  /* 0x0010000604117981 */ /* 0x000f68000c1e9900 */
[----:B------:R-:W5:Y:S01]  /*14d0*/  LDG.E.CONSTANT R14, desc[UR6][R4.64+0x1400] ;  /* 0x00140006040e7981 */ /* 0x000f62000c1e9900 */
[----:B0-----:R-:W-:-:S03]  /*14e0*/  IMAD.WIDE.U32 R22, R13, 0x4, R6 ;  /* 0x000000040d167825 */ /* 0x001fc600078e0006 */
[----:B------:R-:W5:Y:S04]  /*14f0*/  LDG.E.CONSTANT R20, desc[UR6][R4.64+0x1c00] ;  /* 0x001c000604147981 */ /* 0x000f68000c1e9900 */
[----:B------:R-:W2:Y:S01]  /*1500*/  LDG.E.CONSTANT R12, desc[UR6][R22.64] ;  /* 0x00000006160c7981 */ /* 0x000ea2000c1e9900 */
[----:B------:R-:W-:-:S05]  /*1510*/  IMAD.WIDE.U32 R24, R25, 0x4, R6 ;  /* 0x0000000419187825 */ /* 0x000fca00078e0006 */
[----:B------:R-:W4:Y:S01]  /*1520*/  LDG.E.CONSTANT R19, desc[UR6][R24.64] ;  /* 0x0000000618137981 */ /* 0x000f22000c1e9900 */
[----:B------:R-:W-:-:S03]  /*1530*/  IMAD.WIDE.U32 R8, R9, 0x4, R6 ;  /* 0x0000000409087825 */ /* 0x000fc600078e0006 */
[----:B------:R-:W5:Y:S01]  /*1540*/  LDG.E.CONSTANT R23, desc[UR6][R4.64+0x2000] ;  /* 0x0020000604177981 */ /* 0x000f62000c1e9900 */
[----:B------:R-:W-:-:S03]  /*1550*/  IMAD.WIDE.U32 R6, R27, 0x4, R6 ;  /* 0x000000041b067825 */ /* 0x000fc600078e0006 */
[----:B------:R-:W5:Y:S04]  /*1560*/  LDG.E.CONSTANT R9, desc[UR6][R8.64] ;  /* 0x0000000608097981 */ /* 0x000f68000c1e9900 */
[----:B------:R-:W5:Y:S04]  /*1570*/  LDG.E.CONSTANT R22, desc[UR6][R4.64+0x2400] ;  /* 0x0024000604167981 */ /* 0x000f68000c1e9900 */
[----:B------:R0:W5:Y:S04]  /*1580*/  LDG.E.CONSTANT R6, desc[UR6][R6.64] ;  /* 0x0000000606067981 */ /* 0x000168000c1e9900 */
[----:B------:R-:W5:Y:S04]  /*1590*/  LDG.E.CONSTANT R25, desc[UR6][R4.64+0x2c00] ;  /* 0x002c000604197981 */ /* 0x000f68000c1e9900 */
[----:B------:R-:W5:Y:S04]  /*15a0*/  LDG.E.CONSTANT R27, desc[UR6][R4.64+0x3000] ;  /* 0x00300006041b7981 */ /* 0x000f68000c1e9900 */
[----:B------:R1:W5:Y:S01]  /*15b0*/  LDG.E.CONSTANT R24, desc[UR6][R4.64+0x3400] ;  /* 0x0034000604187981 */ /* 0x000362000c1e9900 */
[----:B------:R-:W-:-:S05]  /*15c0*/  VIADD R2, R2, 0x1000 ;  /* 0x0000100002027836 */ /* 0x000fca0000000000 */
[----:B------:R-:W-:Y:S02]  /*15d0*/  ISETP.GE.AND P1, PT, R2, R15, PT ;  /* 0x0000000f0200720c */ /* 0x000fe40003f26270 */
[----:B0-----:R-:W-:Y:S01]  /*15e0*/  IADD3 R7, P2, PT, R4, 0x4000, RZ ;  /* 0x0000400004077810 */ /* 0x001fe20007f5e0ff */
[----:B------:R-:W-:-:S04]  /*15f0*/  VIADD R13, R13, 0x1000 ;  /* 0x000010000d0d7836 */ /* 0x000fc80000000000 */
[----:B-1----:R-:W-:Y:S02]  /*1600*/  IMAD.X R5, RZ, RZ, R5, P2 ;  /* 0x000000ffff057224 */ /* 0x002fe400010e0605 */
[----:B------:R-:W-:Y:S01]  /*1610*/  IMAD.MOV.U32 R4, RZ, RZ, R7 ;  /* 0x000000ffff047224 */ /* 0x000fe200078e0007 */
[----:B--2---:R-:W-:-:S04]  /*1620*/  VIMNMX3 R10, R3, R12, R10, !PT ;  /* 0x0000000c030a720f */ /* 0x004fc8000780010a */
[----:B---3--:R-:W-:-:S04]  /*1630*/  VIMNMX3 R10, R10, R21, R18, !PT ;  /* 0x000000150a0a720f */ /* 0x008fc80007800112 */
[----:B----4-:R-:W-:-:S04]  /*1640*/  VIMNMX3 R10, R10, R19, R16, !PT ;  /* 0x000000130a0a720f */ /* 0x010fc80007800110 */
[----:B-----5:R-:W-:-:S04]  /*1650*/  VIMNMX3 R10, R10, R17, R14, !PT ;  /* 0x000000110a0a720f */ /* 0x020fc8000780010e */
[----:B------:R-:W-:-:S04]  /*1660*/  VIMNMX3 R9, R10, R9, R20, !PT ;  /* 0x000000090a09720f */ /* 0x000fc80007800114 */
[----:B------:R-:W-:-:S04]  /*1670*/  VIMNMX3 R9, R9, R23, R22, !PT ;  /* 0x000000170909720f */ /* 0x000fc80007800116 */
[----:B------:R-:W-:-:S04]  /*1680*/  VIMNMX3 R6, R9, R6, R25, !PT ;  /* 0x000000060906720f */ /* 0x000fc80007800119 */
[----:B------:R-:W-:Y:S01]  /*1690*/  VIMNMX3 R3, R6, R27, R24, !PT ;  /* 0x0000001b0603720f */ /* 0x000fe20007800118 */
[----:B------:R-:W-:Y:S06]  /*16a0*/  @!P1 BRA `(.L_x_1054) ;  /* 0xfffffffc00649947 */ /* 0x000fec000383ffff */
.L_x_1053:
[----:B------:R-:W-:Y:S05]  /*16b0*/  BSYNC.RECONVERGENT B2 ;  /* 0x0000000000027941 */ /* 0x000fea0003800200 */
.L_x_1052:
[----:B------:R-:W-:Y:S01]  /*16c0*/  IMAD.IADD R6, R11, 0x1, -R2 ;  /* 0x000000010b067824 */ /* 0x000fe200078e0a02 */
[----:B------:R-:W-:Y:S04]  /*16d0*/  BSSY.RECONVERGENT B2, `(.L_x_1055) ;  /* 0x000001a000027945 */ /* 0x000fe80003800200 */
[----:B------:R-:W-:-:S13]  /*16e0*/  ISETP.GT.AND P1, PT, R6, 0x400, PT ;  /* 0x000004000600780c */ /* 0x000fda0003f24270 */
[----:B------:R-:W-:Y:S05]  /*16f0*/  @!P1 BRA `(.L_x_1056) ;  /* 0x00000000005c9947 */ /* 0x000fea0003800000 */
[----:B------:R-:W0:Y:S01]  /*1700*/  LDC.64 R8, c[0x0][0x380] ;  /* 0x0000e000ff087b82 */ /* 0x000e220000000a00 */
[C---:B------:R-:W-:Y:S01]  /*1710*/  VIADD R15, R13.reuse, 0x400 ;  /* 0x000004000d0f7836 */ /* 0x040fe20000000000 */
[----:B------:R-:W2:Y:S04]  /*1720*/  LDG.E.CONSTANT R10, desc[UR6][R4.64+-0x400] ;  /* 0xfffc0006040a7981 */ /* 0x000ea8000c1e9900 */
[----:B------:R-:W3:Y:S04]  /*1730*/  LDG.E.CONSTANT R12, desc[UR6][R4.64+0x400] ;  /* 0x00040006040c7981 */ /* 0x000ee8000c1e9900 */
[----:B------:R-:W4:Y:S04]  /*1740*/  LDG.E.CONSTANT R14, desc[UR6][R4.64+0xc00] ;  /* 0x000c0006040e7981 */ /* 0x000f28000c1e9900 */
[----:B------:R-:W5:Y:S04]  /*1750*/  LDG.E.CONSTANT R17, desc[UR6][R4.64+0x1000] ;  /* 0x0010000604117981 */ /* 0x000f68000c1e9900 */
[----:B------:R1:W5:Y:S01]  /*1760*/  LDG.E.CONSTANT R16, desc[UR6][R4.64+0x1400] ;  /* 0x0014000604107981 */ /* 0x000362000c1e9900 */
[----:B0-----:R-:W-:-:S04]  /*1770*/  IMAD.WIDE.U32 R6, R13, 0x4, R8 ;  /* 0x000000040d067825 */ /* 0x001fc800078e0008 */
[----:B------:R-:W-:Y:S02]  /*1780*/  IMAD.WIDE.U32 R8, R15, 0x4, R8 ;  /* 0x000000040f087825 */ /* 0x000fe400078e0008 */
[----:B------:R-:W2:Y:S04]  /*1790*/  LDG.E.CONSTANT R6, desc[UR6][R6.64] ;  /* 0x0000000606067981 */ /* 0x000ea8000c1e9900 */
[----:B------:R-:W3:Y:S04]  /*17a0*/  LDG.E.CONSTANT R15, desc[UR6][R4.64] ;  /* 0x00000006040f7981 */ /* 0x000ee8000c1e9900 */
[----:B------:R-:W4:Y:S01]  /*17b0*/  LDG.E.CONSTANT R9, desc[UR6][R8.64] ;  /* 0x0000000608097981 */ /* 0x000f22000c1e9900 */
[----:B------:R-:W-:Y:S01]  /*17c0*/  PLOP3.LUT P0, PT, PT, PT, PT, 0x8, 0x80 ;  /* 0x000000000080781c */ /* 0x000fe20003f0e170 */
[----:B------:R-:W-:-:S02]  /*17d0*/  VIADD R2, R2, 0x800 ;  /* 0x0000080002027836 */ /* 0x000fc40000000000 */
[----:B------:R-:W-:Y:S01]  /*17e0*/  VIADD R13, R13, 0x800 ;  /* 0x000008000d0d7836 */ /* 0x000fe20000000000 */
[----:B--2---:R-:W-:Y:S02]  /*17f0*/  VIMNMX3 R10, R3, R6, R10, !PT ;  /* 0x00000006030a720f */ /* 0x004fe4000780010a */
[----:B------:R-:W-:Y:S02]  /*1800*/  IADD3 R6, P1, PT, R4, 0x2000, RZ ;  /* 0x0000200004067810 */ /* 0x000fe40007f3e0ff */
[----:B---3--:R-:W-:-:S03]  /*1810*/  VIMNMX3 R10, R10, R15, R12, !PT ;  /* 0x0000000f0a0a720f */ /* 0x008fc6000780010c */
[----:B------:R-:W-:Y:S01]  /*1820*/  IMAD.X R7, RZ, RZ, R5, P1 ;  /* 0x000000ffff077224 */ /* 0x000fe200008e0605 */
[----:B----4-:R-:W-:Y:S01]  /*1830*/  VIMNMX3 R10, R10, R9, R14, !PT ;  /* 0x000000090a0a720f */ /* 0x010fe2000780010e */
[----:B-1----:R-:W-:Y:S02]  /*1840*/  IMAD.MOV.U32 R4, RZ, RZ, R6 ;  /* 0x000000ffff047224 */ /* 0x002fe400078e0006 */
[----:B------:R-:W-:Y:S01]  /*1850*/  IMAD.MOV.U32 R5, RZ, RZ, R7 ;  /* 0x000000ffff057224 */ /* 0x000fe200078e0007 */
[----:B-----5:R-:W-:-:S07]  /*1860*/  VIMNMX3 R3, R10, R17, R16, !PT ;  /* 0x000000110a03720f */ /* 0x020fce0007800110 */
.L_x_1056:
[----:B------:R-:W-:Y:S05]  /*1870*/  BSYNC.RECONVERGENT B2 ;  /* 0x0000000000027941 */ /* 0x000fea0003800200 */
.L_x_1055:
[----:B------:R-:W-:-:S13]  /*1880*/  ISETP.LT.OR P0, PT, R2, R11, P0 ;  /* 0x0000000b0200720c */ /* 0x000fda0000701670 */
[----:B------:R-:W-:Y:S05]  /*1890*/  @!P0 BRA `(.L_x_1048) ;  /* 0x0000000000208947 */ /* 0x000fea0003800000 */
[----:B------:R-:W0:Y:S01]  /*18a0*/  LDC.64 R6, c[0x0][0x380] ;  /* 0x0000e000ff067b82 */ /* 0x000e220000000a00 */
[----:B------:R-:W2:Y:S04]  /*18b0*/  LDG.E.CONSTANT R2, desc[UR6][R4.64+-0x400] ;  /* 0xfffc000604027981 */ /* 0x000ea8000c1e9900 */
[----:B------:R-:W3:Y:S04]  /*18c0*/  LDG.E.CONSTANT R9, desc[UR6][R4.64] ;  /* 0x0000000604097981 */ /* 0x000ee8000c1e9900 */
[----:B------:R-:W3:Y:S01]  /*18d0*/  LDG.E.CONSTANT R8, desc[UR6][R4.64+0x400] ;  /* 0x0004000604087981 */ /* 0x000ee2000c1e9900 */
[----:B0-----:R-:W-:-:S06]  /*18e0*/  IMAD.WIDE.U32 R6, R13, 0x4, R6 ;  /* 0x000000040d067825 */ /* 0x001fcc00078e0006 */
[----:B------:R-:W2:Y:S02]  /*18f0*/  LDG.E.CONSTANT R6, desc[UR6][R6.64] ;  /* 0x0000000606067981 */ /* 0x000ea4000c1e9900 */
[----:B--2---:R-:W-:-:S04]  /*1900*/  VIMNMX3 R2, R3, R6, R2, !PT ;  /* 0x000000060302720f */ /* 0x004fc80007800102 */
[----:B---3--:R-:W-:-:S07]  /*1910*/  VIMNMX3 R3, R2, R9, R8, !PT ;  /* 0x000000090203720f */ /* 0x008fce0007800108 */
.L_x_1048:
[----:B------:R-:W-:Y:S05]  /*1920*/  BSYNC.RECONVERGENT B1 ;  /* 0x0000000000017941 */ /* 0x000fea0003800200 */
.L_x_1046:
[----:B------:R-:W0:Y:S01]  /*1930*/  S2R R8, SR_LANEID ;  /* 0x0000000000087919 */ /* 0x000e220000000000 */
[----:B------:R-:W1:Y:S01]  /*1940*/  SHFL.DOWN PT, R2, R3, 0x1, 0x1f ;  /* 0x08201f0003027f89 */ /* 0x000e6200000e0000 */
[C---:B0-----:R-:W-:Y:S02]  /*1950*/  ISETP.GT.AND P0, PT, R8.reuse, 0x1e, PT ;  /* 0x0000001e0800780c */ /* 0x041fe40003f04270 */
[----:B------:R-:W-:-:S11]  /*1960*/  ISETP.NE.AND P1, PT, R8, RZ, PT ;  /* 0x000000ff0800720c */ /* 0x000fd60003f25270 */
[----:B-1----:R-:W-:Y:S02]  /*1970*/  @!P0 VIMNMX R3, PT, PT, R2, R3, !PT ;  /* 0x0000000302038248 */ /* 0x002fe40007fe0100 */
[----:B------:R-:W-:Y:S01]  /*1980*/  ISETP.GT.AND P0, PT, R8, 0x1d, PT ;  /* 0x0000001d0800780c */ /* 0x000fe20003f04270 */
[----:B------:R-:W0:Y:S01]  /*1990*/  @!P1 S2R R6, SR_CgaCtaId ;  /* 0x0000000000069919 */ /* 0x000e220000008800 */
[----:B------:R-:W-:Y:S02]  /*19a0*/  @!P1 MOV R5, 0x400 ;  /* 0x0000040000059802 */ /* 0x000fe40000000f00 */
[----:B------:R-:W-:Y:S01]  /*19b0*/  @!P1 SHF.R.U32.HI R4, RZ, 0x3, R0 ;  /* 0x00000003ff049819 */ /* 0x000fe20000011600 */
[----:B------:R-:W1:Y:S03]  /*19c0*/  SHFL.DOWN PT, R2, R3, 0x2, 0x1f ;  /* 0x08401f0003027f89 */ /* 0x000e6600000e0000 */
[----:B------:R-:W-:-:S05]  /*19d0*/  @!P1 LOP3.LUT R4, R4, 0x7c, RZ, 0xc0, !PT ;  /* 0x0000007c04049812 */ /* 0x000fca00078ec0ff */
[----:B-1----:R-:W-:Y:S02]  /*19e0*/  @!P0 VIMNMX R3, PT, PT, R3, R2, !PT ;  /* 0x0000000203038248 */ /* 0x002fe40007fe0100 */
[----:B------:R-:W-:Y:S02]  /*19f0*/  ISETP.GT.AND P0, PT, R8, 0x1b, PT ;  /* 0x0000001b0800780c */ /* 0x000fe40003f04270 */
[----:B0-----:R-:W-:Y:S01]  /*1a00*/  @!P1 LEA R5, R6, R5, 0x18 ;  /* 0x0000000506059211 */ /* 0x001fe200078ec0ff */
[----:B------:R-:W0:Y:S04]  /*1a10*/  SHFL.DOWN PT, R2, R3, 0x4, 0x1f ;  /* 0x08801f0003027f89 */ /* 0x000e2800000e0000 */
[----:B------:R-:W-:-:S06]  /*1a20*/  @!P1 IMAD.IADD R7, R4, 0x1, R5 ;  /* 0x0000000104079824 */ /* 0x000fcc00078e0205 */
        /* <DEDUP_REMOVED lines=12> */
[----:B------:R-:W0:Y:S01]  /*1af0*/  S2UR UR5, SR_CgaCtaId ;  /* 0x00000000000579c3 */ /* 0x000e220000008800 */
[----:B------:R-:W-:Y:S02]  /*1b00*/  UMOV UR4, 0x400 ;  /* 0x0000040000047882 */ /* 0x000fe40000000000 */
[----:B0-----:R-:W-:-:S09]  /*1b10*/  ULEA UR4, UR5, UR4, 0x18 ;  /* 0x0000000405047291 */ /* 0x001fd2000f8ec0ff */
[----:B------:R-:W-:Y:S04]  /*1b20*/  LDS R0, [UR4+0xc] ;  /* 0x00000c04ff007984 */ /* 0x000fe80008000800 */
[----:B------:R-:W0:Y:S04]  /*1b30*/  LDS.128 R8, [UR4+0x10] ;  /* 0x00001004ff087984 */ /* 0x000e280008000c00 */
[----:B---3--:R-:W1:Y:S01]  /*1b40*/  LDS.64 R2, [UR4+0x20] ;  /* 0x00002004ff027984 */ /* 0x008e620008000a00 */
[----:B0-----:R-:W-:-:S04]  /*1b50*/  VIMNMX3 R0, R5, R0, R8, !PT ;  /* 0x000000000500720f */ /* 0x001fc80007800108 */
[----:B------:R-:W-:-:S04]  /*1b60*/  VIMNMX3 R0, R0, R9, R10, !PT ;  /* 0x000000090000720f */ /* 0x000fc8000780010a */
[----:B-1----:R-:W-:-:S04]  /*1b70*/  VIMNMX3 R0, R0, R11, R2, !PT ;  /* 0x0000000b0000720f */ /* 0x002fc80007800102 */
[----:B------:R-:W-:Y:S01]  /*1b80*/  VIMNMX R5, PT, PT, R0, R3, !PT ;  /* 0x0000000300057248 */ /* 0x000fe20007fe0100 */
[----:B------:R-:W-:Y:S06]  /*1b90*/  BRA `(.L_x_1044) ;  /* 0x0000001c00007947 */ /* 0x000fec0003800000 */
.L_x_1029:
        /* <DEDUP_REMOVED lines=12> */
.L_x_1059:
[----:B------:R-:W-:Y:S05]  /*1c60*/  BSYNC.RECONVERGENT B1 ;  /* 0x0000000000017941 */ /* 0x000fea0003800200 */
.L_x_1058:
        /* <DEDUP_REMOVED lines=16> */
.L_x_1064:
        /* <DEDUP_REMOVED lines=9> */
.L_x_1063:
[----:B------:R-:W-:Y:S05]  /*1e00*/  BSYNC.RECONVERGENT B2 ;  /* 0x0000000000027941 */ /* 0x000fea0003800200 */
.L_x_1062:
        /* <DEDUP_REMOVED lines=8> */
.L_x_1067:
        /* <DEDUP_REMOVED lines=35> */
.L_x_1066:
[----:B------:R-:W-:Y:S05]  /*20c0*/  BSYNC.RECONVERGENT B2 ;  /* 0x0000000000027941 */ /* 0x000fea0003800200 */
.L_x_1065:
        /* <DEDUP_REMOVED lines=22> */
.L_x_1069:
[----:B------:R-:W-:Y:S05]  /*2230*/  BSYNC.RECONVERGENT B2 ;  /* 0x0000000000027941 */ /* 0x000fea0003800200 */
.L_x_1068:
        /* <DEDUP_REMOVED lines=10> */
.L_x_1061:
[----:B------:R-:W-:Y:S05]  /*22e0*/  BSYNC.RECONVERGENT B1 ;  /* 0x0000000000017941 */ /* 0x000fea0003800200 */
.L_x_1060:
        /* <DEDUP_REMOVED lines=37> */
[----:B--2---:R-:W1:Y:S01]  /*2540*/  LDS.64 R2, [UR4+0x20] ;  /* 0x00002004ff027984 */ /* 0x004e620008000a00 */
[----:B0-----:R-:W-:-:S04]  /*2550*/  VIMNMX3 R0, R5, R0, R8, !PT ;  /* 0x000000000500720f */ /* 0x001fc80007800108 */
[----:B------:R-:W-:-:S04]  /*2560*/  VIMNMX3 R0, R0, R9, R10, !PT ;  /* 0x000000090000720f */ /* 0x000fc8000780010a */
[----:B-1----:R-:W-:-:S04]  /*2570*/  VIMNMX3 R0, R0, R11, R2, !PT ;  /* 0x0000000b0000720f */ /* 0x002fc80007800102 */
[----:B------:R-:W-:Y:S01]  /*2580*/  VIMNMX R5, PT, PT, R0, R3, !PT ;  /* 0x0000000300057248 */ /* 0x000fe20007fe0100 */
[----:B------:R-:W-:Y:S06]  /*2590*/  BRA `(.L_x_1044) ;  /* 0x0000001000807947 */ /* 0x000fec0003800000 */
.L_x_1070:
[----:B0-----:R-:W0:Y:S01]  /*25a0*/  S2R R4, SR_LANEID ;  /* 0x0000000000047919 */ /* 0x001e220000000000 */
[----:B------:R-:W-:-:S04]  /*25b0*/  LOP3.LUT R0, R3, 0x3e0, RZ, 0xc0, !PT ;  /* 0x000003e003007812 */ /* 0x000fc800078ec0ff */
[----:B------:R-:W-:Y:S01]  /*25c0*/  LOP3.LUT R9, RZ, R0, RZ, 0x33, !PT ;  /* 0x00000000ff097212 */ /* 0x000fe200078e33ff */
[----:B------:R-:W-:-:S04]  /*25d0*/  VIADD R5, R0, 0x20 ;  /* 0x0000002000057836 */ /* 0x000fc80000000000 */
[----:B------:R-:W-:Y:S01]  /*25e0*/  IMAD.IADD R9, R9, 0x1, R2 ;  /* 0x0000000109097824 */ /* 0x000fe200078e0202 */
[----:B------:R-:W-:-:S04]  /*25f0*/  ISETP.GT.AND P0, PT, R5, R2, PT ;  /* 0x000000020500720c */ /* 0x000fc80003f04270 */
[----:B------:R-:W-:-:S05]  /*2600*/  SEL R6, R9, 0x1f, P0 ;  /* 0x0000001f09067807 */ /* 0x000fca0000000000 */
[----:B------:R-:W1:Y:S01]  /*2610*/  SHFL.DOWN PT, R0, R7, 0x1, R6 ;  /* 0x0820000007007989 */ /* 0x000e6200000e0006 */
[C---:B0-----:R-:W-:Y:S01]  /*2620*/  ISETP.GE.AND P0, PT, R4.reuse, R6, PT ;  /* 0x000000060400720c */ /* 0x041fe20003f06270 */
[C---:B------:R-:W-:Y:S01]  /*2630*/  VIADD R5, R4.reuse, 0x2 ;  /* 0x0000000204057836 */ /* 0x040fe20000000000 */
[----:B------:R-:W-:-:S11]  /*2640*/  ISETP.NE.AND P1, PT, R4, RZ, PT ;  /* 0x000000ff0400720c */ /* 0x000fd60003f25270 */
[----:B-1----:R-:W-:Y:S02]  /*2650*/  @!P0 VIMNMX R7, PT, PT, R0, R7, !PT ;  /* 0x0000000700078248 */ /* 0x002fe40007fe0100 */
[----:B------:R-:W-:Y:S01]  /*2660*/  ISETP.GT.AND P0, PT, R5, R6, PT ;  /* 0x000000060500720c */ /* 0x000fe20003f04270 */
[----:B------:R-:W-:Y:S01]  /*2670*/  VIADD R5, R4, 0x4 ;  /* 0x0000000404057836 */ /* 0x000fe20000000000 */
[----:B------:R-:W0:Y:S01]  /*2680*/  @!P1 S2R R8, SR_CgaCtaId ;  /* 0x0000000000089919 */ /* 0x000e220000008800 */
[----:B------:R-:W1:Y:S10]  /*2690*/  SHFL.DOWN PT, R0, R7, 0x2, R6 ;  /* 0x0840000007007989 */ /* 0x000e7400000e0006 */
[----:B-1----:R-:W-:-:S02]  /*26a0*/  @!P0 VIMNMX R7, PT, PT, R7, R0, !PT ;  /* 0x0000000007078248 */ /* 0x002fc40007fe0100 */
[----:B------:R-:W-:Y:S01]  /*26b0*/  ISETP.GT.AND P0, PT, R5, R6, PT ;  /* 0x000000060500720c */ /* 0x000fe20003f04270 */
[----:B------:R-:W-:Y:S02]  /*26c0*/  VIADD R5, R4, 0x8 ;  /* 0x0000000804057836 */ /* 0x000fe40000000000 */
[----:B------:R-:W1:Y:S10]  /*26d0*/  SHFL.DOWN PT, R0, R7, 0x4, R6 ;  /* 0x0880000007007989 */ /* 0x000e7400000e0006 */
[----:B-1----:R-:W-:-:S02]  /*26e0*/  @!P0 VIMNMX R7, PT, PT, R7, R0, !PT ;  /* 0x0000000007078248 */ /* 0x002fc40007fe0100 */
[----:B------:R-:W-:Y:S01]  /*26f0*/  ISETP.GT.AND P0, PT, R5, R6, PT ;  /* 0x000000060500720c */ /* 0x000fe20003f04270 */
[----:B------:R-:W-:Y:S01]  /*2700*/  VIADD R5, R4, 0x10 ;  /* 0x0000001004057836 */ /* 0x000fe20000000000 */
[----:B------:R-:W-:Y:S01]  /*2710*/  @!P1 SHF.R.U32.HI R4, RZ, 0x3, R3 ;  /* 0x00000003ff049819 */ /* 0x000fe20000011603 */
[----:B------:R-:W1:Y:S03]  /*2720*/  SHFL.DOWN PT, R0, R7, 0x8, R6 ;  /* 0x0900000007007989 */ /* 0x000e6600000e0006 */
[----:B------:R-:W-:-:S07]  /*2730*/  @!P1 LOP3.LUT R4, R4, 0x7c, RZ, 0xc0, !PT ;  /* 0x0000007c04049812 */ /* 0x000fce00078ec0ff */
[----:B-1----:R-:W-:Y:S02]  /*2740*/  @!P0 VIMNMX R7, PT, PT, R7, R0, !PT ;  /* 0x0000000007078248 */ /* 0x002fe40007fe0100 */
[----:B------:R-:W-:Y:S02]  /*2750*/  ISETP.GT.AND P0, PT, R5, R6, PT ;  /* 0x000000060500720c */ /* 0x000fe40003f04270 */
[----:B------:R-:W-:Y:S01]  /*2760*/  @!P1 MOV R5, 0x400 ;  /* 0x0000040000059802 */ /* 0x000fe20000000f00 */
[----:B------:R-:W1:Y:S03]  /*2770*/  SHFL.DOWN PT, R0, R7, 0x10, R6 ;  /* 0x0a00000007007989 */ /* 0x000e6600000e0006 */
[----:B0-----:R-:W-:-:S05]  /*2780*/  @!P1 LEA R5, R8, R5, 0x18 ;  /* 0x0000000508059211 */ /* 0x001fca00078ec0ff */
[----:B------:R-:W-:Y:S02]  /*2790*/  @!P1 IMAD.IADD R4, R4, 0x1, R5 ;  /* 0x0000000104049824 */ /* 0x000fe400078e0205 */
[----:B-1----:R-:W-:Y:S02]  /*27a0*/  @!P0 VIMNMX R7, PT, PT, R7, R0, !PT ;  /* 0x0000000007078248 */ /* 0x002fe40007fe0100 */
        /* <DEDUP_REMOVED lines=12> */
[----:B------:R-:W1:Y:S04]  /*2870*/  LDS R0, [UR4+0xc] ;  /* 0x00000c04ff007984 */ /* 0x000e680008000800 */
[----:B------:R-:W0:Y:S04]  /*2880*/  LDS.128 R8, [UR4+0x10] ;  /* 0x00001004ff087984 */ /* 0x000e280008000c00 */
[----:B------:R-:W2:Y:S01]  /*2890*/  LDS.64 R6, [UR4+0x20] ;  /* 0x00002004ff067984 */ /* 0x000ea20008000a00 */
[----:B-1----:R-:W-:Y:S02]  /*28a0*/  @P2 VIMNMX R5, PT, PT, R5, R0, !PT ;  /* 0x0000000005052248 */ /* 0x002fe40007fe0100 */
[----:B------:R-:W-:-:S02]  /*28b0*/  ISETP.GT.AND P2, PT, R2, 0xa0, PT ;  /* 0x000000a00200780c */ /* 0x000fc40003f44270 */
[----:B0-----:R-:W-:Y:S02]  /*28c0*/  @P4 VIMNMX R5, PT, PT, R5, R8, !PT ;  /* 0x0000000805054248 */ /* 0x001fe40007fe0100 */
[C---:B------:R-:W-:Y:S02]  /*28d0*/  ISETP.GT.AND P4, PT, R2.reuse, 0xc0, PT ;  /* 0x000000c00200780c */ /* 0x040fe40003f84270 */
[----:B------:R-:W-:Y:S02]  /*28e0*/  @P3 VIMNMX R5, PT, PT, R5, R9, !PT ;  /* 0x0000000905053248 */ /* 0x000fe40007fe0100 */
[----:B------:R-:W-:Y:S02]  /*28f0*/  ISETP.GT.AND P3, PT, R2, 0xe0, PT ;  /* 0x000000e00200780c */ /* 0x000fe40003f64270 */
[----:B------:R-:W-:-:S04]  /*2900*/  @P1 VIMNMX R5, PT, PT, R5, R10, !PT ;  /* 0x0000000a05051248 */ /* 0x000fc80007fe0100 */
[----:B------:R-:W-:-:S04]  /*2910*/  @P2 VIMNMX R5, PT, PT, R5, R11, !PT ;  /* 0x0000000b05052248 */ /* 0x000fc80007fe0100 */
[----:B--2---:R-:W-:-:S04]  /*2920*/  @P4 VIMNMX R5, PT, PT, R5, R6, !PT ;  /* 0x0000000605054248 */ /* 0x004fc80007fe0100 */
[----:B------:R-:W-:Y:S01]  /*2930*/  @P3 VIMNMX R5, PT, PT, R5, R7, !PT ;  /* 0x0000000705053248 */ /* 0x000fe20007fe0100 */
[----:B------:R-:W-:Y:S06]  /*2940*/  BRA `(.L_x_1044) ;  /* 0x0000000c00947947 */ /* 0x000fec0003800000 */
.L_x_1057:
[----:B------:R-:W0:Y:S01]  /*2950*/  S2R R8, SR_TID.X ;  /* 0x0000000000087919 */ /* 0x000e220000002100 */
[----:B------:R-:W0:Y:S02]  /*2960*/  LDC.64 R4, c[0x0][0x380] ;  /* 0x0000e000ff047b82 */ /* 0x000e240000000a00 */
[----:B0-----:R-:W-:-:S05]  /*2970*/  IMAD.WIDE.U32 R4, R8, 0x4, R4 ;  /* 0x0000000408047825 */ /* 0x001fca00078e0004 */
[----:B------:R-:W2:Y:S04]  /*2980*/  LDG.E.CONSTANT R20, desc[UR6][R4.64] ;  /* 0x0000000604147981 */ /* 0x000ea8000c1e9900 */
[----:B------:R-:W2:Y:S04]  /*2990*/  LDG.E.CONSTANT R0, desc[UR6][R4.64+0x400] ;  /* 0x0004000604007981 */ /* 0x000ea8000c1e9900 */
[----:B------:R-:W2:Y:S04]  /*29a0*/  LDG.E.CONSTANT R3, desc[UR6][R4.64+0x800] ;  /* 0x0008000604037981 */ /* 0x000ea8000c1e9900 */
[----:B------:R-:W3:Y:S04]  /*29b0*/  LDG.E.CONSTANT R6, desc[UR6][R4.64+0xc00] ;  /* 0x000c000604067981 */ /* 0x000ee8000c1e9900 */
[----:B------:R-:W3:Y:S04]  /*29c0*/  LDG.E.CONSTANT R7, desc[UR6][R4.64+0x1000] ;  /* 0x0010000604077981 */ /* 0x000ee8000c1e9900 */
[----:B------:R-:W3:Y:S04]  /*29d0*/  LDG.E.CONSTANT R9, desc[UR6][R4.64+0x1400] ;  /* 0x0014000604097981 */ /* 0x000ee8000c1e9900 */
[----:B------:R-:W4:Y:S04]  /*29e0*/  LDG.E.CONSTANT R10, desc[UR6][R4.64+0x1800] ;  /* 0x00180006040a7981 */ /* 0x000f28000c1e9900 */
[----:B------:R-:W4:Y:S04]  /*29f0*/  LDG.E.CONSTANT R11, desc[UR6][R4.64+0x1c00] ;  /* 0x001c0006040b7981 */ /* 0x000f28000c1e9900 */
[----:B------:R-:W4:Y:S04]  /*2a00*/  LDG.E.CONSTANT R12, desc[UR6][R4.64+0x2000] ;  /* 0x00200006040c7981 */ /* 0x000f28000c1e9900 */
[----:B------:R-:W5:Y:S04]  /*2a10*/  LDG.E.CONSTANT R13, desc[UR6][R4.64+0x2400] ;  /* 0x00240006040d7981 */ /* 0x000f68000c1e9900 */
[----:B------:R-:W5:Y:S04]  /*2a20*/  LDG.E.CONSTANT R14, desc[UR6][R4.64+0x2800] ;  /* 0x00280006040e7981 */ /* 0x000f68000c1e9900 */
[----:B------:R-:W5:Y:S04]  /*2a30*/  LDG.E.CONSTANT R15, desc[UR6][R4.64+0x2c00] ;  /* 0x002c0006040f7981 */ /* 0x000f68000c1e9900 */
[----:B------:R-:W5:Y:S04]  /*2a40*/  LDG.E.CONSTANT R16, desc[UR6][R4.64+0x3000] ;  /* 0x0030000604107981 */ /* 0x000f68000c1e9900 */
[----:B------:R-:W5:Y:S04]  /*2a50*/  LDG.E.CONSTANT R17, desc[UR6][R4.64+0x3400] ;  /* 0x0034000604117981 */ /* 0x000f68000c1e9900 */
[----:B------:R-:W5:Y:S04]  /*2a60*/  LDG.E.CONSTANT R18, desc[UR6][R4.64+0x3800] ;  /* 0x0038000604127981 */ /* 0x000f68000c1e9900 */
[----:B------:R-:W5:Y:S01]  /*2a70*/  LDG.E.CONSTANT R19, desc[UR6][R4.64+0x3c00] ;  /* 0x003c000604137981 */ /* 0x000f62000c1e9900 */
[----:B------:R-:W-:-:S02]  /*2a80*/  ISETP.GE.U32.AND P0, PT, R2, 0x2000, PT ;  /* 0x000020000200780c */ /* 0x000fc40003f06070 */
[----:B--2---:R-:W-:Y:S02]  /*2a90*/  VIMNMX3 R0, R20, R0, R3, !PT ;  /* 0x000000001400720f */ /* 0x004fe40007800103 */
[----:B---3--:R-:W-:Y:S02]  /*2aa0*/  VIMNMX3 R7, R6, R7, R9, !PT ;  /* 0x000000070607720f */ /* 0x008fe40007800109 */
[----:B----4-:R-:W-:Y:S01]  /*2ab0*/  VIMNMX3 R10, R10, R11, R12, !PT ;  /* 0x0000000b0a0a720f */ /* 0x010fe2000780010c */
[----:B------:R-:W-:-:S03]  /*2ac0*/  IMAD.MOV.U32 R11, RZ, RZ, 0x1000 ;  /* 0x00001000ff0b7424 */ /* 0x000fc600078e00ff */
[----:B------:R-:W-:Y:S02]  /*2ad0*/  VIMNMX3 R0, R0, R7, R10, !PT ;  /* 0x000000070000720f */ /* 0x000fe4000780010a */
[----:B-----5:R-:W-:Y:S02]  /*2ae0*/  VIMNMX3 R14, R13, R14, R15, !PT ;  /* 0x0000000e0d0e720f */ /* 0x020fe4000780010f */
[----:B------:R-:W-:-:S04]  /*2af0*/  VIMNMX3 R16, R16, R17, R18, !PT ;  /* 0x000000111010720f */ /* 0x000fc80007800112 */
[----:B------:R-:W-:-:S04]  /*2b00*/  VIMNMX3 R19, R14, R16, R19, !PT ;  /* 0x000000100e13720f */ /* 0x000fc80007800113 */
[----:B------:R-:W-:Y:S01]  /*2b10*/  VIMNMX R0, PT, PT, R0, R19, !PT ;  /* 0x0000001300007248 */ /* 0x000fe20007fe0100 */
[----:B------:R-:W-:Y:S06]  /*2b20*/  @!P0 BRA `(.L_x_1071) ;  /* 0x0000000000908947 */ /* 0x000fec0003800000 */
[----:B------:R-:W0:Y:S01]  /*2b30*/  LDC R3, c[0x0][0x390] ;  /* 0x0000e400ff037b82 */ /* 0x000e220000000800 */
[----:B------:R-:W-:Y:S02]  /*2b40*/  VIADD R10, R2, 0xfffff000 ;  /* 0xfffff000020a7836 */ /* 0x000fe40000000000 */
[----:B------:R-:W-:-:S07]  /*2b50*/  IMAD.MOV.U32 R11, RZ, RZ, 0x1000 ;  /* 0x00001000ff0b7424 */ /* 0x000fce00078e00ff */
.L_x_1073:
[----:B------:R-:W-:-:S05]  /*2b60*/  IMAD.WIDE R6, R11, 0x4, R4 ;  /* 0x000000040b067825 */ /* 0x000fca00078e0204 */
        /* <DEDUP_REMOVED lines=14> */
[----:B------:R-:W5:Y:S04]  /*2c50*/  LDG.E.CONSTANT R12, desc[UR6][R6.64+0x3800] ;  /* 0x00380006060c7981 */ /* 0x000f68000c1e9900 */
[----:B------:R-:W5:Y:S01]  /*2c60*/  LDG.E.CONSTANT R15, desc[UR6][R6.64+0x3c00] ;  /* 0x003c0006060f7981 */ /* 0x000f62000c1e9900 */
[----:B--2---:R-:W-:Y:S01]  /*2c70*/  VIMNMX3 R17, R0, R17, R2, !PT ;  /* 0x000000110011720f */ /* 0x004fe20007800102 */
[----:B0-----:R-:W-:-:S04]  /*2c80*/  IMAD.MOV.U32 R2, RZ, RZ, R3 ;  /* 0x000000ffff027224 */ /* 0x001fc800078e0003 */
[----:B------:R-:W-:-:S05]  /*2c90*/  IMAD.IADD R0, R2, 0x1, -R11 ;  /* 0x0000000102007824 */ /* 0x000fca00078e0a0b */
[----:B------:R-:W-:Y:S02]  /*2ca0*/  ISETP.GE.AND P0, PT, R0, 0x1000, PT ;  /* 0x000010000000780c */ /* 0x000fe40003f06270 */
[----:B---3--:R-:W-:Y:S02]  /*2cb0*/  VIMNMX3 R16, R16, R19, R18, !PT ;  /* 0x000000131010720f */ /* 0x008fe40007800112 */
[----:B----4-:R-:W-:-:S04]  /*2cc0*/  VIMNMX3 R20, R20, R21, R22, !PT ;  /* 0x000000151414720f */ /* 0x010fc80007800116 */
[----:B------:R-:W-:Y:S02]  /*2cd0*/  VIMNMX3 R16, R17, R16, R20, !PT ;  /* 0x000000101110720f */ /* 0x000fe40007800114 */
[----:B-----5:R-:W-:Y:S02]  /*2ce0*/  VIMNMX3 R23, R23, R24, R25, !PT ;  /* 0x000000181717720f */ /* 0x020fe40007800119 */
[----:B------:R-:W-:Y:S02]  /*2cf0*/  VIMNMX3 R14, R14, R13, R9, !PT ;  /* 0x0000000d0e0e720f */ /* 0x000fe40007800109 */
[----:B------:R-:W-:-:S04]  /*2d00*/  VIMNMX R12, PT, PT, R12, R15, !PT ;  /* 0x0000000f0c0c7248 */ /* 0x000fc80007fe0100 */
[----:B------:R-:W-:-:S04]  /*2d10*/  VIMNMX3 R23, R23, R14, R12, !PT ;  /* 0x0000000e1717720f */ /* 0x000fc8000780010c */
[----:B------:R-:W-:Y:S01]  /*2d20*/  VIMNMX R0, PT, PT, R16, R23, !PT ;  /* 0x0000001710007248 */ /* 0x000fe20007fe0100 */
[----:B------:R-:W-:Y:S06]  /*2d30*/  @!P0 BRA `(.L_x_1072) ;  /* 0x0000000400fc8947 */ /* 0x000fec0003800000 */
[----:B------:R-:W-:-:S05]  /*2d40*/  VIADD R11, R11, 0x1000 ;  /* 0x000010000b0b7836 */ /* 0x000fca0000000000 */
[----:B------:R-:W-:-:S13]  /*2d50*/  ISETP.GT.AND P0, PT, R11, R10, PT ;  /* 0x0000000a0b00720c */ /* 0x000fda0003f04270 */
[----:B------:R-:W-:Y:S05]  /*2d60*/  @!P0 BRA `(.L_x_1073) ;  /* 0xfffffffc007c8947 */ /* 0x000fea000383ffff */
.L_x_1071:
[----:B------:R-:W-:-:S13]  /*2d70*/  ISETP.GE.AND P0, PT, R11, R2, PT ;  /* 0x000000020b00720c */ /* 0x000fda0003f06270 */
[----:B------:R-:W-:Y:S05]  /*2d80*/  @P0 BRA `(.L_x_1072) ;  /* 0x0000000400e80947 */ /* 0x000fea0003800000 */
[----:B------:R-:W-:Y:S01]  /*2d90*/  IMAD.IADD R9, R2, 0x1, -R11 ;  /* 0x0000000102097824 */ /* 0x000fe200078e0a0b */
[----:B------:R-:W-:Y:S04]  /*2da0*/  BSSY.RECONVERGENT B1, `(.L_x_1072) ;  /* 0x0000078000017945 */ /* 0x000fe80003800200 */
[----:B------:R-:W-:-:S13]  /*2db0*/  ISETP.GE.AND P0, PT, R8, R9, PT ;  /* 0x000000090800720c */ /* 0x000fda0003f06270 */
[----:B------:R-:W-:Y:S05]  /*2dc0*/  @P0 BRA `(.L_x_1074) ;  /* 0x0000000400d40947 */ /* 0x000fea0003800000 */
[----:B------:R-:W-:Y:S01]  /*2dd0*/  LOP3.LUT R3, RZ, R8, RZ, 0x33, !PT ;  /* 0x00000008ff037212 */ /* 0x000fe200078e33ff */
[----:B------:R-:W-:Y:S01]  /*2de0*/  BSSY.RECONVERGENT B2, `(.L_x_1075) ;  /* 0x0000015000027945 */ /* 0x000fe20003800200 */
[----:B------:R-:W-:Y:S02]  /*2df0*/  IMAD.MOV.U32 R10, RZ, RZ, R8 ;  /* 0x000000ffff0a7224 */ /* 0x000fe400078e0008 */
[----:B------:R-:W-:-:S04]  /*2e00*/  IADD3 R2, PT, PT, -R11, R2, R3 ;  /* 0x000000020b027210 */ /* 0x000fc80007ffe103 */
[C---:B------:R-:W-:Y:S02]  /*2e10*/  LOP3.LUT R3, R2.reuse, 0x300, RZ, 0xc0, !PT ;  /* 0x0000030002037812 */ /* 0x040fe400078ec0ff */
[----:B------:R-:W-:Y:S02]  /*2e20*/  ISETP.GE.U32.AND P1, PT, R2, 0x300, PT ;  /* 0x000003000200780c */ /* 0x000fe40003f26070 */
[----:B------:R-:W-:-:S13]  /*2e30*/  ISETP.NE.AND P0, PT, R3, 0x300, PT ;  /* 0x000003000300780c */ /* 0x000fda0003f05270 */
[----:B------:R-:W-:Y:S05]  /*2e40*/  @!P0 BRA `(.L_x_1076) ;  /* 0x0000000000388947 */ /* 0x000fea0003800000 */
[----:B------:R-:W0:Y:S01]  /*2e50*/  LDC.64 R4, c[0x0][0x380] ;  /* 0x0000e000ff047b82 */ /* 0x000e220000000a00 */
[----:B------:R-:W-:Y:S01]  /*2e60*/  LEA.HI R2, R2, 0x1, RZ, 0x18 ;  /* 0x0000000102027811 */ /* 0x000fe200078fc0ff */
[----:B------:R-:W-:Y:S02]  /*2e70*/  IMAD.IADD R7, R8, 0x1, R11 ;  /* 0x0000000108077824 */ /* 0x000fe400078e020b */
[----:B------:R-:W-:Y:S01]  /*2e80*/  IMAD.MOV.U32 R10, RZ, RZ, R8 ;  /* 0x000000ffff0a7224 */ /* 0x000fe200078e0008 */
[----:B------:R-:W-:-:S05]  /*2e90*/  LOP3.LUT R2, R2, 0x3, RZ, 0xc0, !PT ;  /* 0x0000000302027812 */ /* 0x000fca00078ec0ff */
[----:B------:R-:W-:-:S07]  /*2ea0*/  IMAD.MOV R6, RZ, RZ, -R2 ;  /* 0x000000ffff067224 */ /* 0x000fce00078e0a02 */
.L_x_1077:
        /* <DEDUP_REMOVED lines=8> */
.L_x_1076:
[----:B------:R-:W-:Y:S05]  /*2f30*/  BSYNC.RECONVERGENT B2 ;  /* 0x0000000000027941 */ /* 0x000fea0003800200 */
.L_x_1075:
        /* <DEDUP_REMOVED lines=16> */
.L_x_1080:
        /* <DEDUP_REMOVED lines=39> */
.L_x_1079:
[----:B------:R-:W-:Y:S05]  /*32b0*/  BSYNC.RECONVERGENT B2 ;  /* 0x0000000000027941 */ /* 0x000fea0003800200 */
.L_x_1078:
        /* <DEDUP_REMOVED lines=10> */
[----:B------:R-:W5:Y:S01]  /*3360*/  LDG.E.CONSTANT R16, desc[UR6][R2.64+0x1400] ;  /* 0x0014000602107981 */ /* 0x000f62000c1e9900 */
[----:B0-----:R-:W-:-:S04]  /*3370*/  IMAD.WIDE.U32 R4, R11, 0x4, R6 ;  /* 0x000000040b047825 */ /* 0x001fc800078e0006 */
[----:B------:R-:W-:Y:S02]  /*3380*/  IMAD.WIDE.U32 R6, R13, 0x4, R6 ;  /* 0x000000040d067825 */ /* 0x000fe400078e0006 */
[----:B------:R0:W2:Y:S04]  /*3390*/  LDG.E.CONSTANT R5, desc[UR6][R4.64] ;  /* 0x0000000604057981 */ /* 0x0000a8000c1e9900 */
[----:B------:R1:W3:Y:S04]  /*33a0*/  LDG.E.CONSTANT R13, desc[UR6][R2.64] ;  /* 0x00000006020d7981 */ /* 0x0002e8000c1e9900 */
[----:B------:R-:W4:Y:S01]  /*33b0*/  LDG.E.CONSTANT R7, desc[UR6][R6.64] ;  /* 0x0000000606077981 */ /* 0x000f22000c1e9900 */
[----:B0-----:R-:W-:Y:S01]  /*33c0*/  IADD3 R4, P1, PT, R2, 0x2000, RZ ;  /* 0x0000200002047810 */ /* 0x001fe20007f3e0ff */
[----:B------:R-:W-:Y:S01]  /*33d0*/  VIADD R10, R10, 0x800 ;  /* 0x000008000a0a7836 */ /* 0x000fe20000000000 */
[----:B------:R-:W-:Y:S01]  /*33e0*/  PLOP3.LUT P0, PT, PT, PT, PT, 0x8, 0x80 ;  /* 0x000000000080781c */ /* 0x000fe20003f0e170 */
[----:B------:R-:W-:-:S02]  /*33f0*/  VIADD R11, R11, 0x800 ;  /* 0x000008000b0b7836 */ /* 0x000fc40000000000 */
[----:B-1----:R-:W-:Y:S01]  /*3400*/  IMAD.MOV.U32 R2, RZ, RZ, R4 ;  /* 0x000000ffff027224 */ /* 0x002fe200078e0004 */
[----:B--2---:R-:W-:-:S04]  /*3410*/  VIMNMX3 R12, R0, R5, R12, !PT ;  /* 0x00000005000c720f */ /* 0x004fc8000780010c */
[----:B---3--:R-:W-:Y:S01]  /*3420*/  VIMNMX3 R12, R12, R13, R14, !PT ;  /* 0x0000000d0c0c720f */ /* 0x008fe2000780010e */
[----:B------:R-:W-:-:S03]  /*3430*/  IMAD.X R5, RZ, RZ, R3, P1 ;  /* 0x000000ffff057224 */ /* 0x000fc600008e0603 */
[----:B----4-:R-:W-:Y:S01]  /*3440*/  VIMNMX3 R12, R12, R7, R15, !PT ;  /* 0x000000070c0c720f */ /* 0x010fe2000780010f */
[----:B------:R-:W-:-:S03]  /*3450*/  IMAD.MOV.U32 R3, RZ, RZ, R5 ;  /* 0x000000ffff037224 */ /* 0x000fc600078e0005 */
[----:B-----5:R-:W-:-:S07]  /*3460*/  VIMNMX3 R0, R12, R17, R16, !PT ;  /* 0x000000110c00720f */ /* 0x020fce0007800110 */
.L_x_1082:
[----:B------:R-:W-:Y:S05]  /*3470*/  BSYNC.RECONVERGENT B2 ;  /* 0x0000000000027941 */ /* 0x000fea0003800200 */
.L_x_1081:
        /* <DEDUP_REMOVED lines=10> */
.L_x_1074:
[----:B------:R-:W-:Y:S05]  /*3520*/  BSYNC.RECONVERGENT B1 ;  /* 0x0000000000017941 */ /* 0x000fea0003800200 */
.L_x_1072:
[----:B------:R-:W0:Y:S01]  /*3530*/  S2R R6, SR_LANEID ;  /* 0x0000000000067919 */ /* 0x000e220000000000 */
[----:B------:R-:W-:-:S05]  /*3540*/  IMAD.MOV.U32 R5, RZ, RZ, R0 ;  /* 0x000000ffff057224 */ /* 0x000fca00078e0000 */
        /* <DEDUP_REMOVED lines=30> */
[----:B0-----:R-:W-:Y:S04]  /*3730*/  LDS R0, [UR4+0xc] ;  /* 0x00000c04ff007984 */ /* 0x001fe80008000800 */
[----:B------:R-:W0:Y:S04]  /*3740*/  LDS.128 R8, [UR4+0x10] ;  /* 0x00001004ff087984 */ /* 0x000e280008000c00 */
[----:B------:R-:W1:Y:S01]  /*3750*/  LDS.64 R2, [UR4+0x20] ;  /* 0x00002004ff027984 */ /* 0x000e620008000a00 */
[----:B0-----:R-:W-:-:S04]  /*3760*/  VIMNMX3 R0, R5, R0, R8, !PT ;  /* 0x000000000500720f */ /* 0x001fc80007800108 */
[----:B------:R-:W-:-:S04]  /*3770*/  VIMNMX3 R0, R0, R9, R10, !PT ;  /* 0x000000090000720f */ /* 0x000fc8000780010a */
[----:B-1----:R-:W-:-:S04]  /*3780*/  VIMNMX3 R0, R0, R11, R2, !PT ;  /* 0x0000000b0000720f */ /* 0x002fc80007800102 */
[----:B------:R-:W-:-:S07]  /*3790*/  VIMNMX R5, PT, PT, R0, R3, !PT ;  /* 0x0000000300057248 */ /* 0x000fce0007fe0100 */
.L_x_1044:
[----:B------:R-:W-:Y:S05]  /*37a0*/  BSYNC.RECONVERGENT B0 ;  /* 0x0000000000007941 */ /* 0x000fea0003800200 */
.L_x_1028:
[----:B------:R-:W-:Y:S05]  /*37b0*/  @P0 EXIT ;  /* 0x000000000000094d */ /* 0x000fea0003800000 */
[----:B0-23--:R-:W0:Y:S01]  /*37c0*/  LDC.64 R2, c[0x0][0x388] ;  /* 0x0000e200ff027b82 */ /* 0x00de220000000a00 */
[----:B------:R-:W1:Y:S02]  /*37d0*/  LDCU UR4, c[0x0][0x398] ;  /* 0x00007300ff0477ac */ /* 0x000e640008000800 */
[----:B-1--4-:R-:W-:-:S05]  /*37e0*/  VIMNMX R5, PT, PT, R5, UR4, !PT ;  /* 0x0000000405057c48 */ /* 0x012fca000ffe0100 */
[----:B0-----:R-:W-:Y:S01]  /*37f0*/  STG.E desc[UR6][R2.64], R5 ;  /* 0x0000000502007986 */ /* 0x001fe2000c101906 */
[----:B------:R-:W-:Y:S05]  /*3800*/  EXIT ;  /* 0x000000000000794d */ /* 0x000fea0003800000 */
.L_x_1083:
        /* <DEDUP_REMOVED lines=15> */
.L_x_1380:


//--------------------- .text._ZN3cub18CUB_300001_SM_10006detail6reduce18DeviceReduceKernelINS2_10policy_hubIiyN4cuda3__47maximumIiEEE10Policy1000EN6thrust24THRUST_300001_SM_1000_NS6detail15normal_iteratorINSC_10device_ptrIiEEEEyS8_iNS5_3std3__410__identityEEEvT0_PT3_T1_NS0_13GridEvenShareISO_EET2_T4_ --------------------------
	.section	.text._ZN3cub18CUB_300001_SM_10006detail6reduce18DeviceReduceKernelINS2_10policy_hubIiyN4cuda3__47maximumIiEEE10Policy1000EN6thrust24THRUST_300001_SM_1000_NS6detail15normal_iteratorINSC_10device_ptrIiEEEEyS8_iNS5_3std3__410__identityEEEvT0_PT3_T1_NS0_13GridEvenShareISO_EET2_T4_,"ax",@progbits
	.align	128
        .global         _ZN3cub18CUB_300001_SM_10006detail6reduce18DeviceReduceKernelINS2_10policy_hubIiyN4cuda3__47maximumIiEEE10Policy1000EN6thrust24THRUST_300001_SM_1000_NS6detail15normal_iteratorINSC_10device_ptrIiEEEEyS8_iNS5_3std3__410__identityEEEvT0_PT3_T1_NS0_13GridEvenShareISO_EET2_T4_
        .type           _ZN3cub18CUB_300001_SM_10006detail6reduce18DeviceReduceKernelINS2_10policy_hubIiyN4cuda3__47maximumIiEEE10Policy1000EN6thrust24THRUST_300001_SM_1000_NS6detail15normal_iteratorINSC_10device_ptrIiEEEEyS8_iNS5_3std3__410__identityEEEvT0_PT3_T1_NS0_13GridEvenShareISO_EET2_T4_,@function
        .size           _ZN3cub18CUB_300001_SM_10006detail6reduce18DeviceReduceKernelINS2_10policy_hubIiyN4cuda3__47maximumIiEEE10Policy1000EN6thrust24THRUST_300001_SM_1000_NS6detail15normal_iteratorINSC_10device_ptrIiEEEEyS8_iNS5_3std3__410__identityEEEvT0_PT3_T1_NS0_13GridEvenShareISO_EET2_T4_,(.L_x_1381 - _ZN3cub18CUB_300001_SM_10006detail6reduce18DeviceReduceKernelINS2_10policy_hubIiyN4cuda3__47maximumIiEEE10Policy1000EN6thrust24THRUST_300001_SM_1000_NS6detail15normal_iteratorINSC_10device_ptrIiEEEEyS8_iNS5_3std3__410__identityEEEvT0_PT3_T1_NS0_13GridEvenShareISO_EET2_T4_)
        .other          _ZN3cub18CUB_300001_SM_10006detail6reduce18DeviceReduceKernelINS2_10policy_hubIiyN4cuda3__47maximumIiEEE10Policy1000EN6thrust24THRUST_300001_SM_1000_NS6detail15normal_iteratorINSC_10device_ptrIiEEEEyS8_iNS5_3std3__410__identityEEEvT0_PT3_T1_NS0_13GridEvenShareISO_EET2_T4_,@"STO_CUDA_ENTRY STV_DEFAULT"
_ZN3cub18CUB_300001_SM_10006detail6reduce18DeviceReduceKernelINS2_10policy_hubIiyN4cuda3__47maximumIiEEE10Policy1000EN6thrust24THRUST_300001_SM_1000_NS6detail15normal_iteratorINSC_10device_ptrIiEEEEyS8_iNS5_3std3__410__identityEEEvT0_PT3_T1_NS0_13GridEvenShareISO_EET2_T4_:
.text._ZN3cub18CUB_300001_SM_10006detail6reduce18DeviceReduceKernelINS2_10policy_hubIiyN4cuda3__47maximumIiEEE10Policy1000EN6thrust24THRUST_300001_SM_1000_NS6detail15normal_iteratorINSC_10device_ptrIiEEEEyS8_iNS5_3std3__410__identityEEEvT0_PT3_T1_NS0_13GridEvenShareISO_EET2_T4_:
[----:B------:R-:W-:Y:S08]  /*0000*/  LDC R1, c[0x0][0x37c] ;  /* 0x0000df00ff017b82 */ /* 0x000ff00000000800 */
[----:B------:R-:W0:Y:S01]  /*0010*/  S2UR UR16, SR_CTAID.X ;  /* 0x00000000001079c3 */ /* 0x000e220000002500 */
[----:B------:R-:W1:Y:S01]  /*0020*/  LDCU.64 UR8, c[0x0][0x3b8] ;  /* 0x00007700ff0877ac */ /* 0x000e620008000a00 */
[----:B------:R-:W-:Y:S01]  /*0030*/  BSSY.RECONVERGENT B0, `(.L_x_1084) ;  /* 0x00001f8000007945 */ /* 0x000fe20003800200 */
[----:B------:R-:W2:Y:S01]  /*0040*/  LDCU UR5, c[0x0][0x3c0] ;  /* 0x00007800ff0577ac */ /* 0x000ea20008000800 */
[----:B------:R-:W3:Y:S01]  /*0050*/  LDCU.64 UR14, c[0x0][0x358] ;  /* 0x00006b00ff0e77ac */ /* 0x000ee20008000a00 */
[----:B-1----:R-:W-:-:S02]  /*0060*/  IMAD.U32 R2, RZ, RZ, UR8 ;  /* 0x00000008ff027e24 */ /* 0x002fc4000f8e00ff */
[----:B------:R-:W-:Y:S01]  /*0070*/  IMAD.U32 R3, RZ, RZ, UR9 ;  /* 0x00000009ff037e24 */ /* 0x000fe2000f8e00ff */
[----:B--2---:R-:W-:Y:S02]  /*0080*/  USHF.L.U32 UR5, UR5, 0xc, URZ ;  /* 0x0000000c05057899 */ /* 0x004fe400080006ff */
[----:B0-----:R-:W-:Y:S02]  /*0090*/  USHF.L.U32 UR7, UR16, 0xc, URZ ;  /* 0x0000000c10077899 */ /* 0x001fe400080006ff */
[----:B------:R-:W-:-:S04]  /*00a0*/  USHF.R.S32.HI UR4, URZ, 0x1f, UR5 ;  /* 0x0000001fff047899 */ /* 0x000fc80008011405 */
[----:B------:R-:W-:-:S04]  /*00b0*/  IADD3 R23, P1, PT, R2, -UR7, RZ ;  /* 0x8000000702177c10 */ /* 0x000fc8000ff3e0ff */
[----:B------:R-:W-:Y:S02]  /*00c0*/  ISETP.GT.U32.AND P0, PT, R23, 0xfff, PT ;  /* 0x00000fff1700780c */ /* 0x000fe40003f04070 */
[----:B------:R-:W-:-:S04]  /*00d0*/  IADD3.X R22, PT, PT, R3, -0x1, RZ, P1, !PT ;  /* 0xffffffff03167810 */ /* 0x000fc80000ffe4ff */
[----:B------:R-:W-:-:S13]  /*00e0*/  ISETP.GT.U32.AND.EX P0, PT, R22, RZ, PT, P0 ;  /* 0x000000ff1600720c */ /* 0x000fda0003f04100 */
[----:B---3--:R-:W-:Y:S05]  /*00f0*/  @P0 BRA `(.L_x_1085) ;  /* 0x0000000c00840947 */ /* 0x008fea0003800000 */
[----:B------:R-:W0:Y:S01]  /*0100*/  S2R R0, SR_TID.X ;  /* 0x0000000000007919 */ /* 0x000e220000002100 */
[----:B------:R-:W-:Y:S01]  /*0110*/  VIADD R3, R2, -UR7 ;  /* 0x8000000702037c36 */ /* 0x000fe20008000000 */
[----:B------:R-:W-:Y:S01]  /*0120*/  BSSY.RECONVERGENT B1, `(.L_x_1086) ;  /* 0x000000a000017945 */ /* 0x000fe20003800200 */
[----:B------:R-:W-:-:S03]  /*0130*/  IMAD.MOV.U32 R4, RZ, RZ, RZ ;  /* 0x000000ffff047224 */ /* 0x000fc600078e00ff */
[----:B0-----:R-:W-:Y:S01]  /*0140*/  ISETP.GE.AND P0, PT, R0, R3, PT ;  /* 0x000000030000720c */ /* 0x001fe20003f06270 */
[----:B------:R-:W-:-:S12]  /*0150*/  IMAD.MOV.U32 R6, RZ, RZ, R0 ;  /* 0x000000ffff067224 */ /* 0x000fd800078e0000 */
[----:B------:R-:W-:Y:S05]  /*0160*/  @P0 BRA `(.L_x_1087) ;  /* 0x0000000000140947 */ /* 0x000fea0003800000 */
[----:B------:R-:W0:Y:S01]  /*0170*/  LDC.64 R4, c[0x0][0x380] ;  /* 0x0000e000ff047b82 */ /* 0x000e220000000a00 */
[----:B------:R-:W-:-:S04]  /*0180*/  VIADD R7, R0, UR7 ;  /* 0x0000000700077c36 */ /* 0x000fc80008000000 */
[----:B0-----:R-:W-:-:S06]  /*0190*/  IMAD.WIDE.U32 R4, R7, 0x4, R4 ;  /* 0x0000000407047825 */ /* 0x001fcc00078e0004 */
[----:B------:R0:W5:Y:S01]  /*01a0*/  LDG.E R4, desc[UR14][R4.64] ;  /* 0x0000000e04047981 */ /* 0x000162000c1e1900 */
[----:B------:R-:W-:-:S07]  /*01b0*/  VIADD R6, R0, 0x100 ;  /* 0x0000010000067836 */ /* 0x000fce0000000000 */
.L_x_1087:
[----:B------:R-:W-:Y:S05]  /*01c0*/  BSYNC.RECONVERGENT B1 ;  /* 0x0000000000017941 */ /* 0x000fea0003800200 */
.L_x_1086:
[----:B------:R-:W-:Y:S01]  /*01d0*/  ISETP.GE.AND P0, PT, R6, R3, PT ;  /* 0x000000030600720c */ /* 0x000fe20003f06270 */
[----:B------:R-:W-:-:S12]  /*01e0*/  BSSY.RECONVERGENT B1, `(.L_x_1088) ;  /* 0x000006c000017945 */ /* 0x000fd80003800200 */
[----:B------:R-:W-:Y:S05]  /*01f0*/  @P0 BRA `(.L_x_1089) ;  /* 0x0000000400a80947 */ /* 0x000fea0003800000 */
[----:B0-----:R-:W-:Y:S01]  /*0200*/  LOP3.LUT R5, RZ, R6, RZ, 0x33, !PT ;  /* 0x00000006ff057212 */ /* 0x001fe200078e33ff */
[----:B------:R-:W-:Y:S03]  /*0210*/  BSSY.RECONVERGENT B2, `(.L_x_1090) ;  /* 0x0000030000027945 */ /* 0x000fe60003800200 */
[----:B------:R-:W-:-:S04]  /*0220*/  IADD3 R5, PT, PT, R2, -UR7, R5 ;  /* 0x8000000702057c10 */ /* 0x000fc8000fffe005 */
[C---:B------:R-:W-:Y:S02]  /*0230*/  ISETP.GE.U32.AND P1, PT, R5.reuse, 0xf00, PT ;  /* 0x00000f000500780c */ /* 0x040fe40003f26070 */
[----:B------:R-:W-:-:S04]  /*0240*/  LEA.HI R2, R5, 0x1, RZ, 0x18 ;  /* 0x0000000105027811 */ /* 0x000fc800078fc0ff */
[----:B------:R-:W-:-:S04]  /*0250*/  LOP3.LUT R21, R2, 0xf, RZ, 0xc0, !PT ;  /* 0x0000000f02157812 */ /* 0x000fc800078ec0ff */
[----:B------:R-:W-:-:S03]  /*0260*/  ISETP.NE.AND P0, PT, R21, RZ, PT ;  /* 0x000000ff1500720c */ /* 0x000fc60003f05270 */
[----:B------:R-:W-:Y:S10]  /*0270*/  @!P1 BRA `(.L_x_1091) ;  /* 0x0000000000a49947 */ /* 0x000ff40003800000 */
[----:B------:R-:W0:Y:S01]  /*0280*/  LDCU.64 UR8, c[0x0][0x380] ;  /* 0x00007000ff0877ac */ /* 0x000e220008000a00 */
[----:B------:R-:W-:Y:S01]  /*0290*/  IMAD.WIDE.U32 R8, R6, 0x4, RZ ;  /* 0x0000000406087825 */ /* 0x000fe200078e00ff */
[----:B------:R-:W-:Y:S01]  /*02a0*/  LOP3.LUT R5, R2, 0x1fffff0, RZ, 0xc0, !PT ;  /* 0x01fffff002057812 */ /* 0x000fe200078ec0ff */
[----:B------:R-:W-:-:S04]  /*02b0*/  UIMAD.WIDE.U32 UR4, UR16, 0x4000, URZ ;  /* 0x00004000100478a5 */ /* 0x000fc8000f8e00ff */
[----:B------:R-:W-:Y:S02]  /*02c0*/  IMAD.MOV R5, RZ, RZ, -R5 ;  /* 0x000000ffff057224 */ /* 0x000fe400078e0a05 */
[----:B------:R-:W-:Y:S02]  /*02d0*/  LOP3.LUT R14, R8, UR4, RZ, 0xfc, !PT ;  /* 0x00000004080e7c12 */ /* 0x000fe4000f8efcff */
[----:B------:R-:W-:Y:S02]  /*02e0*/  LOP3.LUT R9, R9, UR5, RZ, 0xfc, !PT ;  /* 0x0000000509097c12 */ /* 0x000fe4000f8efcff */
[----:B0-----:R-:W-:-:S04]  /*02f0*/  IADD3 R14, P1, PT, R14, UR8, RZ ;  /* 0x000000080e0e7c10 */ /* 0x001fc8000ff3e0ff */
[----:B------:R-:W-:-:S04]  /*0300*/  IADD3 R14, P2, PT, R14, 0x2000, RZ ;  /* 0x000020000e0e7810 */ /* 0x000fc80007f5e0ff */
[----:B------:R-:W-:-:S09]  /*0310*/  IADD3.X R9, PT, PT, RZ, UR9, R9, P2, P1 ;  /* 0x00000009ff097c10 */ /* 0x000fd200097e2409 */
.L_x_1092:
[----:B------:R-:W-:-:S05]  /*0320*/  IMAD.MOV.U32 R8, RZ, RZ, R14 ;  /* 0x000000ffff087224 */ /* 0x000fca00078e000e */
[----:B------:R-:W2:Y:S04]  /*0330*/  LDG.E R15, desc[UR14][R8.64+-0x2000] ;  /* 0xffe0000e080f7981 */ /* 0x000ea8000c1e1900 */
[----:B------:R-:W2:Y:S04]  /*0340*/  LDG.E R16, desc[UR14][R8.64+-0x1c00] ;  /* 0xffe4000e08107981 */ /* 0x000ea8000c1e1900 */
[----:B------:R-:W3:Y:S04]  /*0350*/  LDG.E R18, desc[UR14][R8.64+-0x1800] ;  /* 0xffe8000e08127981 */ /* 0x000ee8000c1e1900 */
[----:B------:R-:W3:Y:S04]  /*0360*/  LDG.E R17, desc[UR14][R8.64+-0x1400] ;  /* 0xffec000e08117981 */ /* 0x000ee8000c1e1900 */
[----:B------:R-:W4:Y:S04]  /*0370*/  LDG.E R20, desc[UR14][R8.64+-0x1000] ;  /* 0xfff0000e08147981 */ /* 0x000f28000c1e1900 */
        /* <DEDUP_REMOVED lines=10> */
[----:B------:R0:W4:Y:S01]  /*0420*/  LDG.E R7, desc[UR14][R8.64+0x1c00] ;  /* 0x001c000e08077981 */ /* 0x000122000c1e1900 */
[----:B------:R-:W-:-:S02]  /*0430*/  VIADD R5, R5, 0x10 ;  /* 0x0000001005057836 */ /* 0x000fc40000000000 */
[----:B------:R-:W-:-:S03]  /*0440*/  VIADD R6, R6, 0x1000 ;  /* 0x0000100006067836 */ /* 0x000fc60000000000 */
[----:B------:R-:W-:Y:S02]  /*0450*/  ISETP.NE.AND P1, PT, R5, RZ, PT ;  /* 0x000000ff0500720c */ /* 0x000fe40003f25270 */
[----:B--2--5:R-:W-:-:S04]  /*0460*/  VIMNMX3 R15, R4, R15, R16, !PT ;  /* 0x0000000f040f720f */ /* 0x024fc80007800110 */
[----:B---3--:R-:W-:-:S04]  /*0470*/  VIMNMX3 R15, R15, R18, R17, !PT ;  /* 0x000000120f0f720f */ /* 0x008fc80007800111 */
[----:B----4-:R-:W-:-:S04]  /*0480*/  VIMNMX3 R15, R15, R20, R19, !PT ;  /* 0x000000140f0f720f */ /* 0x010fc80007800113 */
[----:B------:R-:W-:-:S04]  /*0490*/  VIMNMX3 R15, R15, R22, R23, !PT ;  /* 0x000000160f0f720f */ /* 0x000fc80007800117 */
[----:B------:R-:W-:-:S04]  /*04a0*/  VIMNMX3 R15, R15, R24, R25, !PT ;  /* 0x000000180f0f720f */ /* 0x000fc80007800119 */
[----:B------:R-:W-:Y:S02]  /*04b0*/  VIMNMX3 R11, R15, R14, R11, !PT ;  /* 0x0000000e0f0b720f */ /* 0x000fe4000780010b */
[----:B------:R-:W-:-:S05]  /*04c0*/  IADD3 R14, P2, PT, R8, 0x4000, RZ ;  /* 0x00004000080e7810 */ /* 0x000fca0007f5e0ff */
[----:B0-----:R-:W-:Y:S01]  /*04d0*/  IMAD.X R9, RZ, RZ, R9, P2 ;  /* 0x000000ffff097224 */ /* 0x001fe200010e0609 */
[----:B------:R-:W-:-:S04]  /*04e0*/  VIMNMX3 R10, R11, R13, R10, !PT ;  /* 0x0000000d0b0a720f */ /* 0x000fc8000780010a */
[----:B------:R-:W-:Y:S01]  /*04f0*/  VIMNMX3 R4, R10, R12, R7, !PT ;  /* 0x0000000c0a04720f */ /* 0x000fe20007800107 */
[----:B------:R-:W-:Y:S06]  /*0500*/  @P1 BRA `(.L_x_1092) ;  /* 0xfffffffc00841947 */ /* 0x000fec000383ffff */
.L_x_1091:
[----:B------:R-:W-:Y:S05]  /*0510*/  BSYNC.RECONVERGENT B2 ;  /* 0x0000000000027941 */ /* 0x000fea0003800200 */
.L_x_1090:
[----:B------:R-:W-:Y:S05]  /*0520*/  @!P0 BRA `(.L_x_1089) ;  /* 0x0000000000dc8947 */ /* 0x000fea0003800000 */
[----:B------:R-:W-:Y:S01]  /*0530*/  ISETP.GE.U32.AND P0, PT, R21, 0x8, PT ;  /* 0x000000081500780c */ /* 0x000fe20003f06070 */
[----:B------:R-:W-:Y:S01]  /*0540*/  BSSY.RECONVERGENT B2, `(.L_x_1093) ;  /* 0x0000016000027945 */ /* 0x000fe20003800200 */
[----:B------:R-:W-:-:S04]  /*0550*/  LOP3.LUT R16, R2, 0x7, RZ, 0xc0, !PT ;  /* 0x0000000702107812 */ /* 0x000fc800078ec0ff */
[----:B------:R-:W-:-:S07]  /*0560*/  ISETP.NE.AND P1, PT, R16, RZ, PT ;  /* 0x000000ff1000720c */ /* 0x000fce0003f25270 */
[----:B------:R-:W-:Y:S06]  /*0570*/  @!P0 BRA `(.L_x_1094) ;  /* 0x0000000000488947 */ /* 0x000fec0003800000 */
[----:B------:R-:W0:Y:S01]  /*0580*/  LDCU.64 UR4, c[0x0][0x380] ;  /* 0x00007000ff0477ac */ /* 0x000e220008000a00 */
[----:B------:R-:W-:-:S04]  /*0590*/  IADD3 R5, P0, PT, R6, UR7, RZ ;  /* 0x0000000706057c10 */ /* 0x000fc8000ff1e0ff */
[----:B------:R-:W-:Y:S02]  /*05a0*/  LEA.HI.X.SX32 R10, R6, RZ, 0x1, P0 ;  /* 0x000000ff060a7211 */ /* 0x000fe400000f0eff */
[----:B0-----:R-:W-:-:S04]  /*05b0*/  LEA R8, P0, R5, UR4, 0x2 ;  /* 0x0000000405087c11 */ /* 0x001fc8000f8010ff */
[----:B------:R-:W-:-:S05]  /*05c0*/  LEA.HI.X R9, R5, UR5, R10, 0x2, P0 ;  /* 0x0000000505097c11 */ /* 0x000fca00080f140a */
[----:B------:R-:W2:Y:S04]  /*05d0*/  LDG.E R5, desc[UR14][R8.64] ;  /* 0x0000000e08057981 */ /* 0x000ea8000c1e1900 */
[----:B------:R-:W2:Y:S04]  /*05e0*/  LDG.E R7, desc[UR14][R8.64+0x400] ;  /* 0x0004000e08077981 */ /* 0x000ea8000c1e1900 */
[----:B------:R-:W3:Y:S04]  /*05f0*/  LDG.E R10, desc[UR14][R8.64+0x800] ;  /* 0x0008000e080a7981 */ /* 0x000ee8000c1e1900 */
[----:B------:R-:W3:Y:S04]  /*0600*/  LDG.E R11, desc[UR14][R8.64+0xc00] ;  /* 0x000c000e080b7981 */ /* 0x000ee8000c1e1900 */
[----:B------:R-:W4:Y:S04]  /*0610*/  LDG.E R12, desc[UR14][R8.64+0x1000] ;  /* 0x0010000e080c7981 */ /* 0x000f28000c1e1900 */
[----:B------:R-:W4:Y:S04]  /*0620*/  LDG.E R13, desc[UR14][R8.64+0x1400] ;  /* 0x0014000e080d7981 */ /* 0x000f28000c1e1900 */
[----:B------:R-:W4:Y:S04]  /*0630*/  LDG.E R14, desc[UR14][R8.64+0x1800] ;  /* 0x0018000e080e7981 */ /* 0x000f28000c1e1900 */
[----:B------:R-:W4:Y:S01]  /*0640*/  LDG.E R15, desc[UR14][R8.64+0x1c00] ;  /* 0x001c000e080f7981 */ /* 0x000f22000c1e1900 */
[----:B------:R-:W-:Y:S01]  /*0650*/  VIADD R6, R6, 0x800 ;  /* 0x0000080006067836 */ /* 0x000fe20000000000 */
[----:B--2--5:R-:W-:-:S04]  /*0660*/  VIMNMX3 R5, R4, R5, R7, !PT ;  /* 0x000000050405720f */ /* 0x024fc80007800107 */
[----:B---3--:R-:W-:-:S04]  /*0670*/  VIMNMX3 R5, R5, R10, R11, !PT ;  /* 0x0000000a0505720f */ /* 0x008fc8000780010b */
[----:B----4-:R-:W-:-:S04]  /*0680*/  VIMNMX3 R5, R5, R12, R13, !PT ;  /* 0x0000000c0505720f */ /* 0x010fc8000780010d */
[----:B------:R-:W-:-:S07]  /*0690*/  VIMNMX3 R4, R5, R14, R15, !PT ;  /* 0x0000000e0504720f */ /* 0x000fce000780010f */
.L_x_1094:
[----:B------:R-:W-:Y:S05]  /*06a0*/  BSYNC.RECONVERGENT B2 ;  /* 0x0000000000027941 */ /* 0x000fea0003800200 */
.L_x_1093:
        /* <DEDUP_REMOVED lines=14> */
[----:B------:R-:W3:Y:S01]  /*0790*/  LDG.E R10, desc[UR14][R8.64+0xc00] ;  /* 0x000c000e080a7981 */ /* 0x000ee2000c1e1900 */
[----:B------:R-:W-:Y:S01]  /*07a0*/  VIADD R6, R6, 0x400 ;  /* 0x0000040006067836 */ /* 0x000fe20000000000 */
[----:B--2--5:R-:W-:-:S04]  /*07b0*/  VIMNMX3 R4, R4, R5, R7, !PT ;  /* 0x000000050404720f */ /* 0x024fc80007800107 */
[----:B---3--:R-:W-:-:S07]  /*07c0*/  VIMNMX3 R4, R4, R11, R10, !PT ;  /* 0x0000000b0404720f */ /* 0x008fce000780010a */
.L_x_1096:
[----:B------:R-:W-:Y:S05]  /*07d0*/  BSYNC.RECONVERGENT B2 ;  /* 0x0000000000027941 */ /* 0x000fea0003800200 */
.L_x_1095:
[----:B------:R-:W-:Y:S05]  /*07e0*/  @!P1 BRA `(.L_x_1089) ;  /* 0x00000000002c9947 */ /* 0x000fea0003800000 */
[----:B------:R-:W0:Y:S01]  /*07f0*/  LDC.64 R8, c[0x0][0x380] ;  /* 0x0000e000ff087b82 */ /* 0x000e220000000a00 */
[----:B------:R-:W-:Y:S02]  /*0800*/  IMAD.U32 R5, RZ, RZ, UR16 ;  /* 0x00000010ff057e24 */ /* 0x000fe4000f8e00ff */
[----:B------:R-:W-:Y:S02]  /*0810*/  IMAD.MOV R2, RZ, RZ, -R2 ;  /* 0x000000ffff027224 */ /* 0x000fe400078e0a02 */
[----:B0-----:R-:W-:-:S07]  /*0820*/  IMAD.WIDE.U32 R8, R5, 0x4000, R8 ;  /* 0x0000400005087825 */ /* 0x001fce00078e0008 */
.L_x_1097:
[----:B------:R-:W-:-:S06]  /*0830*/  IMAD.WIDE R10, R6, 0x4, R8 ;  /* 0x00000004060a7825 */ /* 0x000fcc00078e0208 */
[----:B------:R-:W2:Y:S01]  /*0840*/  LDG.E R11, desc[UR14][R10.64] ;  /* 0x0000000e0a0b7981 */ /* 0x000ea2000c1e1900 */
[----:B------:R-:W-:Y:S02]  /*0850*/  VIADD R2, R2, 0x1 ;  /* 0x0000000102027836 */ /* 0x000fe40000000000 */
[----:B------:R-:W-:-:S03]  /*0860*/  VIADD R6, R6, 0x100 ;  /* 0x0000010006067836 */ /* 0x000fc60000000000 */
[----:B------:R-:W-:Y:S02]  /*0870*/  ISETP.NE.AND P0, PT, R2, RZ, PT ;  /* 0x000000ff0200720c */ /* 0x000fe40003f05270 */
[----:B--2--5:R-:W-:-:S11]  /*0880*/  VIMNMX R4, PT, PT, R11, R4, !PT ;  /* 0x000000040b047248 */ /* 0x024fd60007fe0100 */
[----:B------:R-:W-:Y:S05]  /*0890*/  @P0 BRA `(.L_x_1097) ;  /* 0xfffffffc00e40947 */ /* 0x000fea000383ffff */
.L_x_1089:
[----:B------:R-:W-:Y:S05]  /*08a0*/  BSYNC.RECONVERGENT B1 ;  /* 0x0000000000017941 */ /* 0x000fea0003800200 */
.L_x_1088:
        /* <DEDUP_REMOVED lines=10> */
[----:B------:R-:W1:Y:S06]  /*0950*/  SHFL.DOWN PT, R3, R2, 0x2, 0x1f ;  /* 0x08401f0002037f89 */ /* 0x000e6c00000e0000 */
[----:B------:R-:W2:Y:S01]  /*0960*/  @!P1 S2R R6, SR_CgaCtaId ;  /* 0x0000000000069919 */ /* 0x000ea20000008800 */
[----:B0-----:R-:W-:Y:S02]  /*0970*/  @!P1 MOV R5, 0x400 ;  /* 0x0000040000059802 */ /* 0x001fe40000000f00 */
[----:B------:R-:W-:-:S04]  /*0980*/  @!P1 SHF.R.U32.HI R4, RZ, 0x3, R0 ;  /* 0x00000003ff049819 */ /* 0x000fc80000011600 */
[----:B------:R-:W-:Y:S02]  /*0990*/  @!P1 LOP3.LUT R4, R4, 0x7c, RZ, 0xc0, !PT ;  /* 0x0000007c04049812 */ /* 0x000fe400078ec0ff */
[----:B-1----:R-:W-:Y:S02]  /*09a0*/  @!P0 VIMNMX R2, PT, PT, R2, R3, !PT ;  /* 0x0000000302028248 */ /* 0x002fe40007fe0100 */
[----:B------:R-:W-:-:S03]  /*09b0*/  ISETP.GT.AND P0, PT, R8, 0x1b, PT ;  /* 0x0000001b0800780c */ /* 0x000fc60003f04270 */
[----:B------:R-:W0:Y:S01]  /*09c0*/  SHFL.DOWN PT, R3, R2, 0x4, 0x1f ;  /* 0x08801f0002037f89 */ /* 0x000e2200000e0000 */
[----:B--2---:R-:W-:-:S05]  /*09d0*/  @!P1 LEA R5, R6, R5, 0x18 ;  /* 0x0000000506059211 */ /* 0x004fca00078ec0ff */
        /* <DEDUP_REMOVED lines=24> */
.L_x_1098:
[----:B------:R-:W1:Y:S01]  /*0b60*/  S2R R9, SR_LANEID ;  /* 0x0000000000097919 */ /* 0x000e620000000000 */
[----:B------:R-:W-:-:S05]  /*0b70*/  LOP3.LUT R2, R0, 0x3e0, RZ, 0xc0, !PT ;  /* 0x000003e000027812 */ /* 0x000fca00078ec0ff */
[----:B------:R-:W-:Y:S01]  /*0b80*/  VIADD R4, R2, 0x20 ;  /* 0x0000002002047836 */ /* 0x000fe20000000000 */
[----:B------:R-:W-:-:S04]  /*0b90*/  LOP3.LUT R2, RZ, R2, RZ, 0x33, !PT ;  /* 0x00000002ff027212 */ /* 0x000fc800078e33ff */
[----:B------:R-:W-:Y:S01]  /*0ba0*/  ISETP.GT.AND P0, PT, R4, R3, PT ;  /* 0x000000030400720c */ /* 0x000fe20003f04270 */
[----:B------:R-:W-:-:S05]  /*0bb0*/  IMAD.IADD R2, R3, 0x1, R2 ;  /* 0x0000000103027824 */ /* 0x000fca00078e0202 */
[----:B------:R-:W-:-:S05]  /*0bc0*/  SEL R2, R2, 0x1f, P0 ;  /* 0x0000001f02027807 */ /* 0x000fca0000000000 */
[----:B------:R-:W2:Y:S01]  /*0bd0*/  SHFL.DOWN PT, R4, R7, 0x1, R2 ;  /* 0x0820000007047989 */ /* 0x000ea200000e0002 */
[C---:B-1----:R-:W-:Y:S01]  /*0be0*/  ISETP.GE.AND P0, PT, R9.reuse, R2, PT ;  /* 0x000000020900720c */ /* 0x042fe20003f06270 */
[C---:B0-----:R-:W-:Y:S01]  /*0bf0*/  VIADD R5, R9.reuse, 0x2 ;  /* 0x0000000209057836 */ /* 0x041fe20000000000 */
[----:B------:R-:W-:-:S11]  /*0c00*/  ISETP.NE.AND P1, PT, R9, RZ, PT ;  /* 0x000000ff0900720c */ /* 0x000fd60003f25270 */
[----:B--2---:R-:W-:Y:S02]  /*0c10*/  @!P0 VIMNMX R7, PT, PT, R4, R7, !PT ;  /* 0x0000000704078248 */ /* 0x004fe40007fe0100 */
[----:B------:R-:W0:Y:S01]  /*0c20*/  @!P1 S2R R11, SR_CgaCtaId ;  /* 0x00000000000b9919 */ /* 0x000e220000008800 */
[----:B------:R-:W-:Y:S01]  /*0c30*/  ISETP.GT.AND P0, PT, R5, R2, PT ;  /* 0x000000020500720c */ /* 0x000fe20003f04270 */
[----:B------:R-:W-:Y:S01]  /*0c40*/  VIADD R5, R9, 0x4 ;  /* 0x0000000409057836 */ /* 0x000fe20000000000 */
[----:B------:R-:W-:Y:S01]  /*0c50*/  @!P1 MOV R6, 0x400 ;  /* 0x0000040000069802 */ /* 0x000fe20000000f00 */
[----:B------:R-:W1:Y:S10]  /*0c60*/  SHFL.DOWN PT, R4, R7, 0x2, R2 ;  /* 0x0840000007047989 */ /* 0x000e7400000e0002 */
        /* <DEDUP_REMOVED lines=28> */
[----:B------:R-:W0:Y:S04]  /*0e30*/  LDS R0, [UR4+0xc] ;  /* 0x00000c04ff007984 */ /* 0x000e280008000800 */
[----:B------:R-:W2:Y:S04]  /*0e40*/  LDS.128 R8, [UR4+0x10] ;  /* 0x00001004ff087984 */ /* 0x000ea80008000c00 */
[----:B-1----:R-:W1:Y:S01]  /*0e50*/  LDS.64 R6, [UR4+0x20] ;  /* 0x00002004ff067984 */ /* 0x002e620008000a00 */
[----:B0-----:R-:W-:Y:S02]  /*0e60*/  @P2 VIMNMX R5, PT, PT, R5, R0, !PT ;  /* 0x0000000005052248 */ /* 0x001fe40007fe0100 */
[----:B------:R-:W-:-:S02]  /*0e70*/  ISETP.GT.AND P2, PT, R3, 0xa0, PT ;  /* 0x000000a00300780c */ /* 0x000fc40003f44270 */
[----:B--2---:R-:W-:Y:S02]  /*0e80*/  @P4 VIMNMX R5, PT, PT, R5, R8, !PT ;  /* 0x0000000805054248 */ /* 0x004fe40007fe0100 */
[----:B------:R-:W-:Y:S02]  /*0e90*/  ISETP.GT.AND P4, PT, R3, 0xc0, PT ;  /* 0x000000c00300780c */ /* 0x000fe40003f84270 */
[----:B------:R-:W-:Y:S02]  /*0ea0*/  @P3 VIMNMX R5, PT, PT, R5, R9, !PT ;  /* 0x0000000905053248 */ /* 0x000fe40007fe0100 */
[----:B------:R-:W-:Y:S02]  /*0eb0*/  ISETP.GT.AND P3, PT, R3, 0xe0, PT ;  /* 0x000000e00300780c */ /* 0x000fe40003f64270 */
[----:B------:R-:W-:-:S04]  /*0ec0*/  @P1 VIMNMX R5, PT, PT, R5, R10, !PT ;  /* 0x0000000a05051248 */ /* 0x000fc80007fe0100 */
[----:B------:R-:W-:-:S04]  /*0ed0*/  @P2 VIMNMX R5, PT, PT, R5, R11, !PT ;  /* 0x0000000b05052248 */ /* 0x000fc80007fe0100 */
[----:B-1----:R-:W-:-:S04]  /*0ee0*/  @P4 VIMNMX R5, PT, PT, R5, R6, !PT ;  /* 0x0000000605054248 */ /* 0x002fc80007fe0100 */
[----:B------:R-:W-:Y:S01]  /*0ef0*/  @P3 VIMNMX R5, PT, PT, R5, R7, !PT ;  /* 0x0000000705053248 */ /* 0x000fe20007fe0100 */
[----:B------:R-:W-:Y:S06]  /*0f00*/  BRA `(.L_x_1099) ;  /* 0x0000001000287947 */ /* 0x000fec0003800000 */
.L_x_1085:
[----:B------:R-:W0:Y:S01]  /*0f10*/  S2R R0, SR_TID.X ;  /* 0x0000000000007919 */ /* 0x000e220000002100 */
[----:B------:R-:W1:Y:S01]  /*0f20*/  LDC.64 R4, c[0x0][0x380] ;  /* 0x0000e000ff047b82 */ /* 0x000e620000000a00 */
[----:B0-----:R-:W-:-:S04]  /*0f30*/  VIADD R7, R0, UR7 ;  /* 0x0000000700077c36 */ /* 0x001fc80008000000 */
[----:B-1----:R-:W-:-:S05]  /*0f40*/  IMAD.WIDE.U32 R4, R7, 0x4, R4 ;  /* 0x0000000407047825 */ /* 0x002fca00078e0004 */
[----:B------:R-:W2:Y:S04]  /*0f50*/  LDG.E R6, desc[UR14][R4.64] ;  /* 0x0000000e04067981 */ /* 0x000ea8000c1e1900 */
[----:B------:R-:W2:Y:S04]  /*0f60*/  LDG.E R7, desc[UR14][R4.64+0x400] ;  /* 0x0004000e04077981 */ /* 0x000ea8000c1e1900 */
[----:B------:R-:W2:Y:S04]  /*0f70*/  LDG.E R8, desc[UR14][R4.64+0x800] ;  /* 0x0008000e04087981 */ /* 0x000ea8000c1e1900 */
[----:B------:R-:W3:Y:S04]  /*0f80*/  LDG.E R9, desc[UR14][R4.64+0xc00] ;  /* 0x000c000e04097981 */ /* 0x000ee8000c1e1900 */
[----:B------:R-:W3:Y:S04]  /*0f90*/  LDG.E R10, desc[UR14][R4.64+0x1000] ;  /* 0x0010000e040a7981 */ /* 0x000ee8000c1e1900 */
[----:B------:R-:W3:Y:S04]  /*0fa0*/  LDG.E R11, desc[UR14][R4.64+0x1400] ;  /* 0x0014000e040b7981 */ /* 0x000ee8000c1e1900 */
[----:B------:R-:W4:Y:S04]  /*0fb0*/  LDG.E R12, desc[UR14][R4.64+0x1800] ;  /* 0x0018000e040c7981 */ /* 0x000f28000c1e1900 */
[----:B------:R-:W4:Y:S04]  /*0fc0*/  LDG.E R13, desc[UR14][R4.64+0x1c00] ;  /* 0x001c000e040d7981 */ /* 0x000f28000c1e1900 */
[----:B------:R-:W4:Y:S04]  /*0fd0*/  LDG.E R14, desc[UR14][R4.64+0x2000] ;  /* 0x0020000e040e7981 */ /* 0x000f28000c1e1900 */
[----:B------:R-:W5:Y:S04]  /*0fe0*/  LDG.E R15, desc[UR14][R4.64+0x2400] ;  /* 0x0024000e040f7981 */ /* 0x000f68000c1e1900 */
[----:B------:R-:W5:Y:S04]  /*0ff0*/  LDG.E R16, desc[UR14][R4.64+0x2800] ;  /* 0x0028000e04107981 */ /* 0x000f68000c1e1900 */
[----:B------:R-:W5:Y:S04]  /*1000*/  LDG.E R17, desc[UR14][R4.64+0x2c00] ;  /* 0x002c000e04117981 */ /* 0x000f68000c1e1900 */
[----:B------:R-:W5:Y:S04]  /*1010*/  LDG.E R18, desc[UR14][R4.64+0x3000] ;  /* 0x0030000e04127981 */ /* 0x000f68000c1e1900 */
[----:B------:R-:W5:Y:S04]  /*1020*/  LDG.E R19, desc[UR14][R4.64+0x3400] ;  /* 0x0034000e04137981 */ /* 0x000f68000c1e1900 */
[----:B------:R-:W5:Y:S04]  /*1030*/  LDG.E R20, desc[UR14][R4.64+0x3800] ;  /* 0x0038000e04147981 */ /* 0x000f68000c1e1900 */
[----:B------:R-:W5:Y:S01]  /*1040*/  LDG.E R21, desc[UR14][R4.64+0x3c00] ;  /* 0x003c000e04157981 */ /* 0x000f62000c1e1900 */
[----:B------:R-:W-:-:S04]  /*1050*/  ISETP.GE.U32.AND P0, PT, R23, UR5, PT ;  /* 0x0000000517007c0c */ /* 0x000fc8000bf06070 */
[----:B------:R-:W-:Y:S02]  /*1060*/  ISETP.GE.U32.AND.EX P0, PT, R22, UR4, PT, P0 ;  /* 0x0000000416007c0c */ /* 0x000fe4000bf06100 */
[----:B--2---:R-:W-:Y:S02]  /*1070*/  VIMNMX3 R6, R6, R7, R8, !PT ;  /* 0x000000070606720f */ /* 0x004fe40007800108 */
[----:B---3--:R-:W-:Y:S02]  /*1080*/  VIMNMX3 R9, R9, R10, R11, !PT ;  /* 0x0000000a0909720f */ /* 0x008fe4000780010b */
[----:B----4-:R-:W-:-:S04]  /*1090*/  VIMNMX3 R12, R12, R13, R14, !PT ;  /* 0x0000000d0c0c720f */ /* 0x010fc8000780010e */
[----:B------:R-:W-:Y:S02]  /*10a0*/  VIMNMX3 R6, R6, R9, R12, !PT ;  /* 0x000000090606720f */ /* 0x000fe4000780010c */
[----:B-----5:R-:W-:Y:S02]  /*10b0*/  VIMNMX3 R16, R15, R16, R17, !PT ;  /* 0x000000100f10720f */ /* 0x020fe40007800111 */
[----:B------:R-:W-:-:S04]  /*10c0*/  VIMNMX3 R18, R18, R19, R20, !PT ;  /* 0x000000131212720f */ /* 0x000fc80007800114 */
[----:B------:R-:W-:-:S04]  /*10d0*/  VIMNMX3 R21, R16, R18, R21, !PT ;  /* 0x000000121015720f */ /* 0x000fc80007800115 */
[----:B------:R-:W-:Y:S01]  /*10e0*/  VIMNMX R8, PT, PT, R6, R21, !PT ;  /* 0x0000001506087248 */ /* 0x000fe20007fe0100 */
[----:B------:R-:W-:Y:S06]  /*10f0*/  @!P0 BRA `(.L_x_1100) ;  /* 0x0000000c00108947 */ /* 0x000fec0003800000 */
[----:B------:R-:W-:Y:S01]  /*1100*/  UIADD3 UR8, UP0, UPT, UR5, UR7, URZ ;  /* 0x0000000705087290 */ /* 0x000fe2000ff1e0ff */
[----:B------:R-:W-:Y:S01]  /*1110*/  IADD3 R25, P2, PT, R2, -0x1000, RZ ;  /* 0xfffff00002197810 */ /* 0x000fe20007f5e0ff */
[----:B------:R-:W0:Y:S01]  /*1120*/  LDCU.64 UR12, c[0x0][0x380] ;  /* 0x00007000ff0c77ac */ /* 0x000e220008000a00 */
[----:B------:R-:W-:Y:S02]  /*1130*/  LOP3.LUT R5, RZ, R0, RZ, 0x33, !PT ;  /* 0x00000000ff057212 */ /* 0x000fe400078e33ff */
[----:B------:R-:W-:Y:S01]  /*1140*/  IADD3.X R10, PT, PT, R3, -0x1, RZ, P2, !PT ;  /* 0xffffffff030a7810 */ /* 0x000fe200017fe4ff */
[----:B------:R-:W-:Y:S01]  /*1150*/  UIADD3.X UR9, UPT, UPT, URZ, UR4, URZ, UP0, !UPT ;  /* 0x00000004ff097290 */ /* 0x000fe200087fe4ff */
[----:B------:R-:W-:Y:S01]  /*1160*/  ISETP.LT.U32.AND P0, PT, R25, UR8, PT ;  /* 0x0000000819007c0c */ /* 0x000fe2000bf01070 */
[----:B------:R-:W-:Y:S01]  /*1170*/  UMOV UR6, UR5 ;  /* 0x0000000500067c82 */ /* 0x000fe20008000000 */
[----:B------:R-:W-:Y:S01]  /*1180*/  IADD3 R9, P1, PT, R0, UR8, RZ ;  /* 0x0000000800097c10 */ /* 0x000fe2000ff3e0ff */
[----:B------:R-:W-:Y:S01]  /*1190*/  UMOV UR4, URZ ;  /* 0x000000ff00047c82 */ /* 0x000fe20008000000 */
[----:B------:R-:W-:Y:S01]  /*11a0*/  IADD3 R5, PT, PT, R2, -UR5, R5 ;  /* 0x8000000502057c10 */ /* 0x000fe2000fffe005 */
[----:B------:R-:W-:Y:S01]  /*11b0*/  IMAD.U32 R7, RZ, RZ, UR9 ;  /* 0x00000009ff077e24 */ /* 0x000fe2000f8e00ff */
[----:B------:R-:W-:Y:S01]  /*11c0*/  UMOV UR10, UR8 ;  /* 0x00000008000a7c82 */ /* 0x000fe20008000000 */
[----:B------:R-:W-:-:S03]  /*11d0*/  IMAD.X R4, RZ, RZ, UR9, P1 ;  /* 0x00000009ff047e24 */ /* 0x000fc600088e06ff */
[----:B------:R-:W-:Y:S01]  /*11e0*/  ISETP.GT.U32.AND.EX P0, PT, R7, R10, PT, P0 ;  /* 0x0000000a0700720c */ /* 0x000fe20003f04100 */
[----:B------:R-:W-:Y:S01]  /*11f0*/  VIADD R7, R5, -UR7 ;  /* 0x8000000705077c36 */ /* 0x000fe20008000000 */
[----:B------:R-:W-:Y:S01]  /*1200*/  UMOV UR7, UR9 ;  /* 0x0000000900077c82 */ /* 0x000fe20008000000 */
[----:B0-----:R-:W-:-:S04]  /*1210*/  LEA R6, P2, R9, UR12, 0x2 ;  /* 0x0000000c09067c11 */ /* 0x001fc8000f8410ff */
[----:B------:R-:W-:Y:S02]  /*1220*/  IADD3 R6, P1, PT, R6, 0x2000, RZ ;  /* 0x0000200006067810 */ /* 0x000fe40007f3e0ff */
[----:B------:R-:W-:-:S05]  /*1230*/  LEA.HI.X R9, R9, UR13, R4, 0x2, P2 ;  /* 0x0000000d09097c11 */ /* 0x000fca00090f1404 */
[----:B------:R-:W-:Y:S01]  /*1240*/  IMAD.X R9, RZ, RZ, R9, P1 ;  /* 0x000000ffff097224 */ /* 0x000fe200008e0609 */
[----:B------:R-:W-:Y:S06]  /*1250*/  @P0 BRA `(.L_x_1101) ;  /* 0x0000000000e00947 */ /* 0x000fec0003800000 */
[----:B------:R-:W0:Y:S01]  /*1260*/  LDC.64 R2, c[0x0][0x3b8] ;  /* 0x0000ee00ff027b82 */ /* 0x000e220000000a00 */
[----:B------:R-:W1:Y:S01]  /*1270*/  LDCU.64 UR12, c[0x0][0x380] ;  /* 0x00007000ff0c77ac */ /* 0x000e620008000a00 */
[----:B------:R-:W-:Y:S01]  /*1280*/  NOP ;  /* 0x0000000000007918 */ /* 0x000fe20000000000 */
.L_x_1102:
[----:B------:R-:W-:-:S05]  /*1290*/  IADD3 R5, P0, PT, R0, UR8, RZ ;  /* 0x0000000800057c10 */ /* 0x000fca000ff1e0ff */
[----:B------:R-:W-:Y:S01]  /*12a0*/  IMAD.X R12, RZ, RZ, UR9, P0 ;  /* 0x00000009ff0c7e24 */ /* 0x000fe200080e06ff */
[----:B-1----:R-:W-:-:S04]  /*12b0*/  LEA R4, P0, R5, UR12, 0x2 ;  /* 0x0000000c05047c11 */ /* 0x002fc8000f8010ff */
[----:B------:R-:W-:-:S05]  /*12c0*/  LEA.HI.X R5, R5, UR13, R12, 0x2, P0 ;  /* 0x0000000d05057c11 */ /* 0x000fca00080f140c */
        /* <DEDUP_REMOVED lines=16> */
[----:B------:R-:W-:-:S02]  /*13d0*/  USHF.R.S32.HI UR11, URZ, 0x1f, UR5 ;  /* 0x0000001fff0b7899 */ /* 0x000fc40008011405 */
[----:B------:R-:W-:-:S04]  /*13e0*/  UIADD3 UR6, UP0, UPT, UR5, UR10, URZ ;  /* 0x0000000a05067290 */ /* 0x000fc8000ff1e0ff */
[----:B------:R-:W-:Y:S01]  /*13f0*/  UIADD3.X UR7, UPT, UPT, UR11, UR7, URZ, UP0, !UPT ;  /* 0x000000070b077290 */ /* 0x000fe200087fe4ff */
[----:B--2---:R-:W-:Y:S02]  /*1400*/  VIMNMX3 R8, R8, R27, R26, !PT ;  /* 0x0000001b0808720f */ /* 0x004fe4000780011a */
[----:B0-----:R-:W-:-:S04]  /*1410*/  IADD3 R26, P1, PT, R2, -UR8, RZ ;  /* 0x80000008021a7c10 */ /* 0x001fc8000ff3e0ff */
[----:B------:R-:W-:Y:S02]  /*1420*/  ISETP.GE.U32.AND P0, PT, R26, UR5, PT ;  /* 0x000000051a007c0c */ /* 0x000fe4000bf06070 */
[----:B---3--:R-:W-:Y:S02]  /*1430*/  VIMNMX3 R11, R11, R12, R13, !PT ;  /* 0x0000000c0b0b720f */ /* 0x008fe4000780010d */
[----:B------:R-:W-:-:S04]  /*1440*/  IADD3.X R12, PT, PT, R3, ~UR9, RZ, P1, !PT ;  /* 0x80000009030c7c10 */ /* 0x000fc80008ffe4ff */
[----:B------:R-:W-:Y:S02]  /*1450*/  ISETP.GE.U32.AND.EX P0, PT, R12, UR11, PT, P0 ;  /* 0x0000000b0c007c0c */ /* 0x000fe4000bf06100 */
        /* <DEDUP_REMOVED lines=8> */
[----:B------:R-:W-:Y:S02]  /*14e0*/  UIADD3 UR8, UP0, UPT, UR5, UR8, URZ ;  /* 0x0000000805087290 */ /* 0x000fe4000ff1e0ff */
[----:B------:R-:W-:Y:S01]  /*14f0*/  IMAD.U32 R11, RZ, RZ, UR5 ;  /* 0x00000005ff0b7e24 */ /* 0x000fe2000f8e00ff */
[----:B------:R-:W-:Y:S01]  /*1500*/  UIADD3 UR4, UPT, UPT, UR4, 0x1, URZ ;  /* 0x0000000104047890 */ /* 0x000fe2000fffe0ff */
[----:B------:R-:W-:Y:S01]  /*1510*/  IMAD.MOV.U32 R4, RZ, RZ, R6 ;  /* 0x000000ffff047224 */ /* 0x000fe200078e0006 */
[----:B------:R-:W-:Y:S01]  /*1520*/  UIADD3.X UR9, UPT, UPT, UR11, UR9, URZ, UP0, !UPT ;  /* 0x000000090b097290 */ /* 0x000fe200087fe4ff */
[----:B------:R-:W-:Y:S01]  /*1530*/  IMAD.MOV.U32 R5, RZ, RZ, R9 ;  /* 0x000000ffff057224 */ /* 0x000fe200078e0009 */
[----:B------:R-:W-:Y:S01]  /*1540*/  ISETP.LT.U32.AND P0, PT, R25, UR8, PT ;  /* 0x0000000819007c0c */ /* 0x000fe2000bf01070 */
[----:B------:R-:W-:Y:S01]  /*1550*/  VIADD R7, R7, -UR5 ;  /* 0x8000000507077c36 */ /* 0x000fe20008000000 */
[----:B------:R-:W-:Y:S01]  /*1560*/  UMOV UR10, UR6 ;  /* 0x00000006000a7c82 */ /* 0x000fe20008000000 */
[----:B------:R-:W-:-:S04]  /*1570*/  IMAD.WIDE R4, R11, 0x4, R4 ;  /* 0x000000040b047825 */ /* 0x000fc800078e0204 */
[----:B------:R-:W-:Y:S02]  /*1580*/  IMAD.U32 R13, RZ, RZ, UR9 ;  /* 0x00000009ff0d7e24 */ /* 0x000fe4000f8e00ff */
[----:B------:R-:W-:Y:S02]  /*1590*/  IMAD.MOV.U32 R6, RZ, RZ, R4 ;  /* 0x000000ffff067224 */ /* 0x000fe400078e0004 */
[----:B------:R-:W-:Y:S01]  /*15a0*/  IMAD.MOV.U32 R9, RZ, RZ, R5 ;  /* 0x000000ffff097224 */ /* 0x000fe200078e0005 */
[----:B------:R-:W-:-:S13]  /*15b0*/  ISETP.GT.U32.AND.EX P0, PT, R13, R10, PT, P0 ;  /* 0x0000000a0d00720c */ /* 0x000fda0003f04100 */
[----:B------:R-:W-:Y:S05]  /*15c0*/  @!P0 BRA `(.L_x_1102) ;  /* 0xfffffffc00308947 */ /* 0x000fea000383ffff */
[----:B------:R-:W-:-:S05]  /*15d0*/  UMOV UR6, UR5 ;  /* 0x0000000500067c82 */ /* 0x000fca0008000000 */
.L_x_1101:
[C---:B------:R-:W-:Y:S01]  /*15e0*/  VIADD R5, R2.reuse, -UR8 ;  /* 0x8000000802057c36 */ /* 0x040fe20008000000 */
[----:B------:R-:W-:Y:S01]  /*15f0*/  ISETP.LE.U32.AND P1, PT, R2, UR8, PT ;  /* 0x0000000802007c0c */ /* 0x000fe2000bf23070 */
[----:B------:R-:W-:Y:S01]  /*1600*/  IMAD.U32 R4, RZ, RZ, UR9 ;  /* 0x00000009ff047e24 */ /* 0x000fe2000f8e00ff */
[----:B------:R-:W-:Y:S02]  /*1610*/  BSSY.RECONVERGENT B1, `(.L_x_1100) ;  /* 0x0000072000017945 */ /* 0x000fe40003800200 */
[----:B------:R-:W-:-:S04]  /*1620*/  ISETP.GE.AND P0, PT, R0, R5, PT ;  /* 0x000000050000720c */ /* 0x000fc80003f06270 */
[----:B------:R-:W-:-:S13]  /*1630*/  ISETP.GE.U32.OR.EX P0, PT, R4, R3, P0, P1 ;  /* 0x000000030400720c */ /* 0x000fda0000706510 */
[----:B------:R-:W-:Y:S05]  /*1640*/  @P0 BRA `(.L_x_1103) ;  /* 0x0000000400b80947 */ /* 0x000fea0003800000 */
[----:B------:R-:W0:Y:S01]  /*1650*/  LDC R4, c[0x0][0x3c0] ;  /* 0x0000f000ff047b82 */ /* 0x000e220000000800 */
[----:B------:R-:W-:Y:S01]  /*1660*/  USHF.L.U32 UR5, UR16, 0xc, URZ ;  /* 0x0000000c10057899 */ /* 0x000fe200080006ff */
[----:B------:R-:W-:Y:S01]  /*1670*/  LOP3.LUT R3, RZ, R0, RZ, 0x33, !PT ;  /* 0x00000000ff037212 */ /* 0x000fe200078e33ff */
[----:B------:R-:W-:Y:S02]  /*1680*/  BSSY.RECONVERGENT B2, `(.L_x_1104) ;  /* 0x000002f000027945 */ /* 0x000fe40003800200 */
[----:B------:R-:W-:-:S06]  /*1690*/  UIADD3 UR5, UPT, UPT, UR5, UR6, URZ ;  /* 0x0000000605057290 */ /* 0x000fcc000fffe0ff */
[----:B------:R-:W-:Y:S01]  /*16a0*/  IADD3 R2, PT, PT, R2, -UR5, R3 ;  /* 0x8000000502027c10 */ /* 0x000fe2000fffe003 */
[----:B0-----:R-:W-:Y:S02]  /*16b0*/  IMAD R3, R4, UR4, RZ ;  /* 0x0000000404037c24 */ /* 0x001fe4000f8e02ff */
[----:B------:R-:W-:Y:S02]  /*16c0*/  IMAD.MOV.U32 R4, RZ, RZ, R0 ;  /* 0x000000ffff047224 */ /* 0x000fe400078e0000 */
[----:B------:R-:W-:-:S05]  /*16d0*/  IMAD R2, R3, -0x1000, R2 ;  /* 0xfffff00003027824 */ /* 0x000fca00078e0202 */
[C---:B------:R-:W-:Y:S02]  /*16e0*/  ISETP.GE.U32.AND P0, PT, R2.reuse, 0xf00, PT ;  /* 0x00000f000200780c */ /* 0x040fe40003f06070 */
[----:B------:R-:W-:-:S04]  /*16f0*/  LEA.HI R20, R2, 0x1, RZ, 0x18 ;  /* 0x0000000102147811 */ /* 0x000fc800078fc0ff */
[----:B------:R-:W-:-:S04]  /*1700*/  LOP3.LUT R21, R20, 0xf, RZ, 0xc0, !PT ;  /* 0x0000000f14157812 */ /* 0x000fc800078ec0ff */
[----:B------:R-:W-:-:S03]  /*1710*/  ISETP.NE.AND P1, PT, R21, RZ, PT ;  /* 0x000000ff1500720c */ /* 0x000fc60003f25270 */
[----:B------:R-:W-:Y:S10]  /*1720*/  @!P0 BRA `(.L_x_1105) ;  /* 0x0000000000908947 */ /* 0x000ff40003800000 */
[----:B------:R-:W-:Y:S01]  /*1730*/  LEA.HI R2, R7, 0x1, RZ, 0x18 ;  /* 0x0000000107027811 */ /* 0x000fe200078fc0ff */
[----:B------:R-:W-:-:S03]  /*1740*/  IMAD.MOV.U32 R4, RZ, RZ, R0 ;  /* 0x000000ffff047224 */ /* 0x000fc600078e0000 */
[----:B------:R-:W-:-:S05]  /*1750*/  LOP3.LUT R2, R2, 0x1fffff0, RZ, 0xc0, !PT ;  /* 0x01fffff002027812 */ /* 0x000fca00078ec0ff */
[----:B------:R-:W-:-:S07]  /*1760*/  IMAD.MOV R5, RZ, RZ, -R2 ;  /* 0x000000ffff057224 */ /* 0x000fce00078e0a02 */
.L_x_1106:
[----:B------:R-:W-:Y:S02]  /*1770*/  IMAD.MOV.U32 R2, RZ, RZ, R6 ;  /* 0x000000ffff027224 */ /* 0x000fe400078e0006 */
[----:B------:R-:W-:-:S05]  /*1780*/  IMAD.MOV.U32 R3, RZ, RZ, R9 ;  /* 0x000000ffff037224 */ /* 0x000fca00078e0009 */
[----:B------:R-:W2:Y:S04]  /*1790*/  LDG.E R15, desc[UR14][R2.64+-0x2000] ;  /* 0xffe0000e020f7981 */ /* 0x000ea8000c1e1900 */
[----:B------:R-:W2:Y:S04]  /*17a0*/  LDG.E R14, desc[UR14][R2.64+-0x1c00] ;  /* 0xffe4000e020e7981 */ /* 0x000ea8000c1e1900 */
[----:B------:R-:W3:Y:S04]  /*17b0*/  LDG.E R17, desc[UR14][R2.64+-0x1800] ;  /* 0xffe8000e02117981 */ /* 0x000ee8000c1e1900 */
[----:B------:R-:W3:Y:S04]  /*17c0*/  LDG.E R16, desc[UR14][R2.64+-0x1400] ;  /* 0xffec000e02107981 */ /* 0x000ee8000c1e1900 */
        /* <DEDUP_REMOVED lines=12> */
[----:B------:R-:W-:-:S02]  /*1890*/  VIADD R5, R5, 0x10 ;  /* 0x0000001005057836 */ /* 0x000fc40000000000 */
[----:B------:R-:W-:-:S03]  /*18a0*/  VIADD R4, R4, 0x1000 ;  /* 0x0000100004047836 */ /* 0x000fc60000000000 */
[----:B------:R-:W-:Y:S02]  /*18b0*/  ISETP.NE.AND P0, PT, R5, RZ, PT ;  /* 0x000000ff0500720c */ /* 0x000fe40003f05270 */
[----:B--2---:R-:W-:-:S04]  /*18c0*/  VIMNMX3 R14, R8, R15, R14, !PT ;  /* 0x0000000f080e720f */ /* 0x004fc8000780010e */
[----:B---3--:R-:W-:-:S04]  /*18d0*/  VIMNMX3 R14, R14, R17, R16, !PT ;  /* 0x000000110e0e720f */ /* 0x008fc80007800110 */
[----:B----4-:R-:W-:-:S04]  /*18e0*/  VIMNMX3 R14, R14, R19, R18, !PT ;  /* 0x000000130e0e720f */ /* 0x010fc80007800112 */
[----:B-----5:R-:W-:-:S04]  /*18f0*/  VIMNMX3 R14, R14, R23, R22, !PT ;  /* 0x000000170e0e720f */ /* 0x020fc80007800116 */
[----:B------:R-:W-:-:S04]  /*1900*/  VIMNMX3 R14, R14, R25, R24, !PT ;  /* 0x000000190e0e720f */ /* 0x000fc80007800118 */
[----:B------:R-:W-:Y:S02]  /*1910*/  VIMNMX3 R13, R14, R13, R6, !PT ;  /* 0x0000000d0e0d720f */ /* 0x000fe40007800106 */
[----:B------:R-:W-:Y:S02]  /*1920*/  IADD3 R6, P2, PT, R2, 0x4000, RZ ;  /* 0x0000400002067810 */ /* 0x000fe40007f5e0ff */
[----:B------:R-:W-:-:S03]  /*1930*/  VIMNMX3 R12, R13, R9, R12, !PT ;  /* 0x000000090d0c720f */ /* 0x000fc6000780010c */
[----:B------:R-:W-:Y:S01]  /*1940*/  IMAD.X R9, RZ, RZ, R3, P2 ;  /* 0x000000ffff097224 */ /* 0x000fe200010e0603 */
[----:B------:R-:W-:Y:S01]  /*1950*/  VIMNMX3 R8, R12, R10, R11, !PT ;  /* 0x0000000a0c08720f */ /* 0x000fe2000780010b */
[----:B------:R-:W-:Y:S06]  /*1960*/  @P0 BRA `(.L_x_1106) ;  /* 0xfffffffc00800947 */ /* 0x000fec000383ffff */
.L_x_1105:
[----:B------:R-:W-:Y:S05]  /*1970*/  BSYNC.RECONVERGENT B2 ;  /* 0x0000000000027941 */ /* 0x000fea0003800200 */
.L_x_1104:
[----:B------:R-:W-:Y:S05]  /*1980*/  @!P1 BRA `(.L_x_1103) ;  /* 0x0000000000e89947 */ /* 0x000fea0003800000 */
[----:B------:R-:W-:Y:S01]  /*1990*/  ISETP.GE.U32.AND P0, PT, R21, 0x8, PT ;  /* 0x000000081500780c */ /* 0x000fe20003f06070 */
[----:B------:R-:W-:Y:S01]  /*19a0*/  BSSY.RECONVERGENT B2, `(.L_x_1107) ;  /* 0x0000015000027945 */ /* 0x000fe20003800200 */
[----:B------:R-:W-:-:S04]  /*19b0*/  LOP3.LUT R15, R20, 0x7, RZ, 0xc0, !PT ;  /* 0x00000007140f7812 */ /* 0x000fc800078ec0ff */
[----:B------:R-:W-:-:S07]  /*19c0*/  ISETP.NE.AND P1, PT, R15, RZ, PT ;  /* 0x000000ff0f00720c */ /* 0x000fce0003f25270 */
[----:B------:R-:W-:Y:S06]  /*19d0*/  @!P0 BRA `(.L_x_1108) ;  /* 0x0000000000448947 */ /* 0x000fec0003800000 */
[----:B------:R-:W-:-:S05]  /*19e0*/  IADD3 R3, P0, PT, R4, UR8, RZ ;  /* 0x0000000804037c10 */ /* 0x000fca000ff1e0ff */
[----:B------:R-:W-:Y:S01]  /*19f0*/  IMAD.X R6, RZ, RZ, UR9, P0 ;  /* 0x00000009ff067e24 */ /* 0x000fe200080e06ff */
[----:B------:R-:W-:-:S04]  /*1a00*/  LEA R2, P0, R3, UR12, 0x2 ;  /* 0x0000000c03027c11 */ /* 0x000fc8000f8010ff */
[----:B------:R-:W-:-:S05]  /*1a10*/  LEA.HI.X R3, R3, UR13, R6, 0x2, P0 ;  /* 0x0000000d03037c11 */ /* 0x000fca00080f1406 */
[----:B------:R-:W2:Y:S04]  /*1a20*/  LDG.E R5, desc[UR14][R2.64] ;  /* 0x0000000e02057981 */ /* 0x000ea8000c1e1900 */
[----:B------:R-:W2:Y:S04]  /*1a30*/  LDG.E R6, desc[UR14][R2.64+0x400] ;  /* 0x0004000e02067981 */ /* 0x000ea8000c1e1900 */
[----:B------:R-:W3:Y:S04]  /*1a40*/  LDG.E R10, desc[UR14][R2.64+0x800] ;  /* 0x0008000e020a7981 */ /* 0x000ee8000c1e1900 */
[----:B------:R-:W3:Y:S04]  /*1a50*/  LDG.E R9, desc[UR14][R2.64+0xc00] ;  /* 0x000c000e02097981 */ /* 0x000ee8000c1e1900 */
[----:B------:R-:W4:Y:S04]  /*1a60*/  LDG.E R12, desc[UR14][R2.64+0x1000] ;  /* 0x0010000e020c7981 */ /* 0x000f28000c1e1900 */
[----:B------:R-:W4:Y:S04]  /*1a70*/  LDG.E R11, desc[UR14][R2.64+0x1400] ;  /* 0x0014000e020b7981 */ /* 0x000f28000c1e1900 */
[----:B------:R-:W5:Y:S04]  /*1a80*/  LDG.E R14, desc[UR14][R2.64+0x1800] ;  /* 0x0018000e020e7981 */ /* 0x000f68000c1e1900 */
[----:B------:R-:W5:Y:S01]  /*1a90*/  LDG.E R13, desc[UR14][R2.64+0x1c00] ;  /* 0x001c000e020d7981 */ /* 0x000f62000c1e1900 */
[----:B------:R-:W-:Y:S01]  /*1aa0*/  VIADD R4, R4, 0x800 ;  /* 0x0000080004047836 */ /* 0x000fe20000000000 */
[----:B--2---:R-:W-:-:S04]  /*1ab0*/  VIMNMX3 R5, R8, R5, R6, !PT ;  /* 0x000000050805720f */ /* 0x004fc80007800106 */
[----:B---3--:R-:W-:-:S04]  /*1ac0*/  VIMNMX3 R5, R5, R10, R9, !PT ;  /* 0x0000000a0505720f */ /* 0x008fc80007800109 */
[----:B----4-:R-:W-:-:S04]  /*1ad0*/  VIMNMX3 R5, R5, R12, R11, !PT ;  /* 0x0000000c0505720f */ /* 0x010fc8000780010b */
[----:B-----5:R-:W-:-:S07]  /*1ae0*/  VIMNMX3 R8, R5, R14, R13, !PT ;  /* 0x0000000e0508720f */ /* 0x020fce000780010d */
.L_x_1108:
[----:B------:R-:W-:Y:S05]  /*1af0*/  BSYNC.RECONVERGENT B2 ;  /* 0x0000000000027941 */ /* 0x000fea0003800200 */
.L_x_1107:
[----:B------:R-:W-:Y:S05]  /*1b00*/  @!P1 BRA `(.L_x_1103) ;  /* 0x0000000000889947 */ /* 0x000fea0003800000 */
[----:B------:R-:W-:Y:S01]  /*1b10*/  ISETP.GE.U32.AND P0, PT, R15, 0x4, PT ;  /* 0x000000040f00780c */ /* 0x000fe20003f06070 */
[----:B------:R-:W-:Y:S01]  /*1b20*/  BSSY.RECONVERGENT B2, `(.L_x_1109) ;  /* 0x000000e000027945 */ /* 0x000fe20003800200 */
[----:B------:R-:W-:-:S11]  /*1b30*/  LOP3.LUT P1, RZ, R20, 0x3, RZ, 0xc0, !PT ;  /* 0x0000000314ff7812 */ /* 0x000fd6000782c0ff */
[----:B------:R-:W-:Y:S05]  /*1b40*/  @!P0 BRA `(.L_x_1110) ;  /* 0x00000000002c8947 */ /* 0x000fea0003800000 */
[----:B------:R-:W-:-:S05]  /*1b50*/  IADD3 R3, P0, PT, R4, UR8, RZ ;  /* 0x0000000804037c10 */ /* 0x000fca000ff1e0ff */
[----:B------:R-:W-:Y:S01]  /*1b60*/  IMAD.X R6, RZ, RZ, UR9, P0 ;  /* 0x00000009ff067e24 */ /* 0x000fe200080e06ff */
[----:B------:R-:W-:-:S04]  /*1b70*/  LEA R2, P0, R3, UR12, 0x2 ;  /* 0x0000000c03027c11 */ /* 0x000fc8000f8010ff */
[----:B------:R-:W-:-:S05]  /*1b80*/  LEA.HI.X R3, R3, UR13, R6, 0x2, P0 ;  /* 0x0000000d03037c11 */ /* 0x000fca00080f1406 */
[----:B------:R-:W2:Y:S04]  /*1b90*/  LDG.E R5, desc[UR14][R2.64] ;  /* 0x0000000e02057981 */ /* 0x000ea8000c1e1900 */
[----:B------:R-:W2:Y:S04]  /*1ba0*/  LDG.E R6, desc[UR14][R2.64+0x400] ;  /* 0x0004000e02067981 */ /* 0x000ea8000c1e1900 */
[----:B------:R-:W3:Y:S04]  /*1bb0*/  LDG.E R10, desc[UR14][R2.64+0x800] ;  /* 0x0008000e020a7981 */ /* 0x000ee8000c1e1900 */
[----:B------:R-:W3:Y:S01]  /*1bc0*/  LDG.E R9, desc[UR14][R2.64+0xc00] ;  /* 0x000c000e02097981 */ /* 0x000ee2000c1e1900 */
[----:B------:R-:W-:Y:S01]  /*1bd0*/  VIADD R4, R4, 0x400 ;  /* 0x0000040004047836 */ /* 0x000fe20000000000 */
[----:B--2---:R-:W-:-:S04]  /*1be0*/  VIMNMX3 R5, R8, R5, R6, !PT ;  /* 0x000000050805720f */ /* 0x004fc80007800106 */
[----:B---3--:R-:W-:-:S07]  /*1bf0*/  VIMNMX3 R8, R5, R10, R9, !PT ;  /* 0x0000000a0508720f */ /* 0x008fce0007800109 */
.L_x_1110:
[----:B------:R-:W-:Y:S05]  /*1c00*/  BSYNC.RECONVERGENT B2 ;  /* 0x0000000000027941 */ /* 0x000fea0003800200 */
.L_x_1109:
[----:B------:R-:W-:Y:S05]  /*1c10*/  @!P1 BRA `(.L_x_1103) ;  /* 0x0000000000449947 */ /* 0x000fea0003800000 */
[----:B------:R-:W-:Y:S02]  /*1c20*/  LOP3.LUT R2, R7, 0xffff, RZ, 0xc0, !PT ;  /* 0x0000ffff07027812 */ /* 0x000fe400078ec0ff */
[----:B------:R-:W-:Y:S02]  /*1c30*/  IADD3 R6, P0, PT, R4, UR10, RZ ;  /* 0x0000000a04067c10 */ /* 0x000fe4000ff1e0ff */
[----:B------:R-:W-:Y:S02]  /*1c40*/  LEA.HI R2, R2, 0x1, RZ, 0x18 ;  /* 0x0000000102027811 */ /* 0x000fe400078fc0ff */
[----:B------:R-:W-:Y:S01]  /*1c50*/  LEA R5, P1, R6, UR12, 0x2 ;  /* 0x0000000c06057c11 */ /* 0x000fe2000f8210ff */
[----:B------:R-:W-:Y:S01]  /*1c60*/  IMAD.X R3, RZ, RZ, UR7, P0 ;  /* 0x00000007ff037e24 */ /* 0x000fe200080e06ff */
[----:B------:R-:W-:-:S04]  /*1c70*/  LOP3.LUT R2, R2, 0x3, RZ, 0xc0, !PT ;  /* 0x0000000302027812 */ /* 0x000fc800078ec0ff */
[----:B------:R-:W-:Y:S01]  /*1c80*/  LEA.HI.X R6, R6, UR13, R3, 0x2, P1 ;  /* 0x0000000d06067c11 */ /* 0x000fe200088f1403 */
[----:B------:R-:W-:-:S07]  /*1c90*/  IMAD.MOV R4, RZ, RZ, -R2 ;  /* 0x000000ffff047224 */ /* 0x000fce00078e0a02 */
.L_x_1111:
[----:B------:R-:W-:Y:S02]  /*1ca0*/  IMAD.MOV.U32 R3, RZ, RZ, R6 ;  /* 0x000000ffff037224 */ /* 0x000fe400078e0006 */
[----:B------:R-:W-:-:S05]  /*1cb0*/  IMAD.MOV.U32 R2, RZ, RZ, R5 ;  /* 0x000000ffff027224 */ /* 0x000fca00078e0005 */
[----:B------:R-:W2:Y:S01]  /*1cc0*/  LDG.E R3, desc[UR14][R2.64] ;  /* 0x0000000e02037981 */ /* 0x000ea2000c1e1900 */
[----:B------:R-:W-:Y:S01]  /*1cd0*/  VIADD R4, R4, 0x1 ;  /* 0x0000000104047836 */ /* 0x000fe20000000000 */
[----:B------:R-:W-:-:S04]  /*1ce0*/  IADD3 R5, P1, PT, R5, 0x400, RZ ;  /* 0x0000040005057810 */ /* 0x000fc80007f3e0ff */
[----:B------:R-:W-:Y:S01]  /*1cf0*/  ISETP.NE.AND P0, PT, R4, RZ, PT ;  /* 0x000000ff0400720c */ /* 0x000fe20003f05270 */
[----:B------:R-:W-:Y:S01]  /*1d00*/  IMAD.X R6, RZ, RZ, R6, P1 ;  /* 0x000000ffff067224 */ /* 0x000fe200008e0606 */
[----:B--2---:R-:W-:-:S11]  /*1d10*/  VIMNMX R8, PT, PT, R3, R8, !PT ;  /* 0x0000000803087248 */ /* 0x004fd60007fe0100 */
[----:B------:R-:W-:Y:S05]  /*1d20*/  @P0 BRA `(.L_x_1111) ;  /* 0xfffffffc00dc0947 */ /* 0x000fea000383ffff */
.L_x_1103:
[----:B------:R-:W-:Y:S05]  /*1d30*/  BSYNC.RECONVERGENT B1 ;  /* 0x0000000000017941 */ /* 0x000fea0003800200 */
.L_x_1100:
        /* <DEDUP_REMOVED lines=38> */
[----:B------:R-:W-:-:S07]  /*1fa0*/  VIMNMX R5, PT, PT, R0, R3, !PT ;  /* 0x0000000300057248 */ /* 0x000fce0007fe0100 */
.L_x_1099:
[----:B------:R-:W-:Y:S05]  /*1fb0*/  BSYNC.RECONVERGENT B0 ;  /* 0x0000000000007941 */ /* 0x000fea0003800200 */
.L_x_1084:
[----:B------:R-:W-:Y:S05]  /*1fc0*/  @P0 EXIT ;  /* 0x000000000000094d */ /* 0x000fea0003800000 */
[----:B------:R-:W3:Y:S02]  /*1fd0*/  LDCU.64 UR4, c[0x0][0x388] ;  /* 0x00007100ff0477ac */ /* 0x000ee40008000a00 */
[----:B---3--:R-:W-:-:S06]  /*1fe0*/  UIMAD.WIDE.U32 UR4, UR16, 0x4, UR4 ;  /* 0x00000004100478a5 */ /* 0x008fcc000f8e0004 */
[----:B0-----:R-:W-:Y:S02]  /*1ff0*/  IMAD.U32 R2, RZ, RZ, UR4 ;  /* 0x00000004ff027e24 */ /* 0x001fe4000f8e00ff */
[----:B--2---:R-:W-:-:S05]  /*2000*/  IMAD.U32 R3, RZ, RZ, UR5 ;  /* 0x00000005ff037e24 */ /* 0x004fca000f8e00ff */
[----:B------:R-:W-:Y:S01]  /*2010*/  STG.E desc[UR14][R2.64], R5 ;  /* 0x0000000502007986 */ /* 0x000fe2000c10190e */
[----:B------:R-:W-:Y:S05]  /*2020*/  EXIT ;  /* 0x000000000000794d */ /* 0x000fea0003800000 */
.L_x_1112:
        /* <DEDUP_REMOVED lines=13> */
.L_x_1381:


//--------------------- .text._ZN3cub18CUB_300001_SM_10006detail6reduce28DeviceReduceSingleTileKernelINS2_10policy_hubIiyN4cuda3__47maximumIiEEE10Policy1000EN6thrust24THRUST_300001_SM_1000_NS6detail15normal_iteratorINSC_10device_ptrIiEEEEPiyS8_iiNS5_3std3__410__identityEEEvT0_T1_T2_T3_T4_T6_ --------------------------
	.section	.text._ZN3cub18CUB_300001_SM_10006detail6reduce28DeviceReduceSingleTileKernelINS2_10policy_hubIiyN4cuda3__47maximumIiEEE10Policy1000EN6thrust24THRUST_300001_SM_1000_NS6detail15normal_iteratorINSC_10device_ptrIiEEEEPiyS8_iiNS5_3std3__410__identityEEEvT0_T1_T2_T3_T4_T6_,"ax",@progbits
	.align	128
        .global         _ZN3cub18CUB_300001_SM_10006detail6reduce28DeviceReduceSingleTileKernelINS2_10policy_hubIiyN4cuda3__47maximumIiEEE10Policy1000EN6thrust24THRUST_300001_SM_1000_NS6detail15normal_iteratorINSC_10device_ptrIiEEEEPiyS8_iiNS5_3std3__410__identityEEEvT0_T1_T2_T3_T4_T6_
        .type           _ZN3cub18CUB_300001_SM_10006detail6reduce28DeviceReduceSingleTileKernelINS2_10policy_hubIiyN4cuda3__47maximumIiEEE10Policy1000EN6thrust24THRUST_300001_SM_1000_NS6detail15normal_iteratorINSC_10device_ptrIiEEEEPiyS8_iiNS5_3std3__410__identityEEEvT0_T1_T2_T3_T4_T6_,@function
        .size           _ZN3cub18CUB_300001_SM_10006detail6reduce28DeviceReduceSingleTileKernelINS2_10policy_hubIiyN4cuda3__47maximumIiEEE10Policy1000EN6thrust24THRUST_300001_SM_1000_NS6detail15normal_iteratorINSC_10device_ptrIiEEEEPiyS8_iiNS5_3std3__410__identityEEEvT0_T1_T2_T3_T4_T6_,(.L_x_1382 - _ZN3cub18CUB_300001_SM_10006detail6reduce28DeviceReduceSingleTileKernelINS2_10policy_hubIiyN4cuda3__47maximumIiEEE10Policy1000EN6thrust24THRUST_300001_SM_1000_NS6detail15normal_iteratorINSC_10device_ptrIiEEEEPiyS8_iiNS5_3std3__410__identityEEEvT0_T1_T2_T3_T4_T6_)
        .other          _ZN3cub18CUB_300001_SM_10006detail6reduce28DeviceReduceSingleTileKernelINS2_10policy_hubIiyN4cuda3__47maximumIiEEE10Policy1000EN6thrust24THRUST_300001_SM_1000_NS6detail15normal_iteratorINSC_10device_ptrIiEEEEPiyS8_iiNS5_3std3__410__identityEEEvT0_T1_T2_T3_T4_T6_,@"STO_CUDA_ENTRY STV_DEFAULT"
_ZN3cub18CUB_300001_SM_10006detail6reduce28DeviceReduceSingleTileKernelINS2_10policy_hubIiyN4cuda3__47maximumIiEEE10Policy1000EN6thrust24THRUST_300001_SM_1000_NS6detail15normal_iteratorINSC_10device_ptrIiEEEEPiyS8_iiNS5_3std3__410__identityEEEvT0_T1_T2_T3_T4_T6_:
.text._ZN3cub18CUB_300001_SM_10006detail6reduce28DeviceReduceSingleTileKernelINS2_10policy_hubIiyN4cuda3__47maximumIiEEE10Policy1000EN6thrust24THRUST_300001_SM_1000_NS6detail15normal_iteratorINSC_10device_ptrIiEEEEPiyS8_iiNS5_3std3__410__identityEEEvT0_T1_T2_T3_T4_T6_:
[----:B------:R-:W-:Y:S01]  /*0000*/  LDC R1, c[0x0][0x37c] ;  /* 0x0000df00ff017b82 */ /* 0x000fe20000000800 */
[----:B------:R-:W0:Y:S01]  /*0010*/  LDCU.64 UR4, c[0x0][0x390] ;  /* 0x00007200ff0477ac */ /* 0x000e220008000a00 */
[----:B------:R-:W1:Y:S01]  /*0020*/  LDCU.64 UR6, c[0x0][0x358] ;  /* 0x00006b00ff0677ac */ /* 0x000e620008000a00 */
[----:B0-----:R-:W-:Y:S02]  /*0030*/  IMAD.U32 R4, RZ, RZ, UR4 ;  /* 0x00000004ff047e24 */ /* 0x001fe4000f8e00ff */
[----:B------:R-:W-:-:S03]  /*0040*/  IMAD.U32 R5, RZ, RZ, UR5 ;  /* 0x00000005ff057e24 */ /* 0x000fc6000f8e00ff */
[----:B------:R-:W-:-:S04]  /*0050*/  ISETP.NE.U32.AND P0, PT, R4, RZ, PT ;  /* 0x000000ff0400720c */ /* 0x000fc80003f05070 */
[----:B------:R-:W-:-:S13]  /*0060*/  ISETP.NE.AND.EX P0, PT, R5, RZ, PT, P0 ;  /* 0x000000ff0500720c */ /* 0x000fda0003f05300 */
        /* <DEDUP_REMOVED lines=8> */
.L_x_1113:
[----:B------:R-:W-:Y:S01]  /*00f0*/  ISETP.GT.U32.AND P0, PT, R4, 0xfff, PT ;  /* 0x00000fff0400780c */ /* 0x000fe20003f04070 */
[----:B------:R-:W-:Y:S03]  /*0100*/  BSSY.RECONVERGENT B0, `(.L_x_1114) ;  /* 0x00001c4000007945 */ /* 0x000fe60003800200 */
[----:B------:R-:W-:-:S13]  /*0110*/  ISETP.GT.U32.AND.EX P0, PT, R5, RZ, PT, P0 ;  /* 0x000000ff0500720c */ /* 0x000fda0003f04100 */
[----:B------:R-:W-:Y:S05]  /*0120*/  @P0 BRA `(.L_x_1115) ;  /* 0x0000000c006c0947 */ /* 0x000fea0003800000 */
[----:B------:R-:W0:Y:S01]  /*0130*/  S2R R7, SR_TID.X ;  /* 0x0000000000077919 */ /* 0x000e220000002100 */
[----:B------:R-:W-:Y:S01]  /*0140*/  BSSY.RECONVERGENT B1, `(.L_x_1116) ;  /* 0x0000009000017945 */ /* 0x000fe20003800200 */
[----:B------:R-:W-:Y:S01]  /*0150*/  IMAD.MOV.U32 R0, RZ, RZ, RZ ;  /* 0x000000ffff007224 */ /* 0x000fe200078e00ff */
[----:B0-----:R-:W-:Y:S01]  /*0160*/  ISETP.GE.U32.AND P0, PT, R7, R4, PT ;  /* 0x000000040700720c */ /* 0x001fe20003f06070 */
[----:B------:R-:W-:-:S12]  /*0170*/  IMAD.MOV.U32 R9, RZ, RZ, R7 ;  /* 0x000000ffff097224 */ /* 0x000fd800078e0007 */
[----:B------:R-:W-:Y:S05]  /*0180*/  @P0 BRA `(.L_x_1117) ;  /* 0x0000000000100947 */ /* 0x000fea0003800000 */
[----:B------:R-:W0:Y:S02]  /*0190*/  LDC.64 R2, c[0x0][0x380] ;  /* 0x0000e000ff027b82 */ /* 0x000e240000000a00 */
[----:B0-----:R-:W-:-:S05]  /*01a0*/  IMAD.WIDE.U32 R2, R7, 0x4, R2 ;  /* 0x0000000407027825 */ /* 0x001fca00078e0002 */
[----:B------:R0:W5:Y:S01]  /*01b0*/  LDG.E R0, desc[UR6][R2.64] ;  /* 0x0000000602007981 */ /* 0x000162000c1e1900 */
[----:B------:R-:W-:-:S07]  /*01c0*/  VIADD R9, R7, 0x100 ;  /* 0x0000010007097836 */ /* 0x000fce0000000000 */
.L_x_1117:
[----:B------:R-:W-:Y:S05]  /*01d0*/  BSYNC.RECONVERGENT B1 ;  /* 0x0000000000017941 */ /* 0x000fea0003800200 */
.L_x_1116:
[----:B------:R-:W-:Y:S01]  /*01e0*/  ISETP.GE.U32.AND P0, PT, R9, R4, PT ;  /* 0x000000040900720c */ /* 0x000fe20003f06070 */
[----:B------:R-:W-:-:S12]  /*01f0*/  BSSY.RECONVERGENT B1, `(.L_x_1118) ;  /* 0x0000060000017945 */ /* 0x000fd80003800200 */
[----:B------:R-:W-:Y:S05]  /*0200*/  @P0 BRA `(.L_x_1119) ;  /* 0x0000000400780947 */ /* 0x000fea0003800000 */
[----:B0-----:R-:W-:Y:S01]  /*0210*/  LOP3.LUT R3, RZ, R9, RZ, 0x33, !PT ;  /* 0x00000009ff037212 */ /* 0x001fe200078e33ff */
[----:B------:R-:W-:Y:S04]  /*0220*/  BSSY.RECONVERGENT B2, `(.L_x_1120) ;  /* 0x000002c000027945 */ /* 0x000fe80003800200 */
[----:B------:R-:W-:-:S05]  /*0230*/  IMAD.IADD R3, R3, 0x1, R4 ;  /* 0x0000000103037824 */ /* 0x000fca00078e0204 */
[C---:B------:R-:W-:Y:S02]  /*0240*/  ISETP.GE.U32.AND P0, PT, R3.reuse, 0xf00, PT ;  /* 0x00000f000300780c */ /* 0x040fe40003f06070 */
[----:B------:R-:W-:-:S04]  /*0250*/  LEA.HI R6, R3, 0x1, RZ, 0x18 ;  /* 0x0000000103067811 */ /* 0x000fc800078fc0ff */
[----:B------:R-:W-:-:S04]  /*0260*/  LOP3.LUT R22, R6, 0xf, RZ, 0xc0, !PT ;  /* 0x0000000f06167812 */ /* 0x000fc800078ec0ff */
[----:B------:R-:W-:-:S03]  /*0270*/  ISETP.NE.AND P1, PT, R22, RZ, PT ;  /* 0x000000ff1600720c */ /* 0x000fc60003f25270 */
[----:B------:R-:W-:Y:S10]  /*0280*/  @!P0 BRA `(.L_x_1121) ;  /* 0x0000000000948947 */ /* 0x000ff40003800000 */
[----:B------:R-:W0:Y:S01]  /*0290*/  LDC.64 R2, c[0x0][0x380] ;  /* 0x0000e000ff027b82 */ /* 0x000e220000000a00 */
[----:B------:R-:W-:-:S05]  /*02a0*/  LOP3.LUT R8, R6, 0x1fffff0, RZ, 0xc0, !PT ;  /* 0x01fffff006087812 */ /* 0x000fca00078ec0ff */
[----:B------:R-:W-:Y:S02]  /*02b0*/  IMAD.MOV R8, RZ, RZ, -R8 ;  /* 0x000000ffff087224 */ /* 0x000fe400078e0a08 */
[----:B0-----:R-:W-:-:S03]  /*02c0*/  IMAD.WIDE.U32 R2, R9, 0x4, R2 ;  /* 0x0000000409027825 */ /* 0x001fc600078e0002 */
[----:B------:R-:W-:-:S05]  /*02d0*/  IADD3 R15, P0, PT, R2, 0x2000, RZ ;  /* 0x00002000020f7810 */ /* 0x000fca0007f1e0ff */
[----:B------:R-:W-:-:S08]  /*02e0*/  IMAD.X R3, RZ, RZ, R3, P0 ;  /* 0x000000ffff037224 */ /* 0x000fd000000e0603 */
.L_x_1122:
        /* <DEDUP_REMOVED lines=31> */
.L_x_1121:
[----:B------:R-:W-:Y:S05]  /*04e0*/  BSYNC.RECONVERGENT B2 ;  /* 0x0000000000027941 */ /* 0x000fea0003800200 */
.L_x_1120:
[----:B------:R-:W-:Y:S05]  /*04f0*/  @!P1 BRA `(.L_x_1119) ;  /* 0x0000000000bc9947 */ /* 0x000fea0003800000 */
[----:B------:R-:W-:Y:S01]  /*0500*/  ISETP.GE.U32.AND P0, PT, R22, 0x8, PT ;  /* 0x000000081600780c */ /* 0x000fe20003f06070 */
[----:B------:R-:W-:Y:S01]  /*0510*/  BSSY.RECONVERGENT B2, `(.L_x_1123) ;  /* 0x0000013000027945 */ /* 0x000fe20003800200 */
[----:B------:R-:W-:-:S04]  /*0520*/  LOP3.LUT R16, R6, 0x7, RZ, 0xc0, !PT ;  /* 0x0000000706107812 */ /* 0x000fc800078ec0ff */
[----:B------:R-:W-:-:S07]  /*0530*/  ISETP.NE.AND P1, PT, R16, RZ, PT ;  /* 0x000000ff1000720c */ /* 0x000fce0003f25270 */
[----:B------:R-:W-:Y:S06]  /*0540*/  @!P0 BRA `(.L_x_1124) ;  /* 0x00000000003c8947 */ /* 0x000fec0003800000 */
[----:B------:R-:W0:Y:S02]  /*0550*/  LDC.64 R2, c[0x0][0x380] ;  /* 0x0000e000ff027b82 */ /* 0x000e240000000a00 */
[----:B0-----:R-:W-:-:S05]  /*0560*/  IMAD.WIDE R2, R9, 0x4, R2 ;  /* 0x0000000409027825 */ /* 0x001fca00078e0202 */
        /* <DEDUP_REMOVED lines=13> */
.L_x_1124:
[----:B------:R-:W-:Y:S05]  /*0640*/  BSYNC.RECONVERGENT B2 ;  /* 0x0000000000027941 */ /* 0x000fea0003800200 */
.L_x_1123:
        /* <DEDUP_REMOVED lines=11> */
[----:B------:R-:W3:Y:S01]  /*0700*/  LDG.E R10, desc[UR6][R2.64+0xc00] ;  /* 0x000c0006020a7981 */ /* 0x000ee2000c1e1900 */
[----:B------:R-:W-:Y:S01]  /*0710*/  VIADD R9, R9, 0x400 ;  /* 0x0000040009097836 */ /* 0x000fe20000000000 */
[----:B--2--5:R-:W-:-:S04]  /*0720*/  VIMNMX3 R0, R0, R11, R8, !PT ;  /* 0x0000000b0000720f */ /* 0x024fc80007800108 */
[----:B---3--:R-:W-:-:S07]  /*0730*/  VIMNMX3 R0, R0, R13, R10, !PT ;  /* 0x0000000d0000720f */ /* 0x008fce000780010a */
.L_x_1126:
[----:B------:R-:W-:Y:S05]  /*0740*/  BSYNC.RECONVERGENT B2 ;  /* 0x0000000000027941 */ /* 0x000fea0003800200 */
.L_x_1125:
[----:B------:R-:W-:Y:S05]  /*0750*/  @!P1 BRA `(.L_x_1119) ;  /* 0x0000000000249947 */ /* 0x000fea0003800000 */
[----:B------:R-:W0:Y:S01]  /*0760*/  LDC.64 R10, c[0x0][0x380] ;  /* 0x0000e000ff0a7b82 */ /* 0x000e220000000a00 */
[----:B------:R-:W-:-:S07]  /*0770*/  IMAD.MOV R6, RZ, RZ, -R6 ;  /* 0x000000ffff067224 */ /* 0x000fce00078e0a06 */
.L_x_1127:
[----:B0-----:R-:W-:-:S06]  /*0780*/  IMAD.WIDE R2, R9, 0x4, R10 ;  /* 0x0000000409027825 */ /* 0x001fcc00078e020a */
[----:B------:R-:W2:Y:S01]  /*0790*/  LDG.E R3, desc[UR6][R2.64] ;  /* 0x0000000602037981 */ /* 0x000ea2000c1e1900 */
[----:B------:R-:W-:Y:S02]  /*07a0*/  VIADD R6, R6, 0x1 ;  /* 0x0000000106067836 */ /* 0x000fe40000000000 */
[----:B------:R-:W-:-:S03]  /*07b0*/  VIADD R9, R9, 0x100 ;  /* 0x0000010009097836 */ /* 0x000fc60000000000 */
[----:B------:R-:W-:Y:S02]  /*07c0*/  ISETP.NE.AND P0, PT, R6, RZ, PT ;  /* 0x000000ff0600720c */ /* 0x000fe40003f05270 */
[----:B--2--5:R-:W-:-:S11]  /*07d0*/  VIMNMX R0, PT, PT, R3, R0, !PT ;  /* 0x0000000003007248 */ /* 0x024fd60007fe0100 */
[----:B------:R-:W-:Y:S05]  /*07e0*/  @P0 BRA `(.L_x_1127) ;  /* 0xfffffffc00e40947 */ /* 0x000fea000383ffff */
.L_x_1119:
[----:B------:R-:W-:Y:S05]  /*07f0*/  BSYNC.RECONVERGENT B1 ;  /* 0x0000000000017941 */ /* 0x000fea0003800200 */
.L_x_1118:
[----:B------:R-:W-:Y:S01]  /*0800*/  ISETP.GE.U32.AND P0, PT, R4, 0x100, PT ;  /* 0x000001000400780c */ /* 0x000fe20003f06070 */
[----:B-----5:R-:W-:-:S03]  /*0810*/  IMAD.MOV.U32 R11, RZ, RZ, R0 ;  /* 0x000000ffff0b7224 */ /* 0x020fc600078e0000 */
[----:B------:R-:W-:-:S13]  /*0820*/  ISETP.GE.U32.AND.EX P0, PT, R5, RZ, PT, P0 ;  /* 0x000000ff0500720c */ /* 0x000fda0003f06100 */
[----:B------:R-:W-:Y:S05]  /*0830*/  @!P0 BRA `(.L_x_1128) ;  /* 0x0000000000a08947 */ /* 0x000fea0003800000 */
[----:B------:R-:W1:Y:S01]  /*0840*/  S2R R6, SR_LANEID ;  /* 0x0000000000067919 */ /* 0x000e620000000000 */
[----:B------:R-:W-:Y:S01]  /*0850*/  ISETP.NE.AND P5, PT, R7, RZ, PT ;  /* 0x000000ff0700720c */ /* 0x000fe20003fa5270 */
[----:B------:R-:W2:Y:S02]  /*0860*/  SHFL.DOWN PT, R0, R11, 0x1, 0x1f ;  /* 0x08201f000b007f89 */ /* 0x000ea400000e0000 */
[----:B--2---:R-:W-:Y:S02]  /*0870*/  VIMNMX R0, PT, PT, R0, R11, !PT ;  /* 0x0000000b00007248 */ /* 0x004fe40007fe0100 */
[C---:B-1----:R-:W-:Y:S02]  /*0880*/  ISETP.GT.AND P0, PT, R6.reuse, 0x1e, PT ;  /* 0x0000001e0600780c */ /* 0x042fe40003f04270 */
[----:B------:R-:W-:Y:S02]  /*0890*/  ISETP.NE.AND P1, PT, R6, RZ, PT ;  /* 0x000000ff0600720c */ /* 0x000fe40003f25270 */
[----:B------:R-:W-:-:S02]  /*08a0*/  SEL R0, R11, R0, P0 ;  /* 0x000000000b007207 */ /* 0x000fc40000000000 */
        /* <DEDUP_REMOVED lines=15> */
[----:B------:R-:W-:-:S03]  /*09a0*/  ISETP.GT.AND P0, PT, R6, 0xf, PT ;  /* 0x0000000f0600780c */ /* 0x000fc60003f04270 */
[----:B------:R-:W0:Y:S02]  /*09b0*/  SHFL.DOWN PT, R3, R0, 0x10, 0x1f ;  /* 0x0a001f0000037f89 */ /* 0x000e2400000e0000 */
[----:B0-----:R-:W-:-:S04]  /*09c0*/  VIMNMX R3, PT, PT, R0, R3, !PT ;  /* 0x0000000300037248 */ /* 0x001fc80007fe0100 */
[----:B------:R-:W-:Y:S01]  /*09d0*/  SEL R9, R0, R3, P0 ;  /* 0x0000000300097207 */ /* 0x000fe20000000000 */
[----:B------:R1:W-:Y:S01]  /*09e0*/  @!P1 STS [R2+0x8], R3 ;  /* 0x0000080302009388 */ /* 0x0003e20000000800 */
[----:B------:R-:W-:Y:S06]  /*09f0*/  BAR.SYNC.DEFER_BLOCKING 0x0 ;  /* 0x0000000000007b1d */ /* 0x000fec0000010000 */
[----:B------:R-:W-:Y:S05]  /*0a00*/  @P5 BRA `(.L_x_1129) ;  /* 0x0000001000cc5947 */ /* 0x000fea0003800000 */
[----:B------:R-:W0:Y:S01]  /*0a10*/  S2UR UR5, SR_CgaCtaId ;  /* 0x00000000000579c3 */ /* 0x000e220000008800 */
[----:B------:R-:W-:Y:S02]  /*0a20*/  UMOV UR4, 0x400 ;  /* 0x0000040000047882 */ /* 0x000fe40000000000 */
[----:B0-----:R-:W-:-:S09]  /*0a30*/  ULEA UR4, UR5, UR4, 0x18 ;  /* 0x0000000405047291 */ /* 0x001fd2000f8ec0ff */
[----:B------:R-:W-:Y:S04]  /*0a40*/  LDS R0, [UR4+0xc] ;  /* 0x00000c04ff007984 */ /* 0x000fe80008000800 */
[----:B------:R-:W0:Y:S04]  /*0a50*/  LDS.128 R4, [UR4+0x10] ;  /* 0x00001004ff047984 */ /* 0x000e280008000c00 */
[----:B-1----:R-:W1:Y:S01]  /*0a60*/  LDS.64 R2, [UR4+0x20] ;  /* 0x00002004ff027984 */ /* 0x002e620008000a00 */
[----:B0-----:R-:W-:-:S04]  /*0a70*/  VIMNMX3 R0, R9, R0, R4, !PT ;  /* 0x000000000900720f */ /* 0x001fc80007800104 */
[----:B------:R-:W-:-:S04]  /*0a80*/  VIMNMX3 R0, R0, R5, R6, !PT ;  /* 0x000000050000720f */ /* 0x000fc80007800106 */
[----:B-1----:R-:W-:-:S04]  /*0a90*/  VIMNMX3 R0, R0, R7, R2, !PT ;  /* 0x000000070000720f */ /* 0x002fc80007800102 */
[----:B------:R-:W-:Y:S01]  /*0aa0*/  VIMNMX R9, PT, PT, R0, R3, !PT ;  /* 0x0000000300097248 */ /* 0x000fe20007fe0100 */
[----:B------:R-:W-:Y:S06]  /*0ab0*/  BRA `(.L_x_1129) ;  /* 0x0000001000a07947 */ /* 0x000fec0003800000 */
.L_x_1128:
[----:B------:R-:W1:Y:S01]  /*0ac0*/  S2R R13, SR_LANEID ;  /* 0x00000000000d7919 */ /* 0x000e620000000000 */
[C---:B------:R-:W-:Y:S02]  /*0ad0*/  LOP3.LUT R0, R7.reuse, 0x3e0, RZ, 0xc0, !PT ;  /* 0x000003e007007812 */ /* 0x040fe400078ec0ff */
[----:B------:R-:W-:Y:S02]  /*0ae0*/  ISETP.NE.AND P5, PT, R7, RZ, PT ;  /* 0x000000ff0700720c */ /* 0x000fe40003fa5270 */
[----:B------:R-:W-:Y:S01]  /*0af0*/  LOP3.LUT R9, RZ, R0, RZ, 0x33, !PT ;  /* 0x00000000ff097212 */ /* 0x000fe200078e33ff */
[----:B0-----:R-:W-:-:S04]  /*0b00*/  VIADD R3, R0, 0x20 ;  /* 0x0000002000037836 */ /* 0x001fc80000000000 */
[----:B------:R-:W-:Y:S01]  /*0b10*/  IMAD.IADD R9, R9, 0x1, R4 ;  /* 0x0000000109097824 */ /* 0x000fe200078e0204 */
[----:B------:R-:W-:-:S04]  /*0b20*/  ISETP.GT.U32.AND P0, PT, R3, R4, PT ;  /* 0x000000040300720c */ /* 0x000fc80003f04070 */
        /* <DEDUP_REMOVED lines=26> */
[----:B0-----:R-:W-:-:S05]  /*0cd0*/  @!P0 VIMNMX R11, PT, PT, R11, R2, !PT ;  /* 0x000000020b0b8248 */ /* 0x001fca0007fe0100 */
[----:B------:R-:W-:-:S05]  /*0ce0*/  IMAD.MOV.U32 R9, RZ, RZ, R11 ;  /* 0x000000ffff097224 */ /* 0x000fca00078e000b */
[----:B------:R0:W-:Y:S01]  /*0cf0*/  @!P1 STS [R6+0x8], R9 ;  /* 0x0000080906009388 */ /* 0x0001e20000000800 */
[----:B------:R-:W-:Y:S06]  /*0d00*/  BAR.SYNC.DEFER_BLOCKING 0x0 ;  /* 0x0000000000007b1d */ /* 0x000fec0000010000 */
[----:B------:R-:W-:Y:S05]  /*0d10*/  @P5 BRA `(.L_x_1129) ;  /* 0x0000001000085947 */ /* 0x000fea0003800000 */
[----:B------:R-:W1:Y:S01]  /*0d20*/  S2UR UR5, SR_CgaCtaId ;  /* 0x00000000000579c3 */ /* 0x000e620000008800 */
[----:B------:R-:W-:Y:S01]  /*0d30*/  UMOV UR4, 0x400 ;  /* 0x0000040000047882 */ /* 0x000fe20000000000 */
[C---:B------:R-:W-:Y:S02]  /*0d40*/  ISETP.GT.U32.AND P3, PT, R4.reuse, 0x20, PT ;  /* 0x000000200400780c */ /* 0x040fe40003f64070 */
[C---:B------:R-:W-:Y:S02]  /*0d50*/  ISETP.GT.U32.AND P1, PT, R4.reuse, 0x40, PT ;  /* 0x000000400400780c */ /* 0x040fe40003f24070 */
[C---:B------:R-:W-:Y:S02]  /*0d60*/  ISETP.GT.U32.AND.EX P3, PT, R5.reuse, RZ, PT, P3 ;  /* 0x000000ff0500720c */ /* 0x040fe40003f64130 */
[----:B------:R-:W-:Y:S02]  /*0d70*/  ISETP.GT.U32.AND P0, PT, R4, 0x60, PT ;  /* 0x000000600400780c */ /* 0x000fe40003f04070 */
[----:B------:R-:W-:-:S02]  /*0d80*/  ISETP.GT.U32.AND.EX P1, PT, R5, RZ, PT, P1 ;  /* 0x000000ff0500720c */ /* 0x000fc40003f24110 */
[C---:B------:R-:W-:Y:S02]  /*0d90*/  ISETP.GT.U32.AND P2, PT, R4.reuse, 0x80, PT ;  /* 0x000000800400780c */ /* 0x040fe40003f44070 */
[C---:B------:R-:W-:Y:S02]  /*0da0*/  ISETP.GT.U32.AND.EX P0, PT, R5.reuse, RZ, PT, P0 ;  /* 0x000000ff0500720c */ /* 0x040fe40003f04100 */
[----:B------:R-:W-:Y:S02]  /*0db0*/  ISETP.GT.U32.AND P4, PT, R4, 0xa0, PT ;  /* 0x000000a00400780c */ /* 0x000fe40003f84070 */
[C---:B------:R-:W-:Y:S02]  /*0dc0*/  ISETP.GT.U32.AND.EX P2, PT, R5.reuse, RZ, PT, P2 ;  /* 0x000000ff0500720c */ /* 0x040fe40003f44120 */
[----:B------:R-:W-:Y:S01]  /*0dd0*/  ISETP.GT.U32.AND.EX P4, PT, R5, RZ, PT, P4 ;  /* 0x000000ff0500720c */ /* 0x000fe20003f84140 */
[----:B-1----:R-:W-:-:S09]  /*0de0*/  ULEA UR4, UR5, UR4, 0x18 ;  /* 0x0000000405047291 */ /* 0x002fd2000f8ec0ff */
[----:B------:R-:W0:Y:S04]  /*0df0*/  LDS R0, [UR4+0xc] ;  /* 0x00000c04ff007984 */ /* 0x000e280008000800 */
[----:B------:R-:W1:Y:S04]  /*0e00*/  LDS.128 R12, [UR4+0x10] ;  /* 0x00001004ff0c7984 */ /* 0x000e680008000c00 */
[----:B------:R-:W2:Y:S01]  /*0e10*/  LDS.64 R2, [UR4+0x20] ;  /* 0x00002004ff027984 */ /* 0x000ea20008000a00 */
[----:B0-----:R-:W-:Y:S02]  /*0e20*/  @P3 VIMNMX R9, PT, PT, R9, R0, !PT ;  /* 0x0000000009093248 */ /* 0x001fe40007fe0100 */
[----:B------:R-:W-:-:S02]  /*0e30*/  ISETP.GT.U32.AND P3, PT, R4, 0xc0, PT ;  /* 0x000000c00400780c */ /* 0x000fc40003f64070 */
[----:B-1----:R-:W-:Y:S02]  /*0e40*/  @P1 VIMNMX R9, PT, PT, R9, R12, !PT ;  /* 0x0000000c09091248 */ /* 0x002fe40007fe0100 */
[----:B------:R-:W-:Y:S02]  /*0e50*/  ISETP.GT.U32.AND P1, PT, R4, 0xe0, PT ;  /* 0x000000e00400780c */ /* 0x000fe40003f24070 */
[----:B------:R-:W-:Y:S02]  /*0e60*/  ISETP.GT.U32.AND.EX P3, PT, R5, RZ, PT, P3 ;  /* 0x000000ff0500720c */ /* 0x000fe40003f64130 */
[----:B------:R-:W-:Y:S02]  /*0e70*/  @P0 VIMNMX R9, PT, PT, R9, R13, !PT ;  /* 0x0000000d09090248 */ /* 0x000fe40007fe0100 */
[----:B------:R-:W-:Y:S02]  /*0e80*/  ISETP.GT.U32.AND.EX P1, PT, R5, RZ, PT, P1 ;  /* 0x000000ff0500720c */ /* 0x000fe40003f24110 */
[----:B------:R-:W-:-:S04]  /*0e90*/  @P2 VIMNMX R9, PT, PT, R9, R14, !PT ;  /* 0x0000000e09092248 */ /* 0x000fc80007fe0100 */
[----:B------:R-:W-:-:S04]  /*0ea0*/  @P4 VIMNMX R9, PT, PT, R9, R15, !PT ;  /* 0x0000000f09094248 */ /* 0x000fc80007fe0100 */
[----:B--2---:R-:W-:-:S04]  /*0eb0*/  @P3 VIMNMX R9, PT, PT, R9, R2, !PT ;  /* 0x0000000209093248 */ /* 0x004fc80007fe0100 */
[----:B------:R-:W-:Y:S01]  /*0ec0*/  @P1 VIMNMX R9, PT, PT, R9, R3, !PT ;  /* 0x0000000309091248 */ /* 0x000fe20007fe0100 */
[----:B------:R-:W-:Y:S06]  /*0ed0*/  BRA `(.L_x_1129) ;  /* 0x0000000c00987947 */ /* 0x000fec0003800000 */
.L_x_1115:
[----:B------:R-:W0:Y:S01]  /*0ee0*/  S2R R0, SR_TID.X ;  /* 0x0000000000007919 */ /* 0x000e220000002100 */
[----:B------:R-:W0:Y:S02]  /*0ef0*/  LDC.64 R2, c[0x0][0x380] ;  /* 0x0000e000ff027b82 */ /* 0x000e240000000a00 */
[----:B0-----:R-:W-:-:S05]  /*0f00*/  IMAD.WIDE.U32 R2, R0, 0x4, R2 ;  /* 0x0000000400027825 */ /* 0x001fca00078e0002 */
        /* <DEDUP_REMOVED lines=16> */
[----:B------:R-:W-:-:S04]  /*1010*/  IADD3 R12, P1, PT, R4, -0x1000, RZ ;  /* 0xfffff000040c7810 */ /* 0x000fc80007f3e0ff */
[----:B------:R-:W-:Y:S02]  /*1020*/  ISETP.GE.U32.AND P0, PT, R12, 0x1000, PT ;  /* 0x000010000c00780c */ /* 0x000fe40003f06070 */
[----:B--2---:R-:W-:Y:S02]  /*1030*/  VIMNMX3 R9, R9, R10, R11, !PT ;  /* 0x0000000a0909720f */ /* 0x004fe4000780010b */
[----:B------:R-:W-:-:S04]  /*1040*/  IADD3.X R11, PT, PT, R5, -0x1, RZ, P1, !PT ;  /* 0xffffffff050b7810 */ /* 0x000fc80000ffe4ff */
[----:B------:R-:W-:Y:S02]  /*1050*/  ISETP.GE.U32.AND.EX P0, PT, R11, RZ, PT, P0 ;  /* 0x000000ff0b00720c */ /* 0x000fe40003f06100 */
[----:B---3--:R-:W-:Y:S01]  /*1060*/  VIMNMX3 R6, R6, R7, R8, !PT ;  /* 0x000000070606720f */ /* 0x008fe20007800108 */
[----:B------:R-:W-:Y:S01]  /*1070*/  IMAD.MOV.U32 R8, RZ, RZ, RZ ;  /* 0x000000ffff087224 */ /* 0x000fe200078e00ff */
[----:B----4-:R-:W-:-:S04]  /*1080*/  VIMNMX3 R13, R13, R14, R15, !PT ;  /* 0x0000000e0d0d720f */ /* 0x010fc8000780010f */
[----:B------:R-:W-:Y:S02]  /*1090*/  VIMNMX3 R6, R6, R9, R13, !PT ;  /* 0x000000090606720f */ /* 0x000fe4000780010d */
[----:B-----5:R-:W-:Y:S01]  /*10a0*/  VIMNMX3 R17, R16, R17, R18, !PT ;  /* 0x000000111011720f */ /* 0x020fe20007800112 */
[----:B------:R-:W-:Y:S01]  /*10b0*/  IMAD.MOV.U32 R9, RZ, RZ, 0x1000 ;  /* 0x00001000ff097424 */ /* 0x000fe200078e00ff */
[----:B------:R-:W-:-:S04]  /*10c0*/  VIMNMX3 R19, R19, R20, R21, !PT ;  /* 0x000000141313720f */ /* 0x000fc80007800115 */
[----:B------:R-:W-:-:S04]  /*10d0*/  VIMNMX3 R17, R17, R19, R22, !PT ;  /* 0x000000131111720f */ /* 0x000fc80007800116 */
[----:B------:R-:W-:Y:S01]  /*10e0*/  VIMNMX R10, PT, PT, R6, R17, !PT ;  /* 0x00000011060a7248 */ /* 0x000fe20007fe0100 */
[----:B------:R-:W-:Y:S06]  /*10f0*/  @!P0 BRA `(.L_x_1130) ;  /* 0x0000000000a08947 */ /* 0x000fec0003800000 */
[----:B------:R-:W0:Y:S01]  /*1100*/  LDC.64 R4, c[0x0][0x390] ;  /* 0x0000e400ff047b82 */ /* 0x000e220000000a00 */
[----:B------:R-:W-:Y:S02]  /*1110*/  IMAD.MOV.U32 R9, RZ, RZ, 0x1000 ;  /* 0x00001000ff097424 */ /* 0x000fe400078e00ff */
[----:B------:R-:W-:-:S07]  /*1120*/  IMAD.MOV.U32 R8, RZ, RZ, RZ ;  /* 0x000000ffff087224 */ /* 0x000fce00078e00ff */
.L_x_1132:
[----:B------:R-:W-:-:S04]  /*1130*/  LEA R6, P0, R9, R2, 0x2 ;  /* 0x0000000209067211 */ /* 0x000fc800078010ff */
[----:B------:R-:W-:-:S05]  /*1140*/  LEA.HI.X R7, R9, R3, R8, 0x2, P0 ;  /* 0x0000000309077211 */ /* 0x000fca00000f1408 */
[----:B------:R-:W2:Y:S04]  /*1150*/  LDG.E R13, desc[UR6][R6.64+0x800] ;  /* 0x00080006060d7981 */ /* 0x000ea8000c1e1900 */
[----:B------:R-:W2:Y:S04]  /*1160*/  LDG.E R14, desc[UR6][R6.64+0xc00] ;  /* 0x000c0006060e7981 */ /* 0x000ea8000c1e1900 */
[----:B------:R-:W2:Y:S04]  /*1170*/  LDG.E R15, desc[UR6][R6.64+0x1000] ;  /* 0x00100006060f7981 */ /* 0x000ea8000c1e1900 */
        /* <DEDUP_REMOVED lines=13> */
[----:B0-----:R-:W-:-:S04]  /*1250*/  IADD3 R29, P1, PT, -R9, R4, RZ ;  /* 0x00000004091d7210 */ /* 0x001fc80007f3e1ff */
[----:B------:R-:W-:Y:S02]  /*1260*/  ISETP.GE.U32.AND P0, PT, R29, 0x1000, PT ;  /* 0x000010001d00780c */ /* 0x000fe40003f06070 */
[----:B--2---:R-:W-:Y:S01]  /*1270*/  VIMNMX3 R13, R13, R14, R15, !PT ;  /* 0x0000000e0d0d720f */ /* 0x004fe2000780010f */
[----:B------:R-:W-:-:S05]  /*1280*/  IMAD.X R14, R5, 0x1, ~R8, P1 ;  /* 0x00000001050e7824 */ /* 0x000fca00008e0e08 */
[----:B------:R-:W-:Y:S02]  /*1290*/  ISETP.GE.U32.AND.EX P0, PT, R14, RZ, PT, P0 ;  /* 0x000000ff0e00720c */ /* 0x000fe40003f06100 */
        /* <DEDUP_REMOVED lines=9> */
[----:B------:R-:W-:-:S05]  /*1330*/  IADD3 R9, P0, PT, R9, 0x1000, RZ ;  /* 0x0000100009097810 */ /* 0x000fca0007f1e0ff */
[----:B------:R-:W-:Y:S01]  /*1340*/  IMAD.X R8, RZ, RZ, R8, P0 ;  /* 0x000000ffff087224 */ /* 0x000fe200000e0608 */
[----:B------:R-:W-:-:S04]  /*1350*/  ISETP.GT.U32.AND P0, PT, R9, R12, PT ;  /* 0x0000000c0900720c */ /* 0x000fc80003f04070 */
[----:B------:R-:W-:-:S13]  /*1360*/  ISETP.GT.U32.AND.EX P0, PT, R8, R11, PT, P0 ;  /* 0x0000000b0800720c */ /* 0x000fda0003f04100 */
[----:B------:R-:W-:Y:S05]  /*1370*/  @!P0 BRA `(.L_x_1132) ;  /* 0xfffffffc006c8947 */ /* 0x000fea000383ffff */
.L_x_1130:
[----:B------:R-:W-:Y:S01]  /*1380*/  IMAD.IADD R3, R4, 0x1, -R9 ;  /* 0x0000000104037824 */ /* 0x000fe200078e0a09 */
[----:B------:R-:W-:Y:S01]  /*1390*/  ISETP.GE.U32.AND P1, PT, R9, R4, PT ;  /* 0x000000040900720c */ /* 0x000fe20003f26070 */
[----:B------:R-:W-:Y:S03]  /*13a0*/  BSSY.RECONVERGENT B1, `(.L_x_1131) ;  /* 0x0000072000017945 */ /* 0x000fe60003800200 */
[----:B------:R-:W-:-:S04]  /*13b0*/  ISETP.GE.AND P0, PT, R0, R3, PT ;  /* 0x000000030000720c */ /* 0x000fc80003f06270 */
[----:B------:R-:W-:-:S13]  /*13c0*/  ISETP.GE.U32.OR.EX P0, PT, R8, R5, P0, P1 ;  /* 0x000000050800720c */ /* 0x000fda0000706510 */
[----:B------:R-:W-:Y:S05]  /*13d0*/  @P0 BRA `(.L_x_1133) ;  /* 0x0000000400b80947 */ /* 0x000fea0003800000 */
[----:B------:R-:W-:Y:S01]  /*13e0*/  LOP3.LUT R2, RZ, R0, RZ, 0x33, !PT ;  /* 0x00000000ff027212 */ /* 0x000fe200078e33ff */
[----:B------:R-:W-:Y:S03]  /*13f0*/  BSSY.RECONVERGENT B2, `(.L_x_1134) ;  /* 0x0000031000027945 */ /* 0x000fe60003800200 */
[----:B------:R-:W-:Y:S01]  /*1400*/  IADD3 R2, PT, PT, -R9, R4, R2 ;  /* 0x0000000409027210 */ /* 0x000fe20007ffe102 */
[----:B------:R-:W-:-:S03]  /*1410*/  IMAD.MOV.U32 R4, RZ, RZ, R0 ;  /* 0x000000ffff047224 */ /* 0x000fc600078e0000 */
[C---:B------:R-:W-:Y:S02]  /*1420*/  ISETP.GE.U32.AND P1, PT, R2.reuse, 0xf00, PT ;  /* 0x00000f000200780c */ /* 0x040fe40003f26070 */
[----:B------:R-:W-:-:S04]  /*1430*/  LEA.HI R5, R2, 0x1, RZ, 0x18 ;  /* 0x0000000102057811 */ /* 0x000fc800078fc0ff */
[----:B------:R-:W-:-:S04]  /*1440*/  LOP3.LUT R24, R5, 0xf, RZ, 0xc0, !PT ;  /* 0x0000000f05187812 */ /* 0x000fc800078ec0ff */
[----:B------:R-:W-:-:S03]  /*1450*/  ISETP.NE.AND P0, PT, R24, RZ, PT ;  /* 0x000000ff1800720c */ /* 0x000fc60003f05270 */
[----:B------:R-:W-:Y:S10]  /*1460*/  @!P1 BRA `(.L_x_1135) ;  /* 0x0000000000a49947 */ /* 0x000ff40003800000 */
[----:B------:R-:W0:Y:S01]  /*1470*/  LDCU.64 UR4, c[0x0][0x380] ;  /* 0x00007000ff0477ac */ /* 0x000e220008000a00 */
[----:B------:R-:W-:Y:S01]  /*1480*/  IADD3 R3, P1, PT, R0, R9, RZ ;  /* 0x0000000900037210 */ /* 0x000fe20007f3e0ff */
[----:B------:R-:W-:Y:S01]  /*1490*/  IMAD.MOV.U32 R4, RZ, RZ, R0 ;  /* 0x000000ffff047224 */ /* 0x000fe200078e0000 */
[----:B------:R-:W-:-:S03]  /*14a0*/  LOP3.LUT R14, R5, 0x1fffff0, RZ, 0xc0, !PT ;  /* 0x01fffff0050e7812 */ /* 0x000fc600078ec0ff */
[----:B------:R-:W-:Y:S02]  /*14b0*/  IMAD.X R2, RZ, RZ, R8, P1 ;  /* 0x000000ffff027224 */ /* 0x000fe400008e0608 */
[----:B------:R-:W-:Y:S01]  /*14c0*/  IMAD.MOV R14, RZ, RZ, -R14 ;  /* 0x000000ffff0e7224 */ /* 0x000fe200078e0a0e */
[----:B0-----:R-:W-:-:S04]  /*14d0*/  LEA R15, P2, R3, UR4, 0x2 ;  /* 0x00000004030f7c11 */ /* 0x001fc8000f8410ff */
[----:B------:R-:W-:Y:S02]  /*14e0*/  IADD3 R15, P1, PT, R15, 0x2000, RZ ;  /* 0x000020000f0f7810 */ /* 0x000fe40007f3e0ff */
[----:B------:R-:W-:-:S05]  /*14f0*/  LEA.HI.X R3, R3, UR5, R2, 0x2, P2 ;  /* 0x0000000503037c11 */ /* 0x000fca00090f1402 */
[----:B------:R-:W-:-:S07]  /*1500*/  IMAD.X R3, RZ, RZ, R3, P1 ;  /* 0x000000ffff037224 */ /* 0x000fce00008e0603 */
.L_x_1136:
        /* <DEDUP_REMOVED lines=16> */
[----:B------:R0:W5:Y:S01]  /*1610*/  LDG.E R6, desc[UR6][R2.64+0x1c00] ;  /* 0x001c000602067981 */ /* 0x000162000c1e1900 */
        /* <DEDUP_REMOVED lines=9> */
[----:B------:R-:W-:-:S05]  /*16b0*/  IADD3 R15, P2, PT, R2, 0x4000, RZ ;  /* 0x00004000020f7810 */ /* 0x000fca0007f5e0ff */
[----:B0-----:R-:W-:Y:S01]  /*16c0*/  IMAD.X R3, RZ, RZ, R3, P2 ;  /* 0x000000ffff037224 */ /* 0x001fe200010e0603 */
[----:B------:R-:W-:-:S04]  /*16d0*/  VIMNMX3 R7, R11, R12, R7, !PT ;  /* 0x0000000c0b07720f */ /* 0x000fc80007800107 */
[----:B------:R-:W-:Y:S01]  /*16e0*/  VIMNMX3 R10, R7, R13, R6, !PT ;  /* 0x0000000d070a720f */ /* 0x000fe20007800106 */
[----:B------:R-:W-:Y:S06]  /*16f0*/  @P1 BRA `(.L_x_1136) ;  /* 0xfffffffc00841947 */ /* 0x000fec000383ffff */
.L_x_1135:
[----:B------:R-:W-:Y:S05]  /*1700*/  BSYNC.RECONVERGENT B2 ;  /* 0x0000000000027941 */ /* 0x000fea0003800200 */
.L_x_1134:
[----:B------:R-:W-:Y:S05]  /*1710*/  @!P0 BRA `(.L_x_1133) ;  /* 0x0000000000e88947 */ /* 0x000fea0003800000 */
[----:B------:R-:W-:Y:S01]  /*1720*/  ISETP.GE.U32.AND P0, PT, R24, 0x8, PT ;  /* 0x000000081800780c */ /* 0x000fe20003f06070 */
[----:B------:R-:W-:Y:S01]  /*1730*/  BSSY.RECONVERGENT B2, `(.L_x_1137) ;  /* 0x0000016000027945 */ /* 0x000fe20003800200 */
[----:B------:R-:W-:-:S04]  /*1740*/  LOP3.LUT R17, R5, 0x7, RZ, 0xc0, !PT ;  /* 0x0000000705117812 */ /* 0x000fc800078ec0ff */
[----:B------:R-:W-:-:S07]  /*1750*/  ISETP.NE.AND P1, PT, R17, RZ, PT ;  /* 0x000000ff1100720c */ /* 0x000fce0003f25270 */
[----:B------:R-:W-:Y:S06]  /*1760*/  @!P0 BRA `(.L_x_1138) ;  /* 0x0000000000488947 */ /* 0x000fec0003800000 */
[----:B------:R-:W0:Y:S01]  /*1770*/  LDCU.64 UR4, c[0x0][0x380] ;  /* 0x00007000ff0477ac */ /* 0x000e220008000a00 */
[----:B------:R-:W-:-:S05]  /*1780*/  IADD3 R3, P0, PT, R4, R9, RZ ;  /* 0x0000000904037210 */ /* 0x000fca0007f1e0ff */
[----:B------:R-:W-:Y:S01]  /*1790*/  IMAD.X R6, RZ, RZ, R8, P0 ;  /* 0x000000ffff067224 */ /* 0x000fe200000e0608 */
        /* <DEDUP_REMOVED lines=15> */
.L_x_1138:
[----:B------:R-:W-:Y:S05]  /*1890*/  BSYNC.RECONVERGENT B2 ;  /* 0x0000000000027941 */ /* 0x000fea0003800200 */
.L_x_1137:
        /* <DEDUP_REMOVED lines=18> */
.L_x_1140:
[----:B------:R-:W-:Y:S05]  /*19c0*/  BSYNC.RECONVERGENT B2 ;  /* 0x0000000000027941 */ /* 0x000fea0003800200 */
.L_x_1139:
[----:B------:R-:W-:Y:S05]  /*19d0*/  @!P1 BRA `(.L_x_1133) ;  /* 0x0000000000389947 */ /* 0x000fea0003800000 */
[----:B------:R-:W0:Y:S01]  /*19e0*/  LDCU.64 UR4, c[0x0][0x380] ;  /* 0x00007000ff0477ac */ /* 0x000e220008000a00 */
[----:B------:R-:W-:Y:S01]  /*19f0*/  IADD3 R5, P0, PT, R4, R9, RZ ;  /* 0x0000000904057210 */ /* 0x000fe20007f1e0ff */
[----:B------:R-:W-:-:S04]  /*1a00*/  IMAD.MOV R4, RZ, RZ, -R6 ;  /* 0x000000ffff047224 */ /* 0x000fc800078e0a06 */
[----:B------:R-:W-:Y:S01]  /*1a10*/  IMAD.X R8, RZ, RZ, R8, P0 ;  /* 0x000000ffff087224 */ /* 0x000fe200000e0608 */
[----:B0-----:R-:W-:-:S04]  /*1a20*/  LEA R2, P1, R5, UR4, 0x2 ;  /* 0x0000000405027c11 */ /* 0x001fc8000f8210ff */
[----:B------:R-:W-:-:S09]  /*1a30*/  LEA.HI.X R5, R5, UR5, R8, 0x2, P1 ;  /* 0x0000000505057c11 */ /* 0x000fd200088f1408 */
.L_x_1141:
[----:B------:R-:W-:-:S06]  /*1a40*/  IMAD.MOV.U32 R3, RZ, RZ, R5 ;  /* 0x000000ffff037224 */ /* 0x000fcc00078e0005 */
[----:B------:R0:W2:Y:S01]  /*1a50*/  LDG.E R3, desc[UR6][R2.64] ;  /* 0x0000000602037981 */ /* 0x0000a2000c1e1900 */
[----:B------:R-:W-:-:S05]  /*1a60*/  VIADD R4, R4, 0x1 ;  /* 0x0000000104047836 */ /* 0x000fca0000000000 */
[----:B------:R-:W-:Y:S02]  /*1a70*/  ISETP.NE.AND P0, PT, R4, RZ, PT ;  /* 0x000000ff0400720c */ /* 0x000fe40003f05270 */
[----:B0-----:R-:W-:-:S05]  /*1a80*/  IADD3 R2, P1, PT, R2, 0x400, RZ ;  /* 0x0000040002027810 */ /* 0x001fca0007f3e0ff */
[----:B------:R-:W-:Y:S01]  /*1a90*/  IMAD.X R5, RZ, RZ, R5, P1 ;  /* 0x000000ffff057224 */ /* 0x000fe200008e0605 */
[----:B--2---:R-:W-:-:S05]  /*1aa0*/  VIMNMX R10, PT, PT, R3, R10, !PT ;  /* 0x0000000a030a7248 */ /* 0x004fca0007fe0100 */
[----:B------:R-:W-:Y:S05]  /*1ab0*/  @P0 BRA `(.L_x_1141) ;  /* 0xfffffffc00e00947 */ /* 0x000fea000383ffff */
.L_x_1133:
[----:B------:R-:W-:Y:S05]  /*1ac0*/  BSYNC.RECONVERGENT B1 ;  /* 0x0000000000017941 */ /* 0x000fea0003800200 */
.L_x_1131:
[----:B------:R-:W0:Y:S01]  /*1ad0*/  S2R R6, SR_LANEID ;  /* 0x0000000000067919 */ /* 0x000e220000000000 */
[----:B------:R-:W-:Y:S01]  /*1ae0*/  IMAD.MOV.U32 R9, RZ, RZ, R10 ;  /* 0x000000ffff097224 */ /* 0x000fe200078e000a */
[----:B------:R-:W-:-:S04]  /*1af0*/  ISETP.NE.AND P5, PT, R0, RZ, PT ;  /* 0x000000ff0000720c */ /* 0x000fc80003fa5270 */
        /* <DEDUP_REMOVED lines=35> */
[----:B------:R-:W-:-:S07]  /*1d30*/  VIMNMX R9, PT, PT, R0, R3, !PT ;  /* 0x0000000300097248 */ /* 0x000fce0007fe0100 */
.L_x_1129:
[----:B------:R-:W-:Y:S05]  /*1d40*/  BSYNC.RECONVERGENT B0 ;  /* 0x0000000000007941 */ /* 0x000fea0003800200 */
.L_x_1114:
[----:B------:R-:W-:Y:S05]  /*1d50*/  @P5 EXIT ;  /* 0x000000000000594d */ /* 0x000fea0003800000 */
[----:B-12---:R-:W1:Y:S01]  /*1d60*/  LDC.64 R2, c[0x0][0x388] ;  /* 0x0000e200ff027b82 */ /* 0x006e620000000a00 */
[----:B------:R-:W0:Y:S02]  /*1d70*/  LDCU UR4, c[0x0][0x39c] ;  /* 0x00007380ff0477ac */ /* 0x000e240008000800 */
[----:B0-----:R-:W-:-:S05]  /*1d80*/  VIMNMX R9, PT, PT, R9, UR4, !PT ;  /* 0x0000000409097c48 */ /* 0x001fca000ffe0100 */
[----:B-1----:R-:W-:Y:S01]  /*1d90*/  STG.E desc[UR6][R2.64], R9 ;  /* 0x0000000902007986 */ /* 0x002fe2000c101906 */
[----:B------:R-:W-:Y:S05]  /*1da0*/  EXIT ;  /* 0x000000000000794d */ /* 0x000fea0003800000 */
.L_x_1142:
        /* <DEDUP_REMOVED lines=13> */
.L_x_1382:


//--------------------- .text._ZN3cub18CUB_300001_SM_10006detail6reduce28DeviceReduceSingleTileKernelINS2_10policy_hubIijN4cuda3__47maximumIiEEE10Policy1000EPiSB_iS8_iiNS5_3std3__410__identityEEEvT0_T1_T2_T3_T4_T6_ --------------------------
	.section	.text._ZN3cub18CUB_300001_SM_10006detail6reduce28DeviceReduceSingleTileKernelINS2_10policy_hubIijN4cuda3__47maximumIiEEE10Policy1000EPiSB_iS8_iiNS5_3std3__410__identityEEEvT0_T1_T2_T3_T4_T6_,"ax",@progbits
	.align	128
        .global         _ZN3cub18CUB_300001_SM_10006detail6reduce28DeviceReduceSingleTileKernelINS2_10policy_hubIijN4cuda3__47maximumIiEEE10Policy1000EPiSB_iS8_iiNS5_3std3__410__identityEEEvT0_T1_T2_T3_T4_T6_
        .type           _ZN3cub18CUB_300001_SM_10006detail6reduce28DeviceReduceSingleTileKernelINS2_10policy_hubIijN4cuda3__47maximumIiEEE10Policy1000EPiSB_iS8_iiNS5_3std3__410__identityEEEvT0_T1_T2_T3_T4_T6_,@function
        .size           _ZN3cub18CUB_300001_SM_10006detail6reduce28DeviceReduceSingleTileKernelINS2_10policy_hubIijN4cuda3__47maximumIiEEE10Policy1000EPiSB_iS8_iiNS5_3std3__410__identityEEEvT0_T1_T2_T3_T4_T6_,(.L_x_1383 - _ZN3cub18CUB_300001_SM_10006detail6reduce28DeviceReduceSingleTileKernelINS2_10policy_hubIijN4cuda3__47maximumIiEEE10Policy1000EPiSB_iS8_iiNS5_3std3__410__identityEEEvT0_T1_T2_T3_T4_T6_)
        .other          _ZN3cub18CUB_300001_SM_10006detail6reduce28DeviceReduceSingleTileKernelINS2_10policy_hubIijN4cuda3__47maximumIiEEE10Policy1000EPiSB_iS8_iiNS5_3std3__410__identityEEEvT0_T1_T2_T3_T4_T6_,@"STO_CUDA_ENTRY STV_DEFAULT"
_ZN3cub18CUB_300001_SM_10006detail6reduce28DeviceReduceSingleTileKernelINS2_10policy_hubIijN4cuda3__47maximumIiEEE10Policy1000EPiSB_iS8_iiNS5_3std3__410__identityEEEvT0_T1_T2_T3_T4_T6_:
.text._ZN3cub18CUB_300001_SM_10006detail6reduce28DeviceReduceSingleTileKernelINS2_10policy_hubIijN4cuda3__47maximumIiEEE10Policy1000EPiSB_iS8_iiNS5_3std3__410__identityEEEvT0_T1_T2_T3_T4_T6_:
        /* <DEDUP_REMOVED lines=13> */
.L_x_1143:
        /* <DEDUP_REMOVED lines=16> */
.L_x_1148:
[----:B------:R-:W-:Y:S05]  /*01d0*/  BSYNC.RECONVERGENT B1 ;  /* 0x0000000000017941 */ /* 0x000fea0003800200 */
.L_x_1147:
        /* <DEDUP_REMOVED lines=16> */
.L_x_1153:
        /* <DEDUP_REMOVED lines=9> */
.L_x_1152:
[----:B------:R-:W-:Y:S05]  /*0370*/  BSYNC.RECONVERGENT B2 ;  /* 0x0000000000027941 */ /* 0x000fea0003800200 */
.L_x_1151:
        /* <DEDUP_REMOVED lines=8> */
.L_x_1156:
        /* <DEDUP_REMOVED lines=35> */
.L_x_1155:
[----:B------:R-:W-:Y:S05]  /*0630*/  BSYNC.RECONVERGENT B2 ;  /* 0x0000000000027941 */ /* 0x000fea0003800200 */
.L_x_1154:
        /* <DEDUP_REMOVED lines=22> */
.L_x_1158:
[----:B------:R-:W-:Y:S05]  /*07a0*/  BSYNC.RECONVERGENT B2 ;  /* 0x0000000000027941 */ /* 0x000fea0003800200 */
.L_x_1157:
        /* <DEDUP_REMOVED lines=10> */
.L_x_1150:
[----:B------:R-:W-:Y:S05]  /*0850*/  BSYNC.RECONVERGENT B1 ;  /* 0x0000000000017941 */ /* 0x000fea0003800200 */
.L_x_1149:
        /* <DEDUP_REMOVED lines=43> */
.L_x_1159:
        /* <DEDUP_REMOVED lines=59> */
.L_x_1146:
        /* <DEDUP_REMOVED lines=22> */
.L_x_1163:
        /* <DEDUP_REMOVED lines=21> */
.L_x_1161:
        /* <DEDUP_REMOVED lines=20> */
.L_x_1167:
        /* <DEDUP_REMOVED lines=8> */
.L_x_1166:
[----:B------:R-:W-:Y:S05]  /*1330*/  BSYNC.RECONVERGENT B2 ;  /* 0x0000000000027941 */ /* 0x000fea0003800200 */
.L_x_1165:
        /* <DEDUP_REMOVED lines=16> */
.L_x_1170:
        /* <DEDUP_REMOVED lines=39> */
.L_x_1169:
[----:B------:R-:W-:Y:S05]  /*16b0*/  BSYNC.RECONVERGENT B2 ;  /* 0x0000000000027941 */ /* 0x000fea0003800200 */
.L_x_1168:
        /* <DEDUP_REMOVED lines=27> */
.L_x_1172:
[----:B------:R-:W-:Y:S05]  /*1870*/  BSYNC.RECONVERGENT B2 ;  /* 0x0000000000027941 */ /* 0x000fea0003800200 */
.L_x_1171:
        /* <DEDUP_REMOVED lines=10> */
.L_x_1164:
[----:B------:R-:W-:Y:S05]  /*1920*/  BSYNC.RECONVERGENT B1 ;  /* 0x0000000000017941 */ /* 0x000fea0003800200 */
.L_x_1162:
        /* <DEDUP_REMOVED lines=39> */
.L_x_1145:
        /* <DEDUP_REMOVED lines=12> */
.L_x_1175:
[----:B------:R-:W-:Y:S05]  /*1c60*/  BSYNC.RECONVERGENT B1 ;  /* 0x0000000000017941 */ /* 0x000fea0003800200 */
.L_x_1174:
        /* <DEDUP_REMOVED lines=16> */
.L_x_1180:
        /* <DEDUP_REMOVED lines=9> */
.L_x_1179:
[----:B------:R-:W-:Y:S05]  /*1e00*/  BSYNC.RECONVERGENT B2 ;  /* 0x0000000000027941 */ /* 0x000fea0003800200 */
.L_x_1178:
        /* <DEDUP_REMOVED lines=8> */
.L_x_1183:
        /* <DEDUP_REMOVED lines=35> */
.L_x_1182:
[----:B------:R-:W-:Y:S05]  /*20c0*/  BSYNC.RECONVERGENT B2 ;  /* 0x0000000000027941 */ /* 0x000fea0003800200 */
.L_x_1181:
        /* <DEDUP_REMOVED lines=22> */
.L_x_1185:
[----:B------:R-:W-:Y:S05]  /*2230*/  BSYNC.RECONVERGENT B2 ;  /* 0x0000000000027941 */ /* 0x000fea0003800200 */
.L_x_1184:
        /* <DEDUP_REMOVED lines=10> */
.L_x_1177:
[----:B------:R-:W-:Y:S05]  /*22e0*/  BSYNC.RECONVERGENT B1 ;  /* 0x0000000000017941 */ /* 0x000fea0003800200 */
.L_x_1176:
        /* <DEDUP_REMOVED lines=43> */
.L_x_1186:
        /* <DEDUP_REMOVED lines=59> */
.L_x_1173:
        /* <DEDUP_REMOVED lines=33> */
.L_x_1189:
        /* <DEDUP_REMOVED lines=33> */
.L_x_1187:
        /* <DEDUP_REMOVED lines=20> */
.L_x_1193:
        /* <DEDUP_REMOVED lines=8> */
.L_x_1192:
[----:B------:R-:W-:Y:S05]  /*2f30*/  BSYNC.RECONVERGENT B2 ;  /* 0x0000000000027941 */ /* 0x000fea0003800200 */
.L_x_1191:
        /* <DEDUP_REMOVED lines=16> */
.L_x_1196:
        /* <DEDUP_REMOVED lines=39> */
.L_x_1195:
[----:B------:R-:W-:Y:S05]  /*32b0*/  BSYNC.RECONVERGENT B2 ;  /* 0x0000000000027941 */ /* 0x000fea0003800200 */
.L_x_1194:
        /* <DEDUP_REMOVED lines=27> */
.L_x_1198:
[----:B------:R-:W-:Y:S05]  /*3470*/  BSYNC.RECONVERGENT B2 ;  /* 0x0000000000027941 */ /* 0x000fea0003800200 */
.L_x_1197:
        /* <DEDUP_REMOVED lines=10> */
.L_x_1190:
[----:B------:R-:W-:Y:S05]  /*3520*/  BSYNC.RECONVERGENT B1 ;  /* 0x0000000000017941 */ /* 0x000fea0003800200 */
.L_x_1188:
        /* <DEDUP_REMOVED lines=39> */
.L_x_1160:
[----:B------:R-:W-:Y:S05]  /*37a0*/  BSYNC.RECONVERGENT B0 ;  /* 0x0000000000007941 */ /* 0x000fea0003800200 */
.L_x_1144:
[----:B------:R-:W-:Y:S05]  /*37b0*/  @P0 EXIT ;  /* 0x000000000000094d */ /* 0x000fea0003800000 */
[----:B0-23--:R-:W0:Y:S01]  /*37c0*/  LDC.64 R2, c[0x0][0x388] ;  /* 0x0000e200ff027b82 */ /* 0x00de220000000a00 */
[----:B------:R-:W1:Y:S02]  /*37d0*/  LDCU UR4, c[0x0][0x398] ;  /* 0x00007300ff0477ac */ /* 0x000e640008000800 */
[----:B-1--4-:R-:W-:-:S05]  /*37e0*/  VIMNMX R5, PT, PT, R5, UR4, !PT ;  /* 0x0000000405057c48 */ /* 0x012fca000ffe0100 */
[----:B0-----:R-:W-:Y:S01]  /*37f0*/  STG.E desc[UR6][R2.64], R5 ;  /* 0x0000000502007986 */ /* 0x001fe2000c101906 */
[----:B------:R-:W-:Y:S05]  /*3800*/  EXIT ;  /* 0x000000000000794d */ /* 0x000fea0003800000 */
.L_x_1199:
        /* <DEDUP_REMOVED lines=15> */
.L_x_1383:


//--------------------- .text._ZN3cub18CUB_300001_SM_10006detail6reduce18DeviceReduceKernelINS2_10policy_hubIijN4cuda3__47maximumIiEEE10Policy1000EN6thrust24THRUST_300001_SM_1000_NS6detail15normal_iteratorINSC_10device_ptrIiEEEEjS8_iNS5_3std3__410__identityEEEvT0_PT3_T1_NS0_13GridEvenShareISO_EET2_T4_ --------------------------
	.section	.text._ZN3cub18CUB_300001_SM_10006detail6reduce18DeviceReduceKernelINS2_10policy_hubIijN4cuda3__47maximumIiEEE10Policy1000EN6thrust24THRUST_300001_SM_1000_NS6detail15normal_iteratorINSC_10device_ptrIiEEEEjS8_iNS5_3std3__410__identityEEEvT0_PT3_T1_NS0_13GridEvenShareISO_EET2_T4_,"ax",@progbits
	.align	128
        .global         _ZN3cub18CUB_300001_SM_10006detail6reduce18DeviceReduceKernelINS2_10policy_hubIijN4cuda3__47maximumIiEEE10Policy1000EN6thrust24THRUST_300001_SM_1000_NS6detail15normal_iteratorINSC_10device_ptrIiEEEEjS8_iNS5_3std3__410__identityEEEvT0_PT3_T1_NS0_13GridEvenShareISO_EET2_T4_
        .type           _ZN3cub18CUB_300001_SM_10006detail6reduce18DeviceReduceKernelINS2_10policy_hubIijN4cuda3__47maximumIiEEE10Policy1000EN6thrust24THRUST_300001_SM_1000_NS6detail15normal_iteratorINSC_10device_ptrIiEEEEjS8_iNS5_3std3__410__identityEEEvT0_PT3_T1_NS0_13GridEvenShareISO_EET2_T4_,@function
        .size           _ZN3cub18CUB_300001_SM_10006detail6reduce18DeviceReduceKernelINS2_10policy_hubIijN4cuda3__47maximumIiEEE10Policy1000EN6thrust24THRUST_300001_SM_1000_NS6detail15normal_iteratorINSC_10device_ptrIiEEEEjS8_iNS5_3std3__410__identityEEEvT0_PT3_T1_NS0_13GridEvenShareISO_EET2_T4_,(.L_x_1384 - _ZN3cub18CUB_300001_SM_10006detail6reduce18DeviceReduceKernelINS2_10policy_hubIijN4cuda3__47maximumIiEEE10Policy1000EN6thrust24THRUST_300001_SM_1000_NS6detail15normal_iteratorINSC_10device_ptrIiEEEEjS8_iNS5_3std3__410__identityEEEvT0_PT3_T1_NS0_13GridEvenShareISO_EET2_T4_)
        .other          _ZN3cub18CUB_300001_SM_10006detail6reduce18DeviceReduceKernelINS2_10policy_hubIijN4cuda3__47maximumIiEEE10Policy1000EN6thrust24THRUST_300001_SM_1000_NS6detail15normal_iteratorINSC_10device_ptrIiEEEEjS8_iNS5_3std3__410__identityEEEvT0_PT3_T1_NS0_13GridEvenShareISO_EET2_T4_,@"STO_CUDA_ENTRY STV_DEFAULT"
_ZN3cub18CUB_300001_SM_10006detail6reduce18DeviceReduceKernelINS2_10policy_hubIijN4cuda3__47maximumIiEEE10Policy1000EN6thrust24THRUST_300001_SM_1000_NS6detail15normal_iteratorINSC_10device_ptrIiEEEEjS8_iNS5_3std3__410__identityEEEvT0_PT3_T1_NS0_13GridEvenShareISO_EET2_T4_:
.text._ZN3cub18CUB_300001_SM_10006detail6reduce18DeviceReduceKernelINS2_10policy_hubIijN4cuda3__47maximumIiEEE10Policy1000EN6thrust24THRUST_300001_SM_1000_NS6detail15normal_iteratorINSC_10device_ptrIiEEEEjS8_iNS5_3std3__410__identityEEEvT0_PT3_T1_NS0_13GridEvenShareISO_EET2_T4_:
[----:B------:R-:W-:Y:S01]  /*0000*/  LDC R1, c[0x0][0x37c] ;  /* 0x0000df00ff017b82 */ /* 0x000fe20000000800 */
[----:B------:R-:W0:Y:S07]  /*0010*/  S2R R3, SR_CTAID.X ;  /* 0x0000000000037919 */ /* 0x000e2e0000002500 */
[----:B------:R-:W1:Y:S01]  /*0020*/  LDC.64 R8, c[0x0][0x3a8] ;  /* 0x0000ea00ff087b82 */ /* 0x000e620000000a00 */
[----:B------:R-:W2:Y:S01]  /*0030*/  LDCU.64 UR6, c[0x0][0x358] ;  /* 0x00006b00ff0677ac */ /* 0x000ea20008000a00 */
[----:B------:R-:W-:Y:S01]  /*0040*/  BSSY.RECONVERGENT B0, `(.L_x_1200) ;  /* 0x0000228000007945 */ /* 0x000fe20003800200 */
[----:B-1----:R-:W-:-:S02]  /*0050*/  IMAD.SHL.U32 R13, R9, 0x1000, RZ ;  /* 0x00001000090d7824 */ /* 0x002fc400078e00ff */
[----:B0-----:R-:W-:-:S05]  /*0060*/  IMAD R0, R3, -0x1000, R8 ;  /* 0xfffff00003007824 */ /* 0x001fca00078e0208 */
[----:B------:R-:W-:-:S13]  /*0070*/  ISETP.GT.U32.AND P0, PT, R0, 0xfff, PT ;  /* 0x00000fff0000780c */ /* 0x000fda0003f04070 */
[----:B--2---:R-:W-:Y:S05]  /*0080*/  @P0 BRA `(.L_x_1201) ;  /* 0x0000001000280947 */ /* 0x004fea0003800000 */
[----:B------:R-:W0:Y:S01]  /*0090*/  S2R R2, SR_TID.X ;  /* 0x0000000000027919 */ /* 0x000e220000002100 */
[----:B------:R-:W-:Y:S01]  /*00a0*/  BSSY.RECONVERGENT B1, `(.L_x_1202) ;  /* 0x000000a000017945 */ /* 0x000fe20003800200 */
[----:B------:R-:W-:Y:S01]  /*00b0*/  IMAD.MOV.U32 R14, RZ, RZ, RZ ;  /* 0x000000ffff0e7224 */ /* 0x000fe200078e00ff */
[----:B0-----:R-:W-:Y:S01]  /*00c0*/  ISETP.GE.U32.AND P0, PT, R2, R0, PT ;  /* 0x000000000200720c */ /* 0x001fe20003f06070 */
[----:B------:R-:W-:-:S12]  /*00d0*/  IMAD.MOV.U32 R4, RZ, RZ, R2 ;  /* 0x000000ffff047224 */ /* 0x000fd800078e0002 */
[----:B------:R-:W-:Y:S05]  /*00e0*/  @P0 BRA `(.L_x_1203) ;  /* 0x0000000000140947 */ /* 0x000fea0003800000 */
[----:B------:R-:W0:Y:S01]  /*00f0*/  LDC.64 R14, c[0x0][0x380] ;  /* 0x0000e000ff0e7b82 */ /* 0x000e220000000a00 */
[----:B------:R-:W-:-:S04]  /*0100*/  IMAD R5, R3, 0x1000, R2 ;  /* 0x0000100003057824 */ /* 0x000fc800078e0202 */
[----:B0-----:R-:W-:-:S06]  /*0110*/  IMAD.WIDE.U32 R14, R5, 0x4, R14 ;  /* 0x00000004050e7825 */ /* 0x001fcc00078e000e */
[----:B------:R0:W5:Y:S01]  /*0120*/  LDG.E R14, desc[UR6][R14.64] ;  /* 0x000000060e0e7981 */ /* 0x000162000c1e1900 */
[----:B------:R-:W-:-:S07]  /*0130*/  VIADD R4, R2, 0x100 ;  /* 0x0000010002047836 */ /* 0x000fce0000000000 */
.L_x_1203:
[----:B------:R-:W-:Y:S05]  /*0140*/  BSYNC.RECONVERGENT B1 ;  /* 0x0000000000017941 */ /* 0x000fea0003800200 */
.L_x_1202:
[----:B------:R-:W-:Y:S01]  /*0150*/  ISETP.GE.U32.AND P0, PT, R4, R0, PT ;  /* 0x000000000400720c */ /* 0x000fe20003f06070 */
[----:B------:R-:W-:-:S12]  /*0160*/  BSSY.RECONVERGENT B1, `(.L_x_1204) ;  /* 0x0000097000017945 */ /* 0x000fd80003800200 */
[----:B------:R-:W-:Y:S05]  /*0170*/  @P0 BRA `(.L_x_1205) ;  /* 0x0000000800540947 */ /* 0x000fea0003800000 */
[----:B------:R-:W-:Y:S01]  /*0180*/  LOP3.LUT R5, RZ, R4, RZ, 0x33, !PT ;  /* 0x00000004ff057212 */ /* 0x000fe200078e33ff */
[----:B------:R-:W-:Y:S04]  /*0190*/  BSSY.RECONVERGENT B2, `(.L_x_1206) ;  /* 0x000004b000027945 */ /* 0x000fe80003800200 */
[----:B------:R-:W-:-:S04]  /*01a0*/  IMAD.IADD R8, R5, 0x1, R8 ;  /* 0x0000000105087824 */ /* 0x000fc800078e0208 */
[----:B------:R-:W-:-:S05]  /*01b0*/  IMAD R8, R3, -0x1000, R8 ;  /* 0xfffff00003087824 */ /* 0x000fca00078e0208 */
[C---:B------:R-:W-:Y:S02]  /*01c0*/  ISETP.GE.U32.AND P0, PT, R8.reuse, 0xf00, PT ;  /* 0x00000f000800780c */ /* 0x040fe40003f06070 */
[----:B------:R-:W-:-:S04]  /*01d0*/  LEA.HI R5, R8, 0x1, RZ, 0x18 ;  /* 0x0000000108057811 */ /* 0x000fc800078fc0ff */
[----:B------:R-:W-:-:S07]  /*01e0*/  LOP3.LUT R6, R5, 0xf, RZ, 0xc0, !PT ;  /* 0x0000000f05067812 */ /* 0x000fce00078ec0ff */
[----:B------:R-:W-:Y:S05]  /*01f0*/  @!P0 BRA `(.L_x_1207) ;  /* 0x0000000400108947 */ /* 0x000fea0003800000 */
[----:B------:R-:W-:Y:S01]  /*0200*/  LOP3.LUT R9, R5, 0x1fffff0, RZ, 0xc0, !PT ;  /* 0x01fffff005097812 */ /* 0x000fe200078ec0ff */
[----:B------:R-:W-:Y:S01]  /*0210*/  BSSY.RECONVERGENT B3, `(.L_x_1208) ;  /* 0x0000041000037945 */ /* 0x000fe20003800200 */
[----:B------:R-:W-:Y:S01]  /*0220*/  LOP3.LUT R8, R4, 0x800, RZ, 0xfc, !PT ;  /* 0x0000080004087812 */ /* 0x000fe200078efcff */
[----:B------:R-:W-:Y:S02]  /*0230*/  IMAD R4, R3, 0x1000, R4 ;  /* 0x0000100003047824 */ /* 0x000fe400078e0204 */
[----:B------:R-:W-:-:S07]  /*0240*/  IMAD.MOV R9, RZ, RZ, -R9 ;  /* 0x000000ffff097224 */ /* 0x000fce00078e0a09 */
.L_x_1209:
[----:B------:R-:W1:Y:S01]  /*0250*/  LDC.64 R12, c[0x0][0x380] ;  /* 0x0000e000ff0c7b82 */ /* 0x000e620000000a00 */
[C---:B------:R-:W-:Y:S02]  /*0260*/  VIADD R17, R4.reuse, 0x100 ;  /* 0x0000010004117836 */ /* 0x040fe40000000000 */
[----:B-1----:R-:W-:-:S04]  /*0270*/  IMAD.WIDE.U32 R26, R4, 0x4, R12 ;  /* 0x00000004041a7825 */ /* 0x002fc800078e000c */
[--C-:B------:R-:W-:Y:S02]  /*0280*/  IMAD.WIDE.U32 R16, R17, 0x4, R12.reuse ;  /* 0x0000000411107825 */ /* 0x100fe400078e000c */
[----:B------:R-:W2:Y:S04]  /*0290*/  LDG.E R26, desc[UR6][R26.64] ;  /* 0x000000061a1a7981 */ /* 0x000ea8000c1e1900 */
[----:B0-----:R0:W2:Y:S01]  /*02a0*/  LDG.E R15, desc[UR6][R16.64] ;  /* 0x00000006100f7981 */ /* 0x0010a2000c1e1900 */
[C---:B------:R-:W-:Y:S02]  /*02b0*/  VIADD R29, R4.reuse, 0x200 ;  /* 0x00000200041d7836 */ /* 0x040fe40000000000 */
[----:B------:R-:W-:Y:S02]  /*02c0*/  VIADD R23, R4, 0x600 ;  /* 0x0000060004177836 */ /* 0x000fe40000000000 */
[----:B------:R-:W-:-:S04]  /*02d0*/  IMAD.WIDE.U32 R28, R29, 0x4, R12 ;  /* 0x000000041d1c7825 */ /* 0x000fc800078e000c */
[----:B------:R-:W-:Y:S01]  /*02e0*/  VIADD R11, R4, 0x300 ;  /* 0x00000300040b7836 */ /* 0x000fe20000000000 */
[----:B------:R1:W3:Y:S01]  /*02f0*/  LDG.E R25, desc[UR6][R28.64] ;  /* 0x000000061c197981 */ /* 0x0002e2000c1e1900 */
[----:B0-----:R-:W-:-:S04]  /*0300*/  IMAD.WIDE.U32 R16, R23, 0x4, R12 ;  /* 0x0000000417107825 */ /* 0x001fc800078e000c */
[C---:B------:R-:W-:Y:S01]  /*0310*/  VIADD R19, R4.reuse, 0x400 ;  /* 0x0000040004137836 */ /* 0x040fe20000000000 */
[----:B------:R0:W4:Y:S01]  /*0320*/  LDG.E R22, desc[UR6][R16.64] ;  /* 0x0000000610167981 */ /* 0x000122000c1e1900 */
[C---:B------:R-:W-:Y:S02]  /*0330*/  VIADD R21, R4.reuse, 0x500 ;  /* 0x0000050004157836 */ /* 0x040fe40000000000 */
[C---:B------:R-:W-:Y:S02]  /*0340*/  VIADD R27, R4.reuse, 0x700 ;  /* 0x00000700041b7836 */ /* 0x040fe40000000000 */
[----:B-1----:R-:W-:Y:S02]  /*0350*/  VIADD R29, R4, 0x800 ;  /* 0x00000800041d7836 */ /* 0x002fe40000000000 */
[----:B------:R-:W-:-:S04]  /*0360*/  IMAD.WIDE.U32 R10, R11, 0x4, R12 ;  /* 0x000000040b0a7825 */ /* 0x000fc800078e000c */
[--C-:B------:R-:W-:Y:S01]  /*0370*/  IMAD.WIDE.U32 R18, R19, 0x4, R12.reuse ;  /* 0x0000000413127825 */ /* 0x100fe200078e000c */
[----:B------:R1:W3:Y:S03]  /*0380*/  LDG.E R7, desc[UR6][R10.64] ;  /* 0x000000060a077981 */ /* 0x0002e6000c1e1900 */
[--C-:B------:R-:W-:Y:S01]  /*0390*/  IMAD.WIDE.U32 R20, R21, 0x4, R12.reuse ;  /* 0x0000000415147825 */ /* 0x100fe200078e000c */
[----:B------:R-:W4:Y:S03]  /*03a0*/  LDG.E R24, desc[UR6][R18.64] ;  /* 0x0000000612187981 */ /* 0x000f26000c1e1900 */
[--C-:B0-----:R-:W-:Y:S01]  /*03b0*/  IMAD.WIDE.U32 R16, R27, 0x4, R12.reuse ;  /* 0x000000041b107825 */ /* 0x101fe200078e000c */
[----:B------:R0:W4:Y:S03]  /*03c0*/  LDG.E R23, desc[UR6][R20.64] ;  /* 0x0000000614177981 */ /* 0x000126000c1e1900 */
[----:B------:R-:W-:Y:S01]  /*03d0*/  IMAD.WIDE.U32 R28, R29, 0x4, R12 ;  /* 0x000000041d1c7825 */ /* 0x000fe200078e000c */
[----:B------:R-:W4:Y:S03]  /*03e0*/  LDG.E R19, desc[UR6][R16.64] ;  /* 0x0000000610137981 */ /* 0x000f26000c1e1900 */
[----:B------:R-:W-:-:S02]  /*03f0*/  VIADD R27, R4, 0xa00 ;  /* 0x00000a00041b7836 */ /* 0x000fc40000000000 */
[----:B-1----:R-:W-:Y:S01]  /*0400*/  VIADD R11, R4, 0x900 ;  /* 0x00000900040b7836 */ /* 0x002fe20000000000 */
[----:B------:R1:W4:Y:S01]  /*0410*/  LDG.E R18, desc[UR6][R28.64] ;  /* 0x000000061c127981 */ /* 0x000322000c1e1900 */
[----:B0-----:R-:W-:-:S04]  /*0420*/  IMAD.WIDE.U32 R20, R27, 0x4, R12 ;  /* 0x000000041b147825 */ /* 0x001fc800078e000c */
[----:B------:R-:W-:Y:S02]  /*0430*/  VIADD R27, R4, 0xb00 ;  /* 0x00000b00041b7836 */ /* 0x000fe40000000000 */
[----:B------:R-:W-:-:S04]  /*0440*/  IMAD.WIDE.U32 R10, R11, 0x4, R12 ;  /* 0x000000040b0a7825 */ /* 0x000fc800078e000c */
[----:B-1----:R-:W-:Y:S02]  /*0450*/  VIADD R29, R4, 0xc00 ;  /* 0x00000c00041d7836 */ /* 0x002fe40000000000 */
[----:B------:R-:W4:Y:S02]  /*0460*/  LDG.E R11, desc[UR6][R10.64] ;  /* 0x000000060a0b7981 */ /* 0x000f24000c1e1900 */
[----:B------:R-:W-:-:S06]  /*0470*/  IMAD.WIDE.U32 R16, R29, 0x4, R12 ;  /* 0x000000041d107825 */ /* 0x000fcc00078e000c */
[----:B------:R0:W4:Y:S04]  /*0480*/  LDG.E R16, desc[UR6][R16.64] ;  /* 0x0000000610107981 */ /* 0x000128000c1e1900 */
[----:B------:R1:W4:Y:S01]  /*0490*/  LDG.E R10, desc[UR6][R20.64] ;  /* 0x00000006140a7981 */ /* 0x000322000c1e1900 */
[----:B0-----:R-:W-:Y:S01]  /*04a0*/  VIADD R17, R4, 0xf00 ;  /* 0x00000f0004117836 */ /* 0x001fe20000000000 */
[----:B--2--5:R-:W-:Y:S01]  /*04b0*/  VIMNMX3 R26, R14, R26, R15, !PT ;  /* 0x0000001a0e1a720f */ /* 0x024fe2000780010f */
[----:B------:R-:W-:-:S04]  /*04c0*/  IMAD.WIDE.U32 R14, R27, 0x4, R12 ;  /* 0x000000041b0e7825 */ /* 0x000fc800078e000c */
[----:B------:R-:W-:Y:S02]  /*04d0*/  VIADD R27, R4, 0xd00 ;  /* 0x00000d00041b7836 */ /* 0x000fe40000000000 */
[----:B------:R-:W2:Y:S02]  /*04e0*/  LDG.E R15, desc[UR6][R14.64] ;  /* 0x000000060e0f7981 */ /* 0x000ea4000c1e1900 */
[----:B------:R-:W-:-:S04]  /*04f0*/  IMAD.WIDE.U32 R28, R27, 0x4, R12 ;  /* 0x000000041b1c7825 */ /* 0x000fc800078e000c */
[----:B------:R-:W-:Y:S02]  /*0500*/  VIADD R27, R4, 0xe00 ;  /* 0x00000e00041b7836 */ /* 0x000fe40000000000 */
[----:B------:R-:W2:Y:S02]  /*0510*/  LDG.E R29, desc[UR6][R28.64] ;  /* 0x000000061c1d7981 */ /* 0x000ea4000c1e1900 */
[----:B-1----:R-:W-:-:S04]  /*0520*/  IMAD.WIDE.U32 R20, R27, 0x4, R12 ;  /* 0x000000041b147825 */ /* 0x002fc800078e000c */
[----:B------:R-:W-:Y:S02]  /*0530*/  IMAD.WIDE.U32 R12, R17, 0x4, R12 ;  /* 0x00000004110c7825 */ /* 0x000fe400078e000c */
[----:B------:R-:W2:Y:S04]  /*0540*/  LDG.E R20, desc[UR6][R20.64] ;  /* 0x0000000614147981 */ /* 0x000ea8000c1e1900 */
[----:B------:R-:W2:Y:S01]  /*0550*/  LDG.E R12, desc[UR6][R12.64] ;  /* 0x000000060c0c7981 */ /* 0x000ea2000c1e1900 */
[----:B---3--:R-:W-:Y:S01]  /*0560*/  VIMNMX3 R7, R26, R25, R7, !PT ;  /* 0x000000191a07720f */ /* 0x008fe20007800107 */
[----:B------:R-:W-:-:S03]  /*0570*/  VIADD R9, R9, 0x10 ;  /* 0x0000001009097836 */ /* 0x000fc60000000000 */
[----:B----4-:R-:W-:Y:S02]  /*0580*/  VIMNMX3 R7, R7, R24, R23, !PT ;  /* 0x000000180707720f */ /* 0x010fe40007800117 */
[----:B------:R-:W-:Y:S02]  /*0590*/  ISETP.NE.AND P0, PT, R9, RZ, PT ;  /* 0x000000ff0900720c */ /* 0x000fe40003f05270 */
[----:B------:R-:W-:Y:S01]  /*05a0*/  VIMNMX3 R7, R7, R22, R19, !PT ;  /* 0x000000160707720f */ /* 0x000fe20007800113 */
[----:B------:R-:W-:Y:S02]  /*05b0*/  VIADD R8, R8, 0x1000 ;  /* 0x0000100008087836 */ /* 0x000fe40000000000 */
[----:B------:R-:W-:Y:S01]  /*05c0*/  VIADD R4, R4, 0x1000 ;  /* 0x0000100004047836 */ /* 0x000fe20000000000 */
[----:B------:R-:W-:-:S04]  /*05d0*/  VIMNMX3 R7, R7, R18, R11, !PT ;  /* 0x000000120707720f */ /* 0x000fc8000780010b */
[----:B--2---:R-:W-:-:S04]  /*05e0*/  VIMNMX3 R7, R7, R10, R15, !PT ;  /* 0x0000000a0707720f */ /* 0x004fc8000780010f */
[----:B------:R-:W-:-:S04]  /*05f0*/  VIMNMX3 R7, R7, R16, R29, !PT ;  /* 0x000000100707720f */ /* 0x000fc8000780011d */
[----:B------:R-:W-:Y:S01]  /*0600*/  VIMNMX3 R14, R7, R20, R12, !PT ;  /* 0x00000014070e720f */ /* 0x000fe2000780010c */
[----:B------:R-:W-:Y:S06]  /*0610*/  @P0 BRA `(.L_x_1209) ;  /* 0xfffffffc000c0947 */ /* 0x000fec000383ffff */
[----:B------:R-:W-:Y:S05]  /*0620*/  BSYNC.RECONVERGENT B3 ;  /* 0x0000000000037941 */ /* 0x000fea0003800200 */
.L_x_1208:
[----:B------:R-:W-:-:S07]  /*0630*/  VIADD R4, R8, 0xfffff800 ;  /* 0xfffff80008047836 */ /* 0x000fce0000000000 */
.L_x_1207:
[----:B------:R-:W-:Y:S05]  /*0640*/  BSYNC.RECONVERGENT B2 ;  /* 0x0000000000027941 */ /* 0x000fea0003800200 */
.L_x_1206:
[----:B------:R-:W-:-:S13]  /*0650*/  ISETP.NE.AND P0, PT, R6, RZ, PT ;  /* 0x000000ff0600720c */ /* 0x000fda0003f05270 */
[----:B------:R-:W-:Y:S05]  /*0660*/  @!P0 BRA `(.L_x_1205) ;  /* 0x0000000400188947 */ /* 0x000fea0003800000 */
[----:B------:R-:W-:Y:S01]  /*0670*/  ISETP.GE.U32.AND P0, PT, R6, 0x8, PT ;  /* 0x000000080600780c */ /* 0x000fe20003f06070 */
[----:B------:R-:W-:Y:S01]  /*0680*/  BSSY.RECONVERGENT B2, `(.L_x_1210) ;  /* 0x0000022000027945 */ /* 0x000fe20003800200 */
[----:B------:R-:W-:-:S04]  /*0690*/  LOP3.LUT R24, R5, 0x7, RZ, 0xc0, !PT ;  /* 0x0000000705187812 */ /* 0x000fc800078ec0ff */
[----:B------:R-:W-:-:S07]  /*06a0*/  ISETP.NE.AND P1, PT, R24, RZ, PT ;  /* 0x000000ff1800720c */ /* 0x000fce0003f25270 */
[----:B------:R-:W-:Y:S06]  /*06b0*/  @!P0 BRA `(.L_x_1211) ;  /* 0x0000000000788947 */ /* 0x000fec0003800000 */
[----:B------:R-:W1:Y:S01]  /*06c0*/  LDC.64 R10, c[0x0][0x380] ;  /* 0x0000e000ff0a7b82 */ /* 0x000e620000000a00 */
[----:B------:R-:W-:-:S05]  /*06d0*/  LEA R27, R3, R4, 0xc ;  /* 0x00000004031b7211 */ /* 0x000fca00078e60ff */
[C---:B------:R-:W-:Y:S02]  /*06e0*/  VIADD R21, R27.reuse, 0x100 ;  /* 0x000001001b157836 */ /* 0x040fe40000000000 */
[C---:B------:R-:W-:Y:S02]  /*06f0*/  VIADD R17, R27.reuse, 0x300 ;  /* 0x000003001b117836 */ /* 0x040fe40000000000 */
[C---:B------:R-:W-:Y:S02]  /*0700*/  VIADD R23, R27.reuse, 0x200 ;  /* 0x000002001b177836 */ /* 0x040fe40000000000 */
[C---:B------:R-:W-:Y:S02]  /*0710*/  VIADD R7, R27.reuse, 0x400 ;  /* 0x000004001b077836 */ /* 0x040fe40000000000 */
[C---:B------:R-:W-:Y:S02]  /*0720*/  VIADD R9, R27.reuse, 0x500 ;  /* 0x000005001b097836 */ /* 0x040fe40000000000 */
[----:B------:R-:W-:-:S02]  /*0730*/  VIADD R25, R27, 0x600 ;  /* 0x000006001b197836 */ /* 0x000fc40000000000 */
[----:B-1----:R-:W-:-:S04]  /*0740*/  IMAD.WIDE.U32 R12, R27, 0x4, R10 ;  /* 0x000000041b0c7825 */ /* 0x002fc800078e000a */
[--C-:B------:R-:W-:Y:S01]  /*0750*/  IMAD.WIDE.U32 R20, R21, 0x4, R10.reuse ;  /* 0x0000000415147825 */ /* 0x100fe200078e000a */
[----:B0-----:R0:W2:Y:S03]  /*0760*/  LDG.E R15, desc[UR6][R12.64] ;  /* 0x000000060c0f7981 */ /* 0x0010a6000c1e1900 */
[--C-:B------:R-:W-:Y:S01]  /*0770*/  IMAD.WIDE.U32 R16, R17, 0x4, R10.reuse ;  /* 0x0000000411107825 */ /* 0x100fe200078e000a */
[----:B------:R-:W2:Y:S03]  /*0780*/  LDG.E R18, desc[UR6][R20.64] ;  /* 0x0000000614127981 */ /* 0x000ea6000c1e1900 */
[----:B------:R-:W-:Y:S02]  /*0790*/  IMAD.WIDE.U32 R22, R23, 0x4, R10 ;  /* 0x0000000417167825 */ /* 0x000fe400078e000a */
[----:B------:R-:W3:Y:S02]  /*07a0*/  LDG.E R16, desc[UR6][R16.64] ;  /* 0x0000000610107981 */ /* 0x000ee4000c1e1900 */
[----:B------:R-:W-:-:S02]  /*07b0*/  VIADD R27, R27, 0x700 ;  /* 0x000007001b1b7836 */ /* 0x000fc40000000000 */
[--C-:B------:R-:W-:Y:S01]  /*07c0*/  IMAD.WIDE.U32 R6, R7, 0x4, R10.reuse ;  /* 0x0000000407067825 */ /* 0x100fe200078e000a */
[----:B------:R-:W3:Y:S03]  /*07d0*/  LDG.E R19, desc[UR6][R22.64] ;  /* 0x0000000616137981 */ /* 0x000ee6000c1e1900 */
[--C-:B------:R-:W-:Y:S02]  /*07e0*/  IMAD.WIDE.U32 R8, R9, 0x4, R10.reuse ;  /* 0x0000000409087825 */ /* 0x100fe400078e000a */
[----:B------:R-:W4:Y:S02]  /*07f0*/  LDG.E R7, desc[UR6][R6.64] ;  /* 0x0000000606077981 */ /* 0x000f24000c1e1900 */
[--C-:B0-----:R-:W-:Y:S02]  /*0800*/  IMAD.WIDE.U32 R12, R25, 0x4, R10.reuse ;  /* 0x00000004190c7825 */ /* 0x101fe400078e000a */
[----:B------:R-:W4:Y:S02]  /*0810*/  LDG.E R8, desc[UR6][R8.64] ;  /* 0x0000000608087981 */ /* 0x000f24000c1e1900 */
[----:B------:R-:W-:-:S02]  /*0820*/  IMAD.WIDE.U32 R10, R27, 0x4, R10 ;  /* 0x000000041b0a7825 */ /* 0x000fc400078e000a */
[----:B------:R-:W4:Y:S04]  /*0830*/  LDG.E R13, desc[UR6][R12.64] ;  /* 0x000000060c0d7981 */ /* 0x000f28000c1e1900 */
[----:B------:R-:W4:Y:S01]  /*0840*/  LDG.E R10, desc[UR6][R10.64] ;  /* 0x000000060a0a7981 */ /* 0x000f22000c1e1900 */
[----:B------:R-:W-:Y:S01]  /*0850*/  VIADD R4, R4, 0x800 ;  /* 0x0000080004047836 */ /* 0x000fe20000000000 */
[----:B--2--5:R-:W-:-:S04]  /*0860*/  VIMNMX3 R18, R14, R15, R18, !PT ;  /* 0x0000000f0e12720f */ /* 0x024fc80007800112 */
[----:B---3--:R-:W-:-:S04]  /*0870*/  VIMNMX3 R18, R18, R19, R16, !PT ;  /* 0x000000131212720f */ /* 0x008fc80007800110 */
[----:B----4-:R-:W-:-:S04]  /*0880*/  VIMNMX3 R18, R18, R7, R8, !PT ;  /* 0x000000071212720f */ /* 0x010fc80007800108 */
[----:B------:R-:W-:-:S07]  /*0890*/  VIMNMX3 R14, R18, R13, R10, !PT ;  /* 0x0000000d120e720f */ /* 0x000fce000780010a */
.L_x_1211:
[----:B------:R-:W-:Y:S05]  /*08a0*/  BSYNC.RECONVERGENT B2 ;  /* 0x0000000000027941 */ /* 0x000fea0003800200 */
.L_x_1210:
[----:B------:R-:W-:Y:S05]  /*08b0*/  @!P1 BRA `(.L_x_1205) ;  /* 0x0000000000849947 */ /* 0x000fea0003800000 */
[----:B------:R-:W-:Y:S01]  /*08c0*/  ISETP.GE.U32.AND P0, PT, R24, 0x4, PT ;  /* 0x000000041800780c */ /* 0x000fe20003f06070 */
[----:B------:R-:W-:Y:S01]  /*08d0*/  BSSY.RECONVERGENT B2, `(.L_x_1212) ;  /* 0x0000014000027945 */ /* 0x000fe20003800200 */
[----:B------:R-:W-:-:S04]  /*08e0*/  LOP3.LUT R5, R5, 0x3, RZ, 0xc0, !PT ;  /* 0x0000000305057812 */ /* 0x000fc800078ec0ff */
[----:B------:R-:W-:-:S07]  /*08f0*/  ISETP.NE.AND P1, PT, R5, RZ, PT ;  /* 0x000000ff0500720c */ /* 0x000fce0003f25270 */
[----:B------:R-:W-:Y:S06]  /*0900*/  @!P0 BRA `(.L_x_1213) ;  /* 0x0000000000408947 */ /* 0x000fec0003800000 */
[----:B------:R-:W1:Y:S01]  /*0910*/  LDC.64 R6, c[0x0][0x380] ;  /* 0x0000e000ff067b82 */ /* 0x000e620000000a00 */
[----:B------:R-:W-:-:S04]  /*0920*/  IMAD R11, R3, 0x1000, R4 ;  /* 0x00001000030b7824 */ /* 0x000fc800078e0204 */
[C---:B------:R-:W-:Y:S02]  /*0930*/  VIADD R13, R11.reuse, 0x100 ;  /* 0x000001000b0d7836 */ /* 0x040fe40000000000 */
[C---:B0-----:R-:W-:Y:S02]  /*0940*/  VIADD R15, R11.reuse, 0x200 ;  /* 0x000002000b0f7836 */ /* 0x041fe40000000000 */
[C---:B------:R-:W-:Y:S02]  /*0950*/  VIADD R17, R11.reuse, 0x300 ;  /* 0x000003000b117836 */ /* 0x040fe40000000000 */
[----:B-1----:R-:W-:-:S04]  /*0960*/  IMAD.WIDE.U32 R8, R11, 0x4, R6 ;  /* 0x000000040b087825 */ /* 0x002fc800078e0006 */
[--C-:B------:R-:W-:Y:S02]  /*0970*/  IMAD.WIDE.U32 R10, R13, 0x4, R6.reuse ;  /* 0x000000040d0a7825 */ /* 0x100fe400078e0006 */
[----:B------:R-:W2:Y:S02]  /*0980*/  LDG.E R9, desc[UR6][R8.64] ;  /* 0x0000000608097981 */ /* 0x000ea4000c1e1900 */
[--C-:B------:R-:W-:Y:S02]  /*0990*/  IMAD.WIDE.U32 R12, R15, 0x4, R6.reuse ;  /* 0x000000040f0c7825 */ /* 0x100fe400078e0006 */
[----:B------:R-:W2:Y:S02]  /*09a0*/  LDG.E R10, desc[UR6][R10.64] ;  /* 0x000000060a0a7981 */ /* 0x000ea4000c1e1900 */
[----:B------:R-:W-:Y:S02]  /*09b0*/  IMAD.WIDE.U32 R6, R17, 0x4, R6 ;  /* 0x0000000411067825 */ /* 0x000fe400078e0006 */
[----:B------:R-:W3:Y:S04]  /*09c0*/  LDG.E R13, desc[UR6][R12.64] ;  /* 0x000000060c0d7981 */ /* 0x000ee8000c1e1900 */
[----:B------:R-:W3:Y:S01]  /*09d0*/  LDG.E R6, desc[UR6][R6.64] ;  /* 0x0000000606067981 */ /* 0x000ee2000c1e1900 */
[----:B------:R-:W-:Y:S01]  /*09e0*/  VIADD R4, R4, 0x400 ;  /* 0x0000040004047836 */ /* 0x000fe20000000000 */
[----:B--2--5:R-:W-:-:S04]  /*09f0*/  VIMNMX3 R14, R14, R9, R10, !PT ;  /* 0x000000090e0e720f */ /* 0x024fc8000780010a */
[----:B---3--:R-:W-:-:S07]  /*0a00*/  VIMNMX3 R14, R14, R13, R6, !PT ;  /* 0x0000000d0e0e720f */ /* 0x008fce0007800106 */
.L_x_1213:
[----:B------:R-:W-:Y:S05]  /*0a10*/  BSYNC.RECONVERGENT B2 ;  /* 0x0000000000027941 */ /* 0x000fea0003800200 */
.L_x_1212:
[----:B------:R-:W-:Y:S05]  /*0a20*/  @!P1 BRA `(.L_x_1205) ;  /* 0x0000000000289947 */ /* 0x000fea0003800000 */
[----:B------:R-:W1:Y:S01]  /*0a30*/  LDC.64 R6, c[0x0][0x380] ;  /* 0x0000e000ff067b82 */ /* 0x000e620000000a00 */
[----:B------:R-:W-:Y:S02]  /*0a40*/  IMAD R9, R3, 0x1000, R4 ;  /* 0x0000100003097824 */ /* 0x000fe400078e0204 */
[----:B------:R-:W-:-:S07]  /*0a50*/  IMAD.MOV R8, RZ, RZ, -R5 ;  /* 0x000000ffff087224 */ /* 0x000fce00078e0a05 */
.L_x_1214:
[----:B-1----:R-:W-:-:S06]  /*0a60*/  IMAD.WIDE.U32 R4, R9, 0x4, R6 ;  /* 0x0000000409047825 */ /* 0x002fcc00078e0006 */
[----:B------:R-:W2:Y:S01]  /*0a70*/  LDG.E R5, desc[UR6][R4.64] ;  /* 0x0000000604057981 */ /* 0x000ea2000c1e1900 */
[----:B------:R-:W-:Y:S02]  /*0a80*/  VIADD R8, R8, 0x1 ;  /* 0x0000000108087836 */ /* 0x000fe40000000000 */
[----:B------:R-:W-:-:S03]  /*0a90*/  VIADD R9, R9, 0x100 ;  /* 0x0000010009097836 */ /* 0x000fc60000000000 */
[----:B------:R-:W-:Y:S02]  /*0aa0*/  ISETP.NE.AND P0, PT, R8, RZ, PT ;  /* 0x000000ff0800720c */ /* 0x000fe40003f05270 */
[----:B--2--5:R-:W-:-:S11]  /*0ab0*/  VIMNMX R14, PT, PT, R5, R14, !PT ;  /* 0x0000000e050e7248 */ /* 0x024fd60007fe0100 */
[----:B------:R-:W-:Y:S05]  /*0ac0*/  @P0 BRA `(.L_x_1214) ;  /* 0xfffffffc00e40947 */ /* 0x000fea000383ffff */
.L_x_1205:
[----:B------:R-:W-:Y:S05]  /*0ad0*/  BSYNC.RECONVERGENT B1 ;  /* 0x0000000000017941 */ /* 0x000fea0003800200 */
.L_x_1204:
[----:B------:R-:W-:-:S13]  /*0ae0*/  ISETP.GE.U32.AND P0, PT, R0, 0x100, PT ;  /* 0x000001000000780c */ /* 0x000fda0003f06070 */
[----:B------:R-:W-:Y:S05]  /*0af0*/  @!P0 BRA `(.L_x_1215) ;  /* 0x0000000000a08947 */ /* 0x000fea0003800000 */
[----:B------:R-:W1:Y:S01]  /*0b00*/  S2R R8, SR_LANEID ;  /* 0x0000000000087919 */ /* 0x000e620000000000 */
[----:B-----5:R-:W2:Y:S02]  /*0b10*/  SHFL.DOWN PT, R0, R14, 0x1, 0x1f ;  /* 0x08201f000e007f89 */ /* 0x020ea400000e0000 */
[----:B--2---:R-:W-:Y:S02]  /*0b20*/  VIMNMX R0, PT, PT, R0, R14, !PT ;  /* 0x0000000e00007248 */ /* 0x004fe40007fe0100 */
[C---:B-1----:R-:W-:Y:S02]  /*0b30*/  ISETP.GT.AND P0, PT, R8.reuse, 0x1e, PT ;  /* 0x0000001e0800780c */ /* 0x042fe40003f04270 */
[----:B------:R-:W-:Y:S02]  /*0b40*/  ISETP.NE.AND P1, PT, R8, RZ, PT ;  /* 0x000000ff0800720c */ /* 0x000fe40003f25270 */
[----:B------:R-:W-:Y:S02]  /*0b50*/  SEL R0, R14, R0, P0 ;  /* 0x000000000e007207 */ /* 0x000fe40000000000 */
[----:B------:R-:W-:-:S03]  /*0b60*/  ISETP.GT.AND P0, PT, R8, 0x1d, PT ;  /* 0x0000001d0800780c */ /* 0x000fc60003f04270 */
[----:B------:R-:W1:Y:S06]  /*0b70*/  SHFL.DOWN PT, R5, R0, 0x2, 0x1f ;  /* 0x08401f0000057f89 */ /* 0x000e6c00000e0000 */
[----:B------:R-:W2:Y:S01]  /*0b80*/  @!P1 S2R R7, SR_CgaCtaId ;  /* 0x0000000000079919 */ /* 0x000ea20000008800 */
[----:B------:R-:W-:Y:S02]  /*0b90*/  @!P1 MOV R6, 0x400 ;  /* 0x0000040000069802 */ /* 0x000fe40000000f00 */
[----:B------:R-:W-:-:S04]  /*0ba0*/  @!P1 SHF.R.U32.HI R4, RZ, 0x3, R2 ;  /* 0x00000003ff049819 */ /* 0x000fc80000011602 */
[----:B------:R-:W-:Y:S02]  /*0bb0*/  @!P1 LOP3.LUT R4, R4, 0x7c, RZ, 0xc0, !PT ;  /* 0x0000007c04049812 */ /* 0x000fe400078ec0ff */
[----:B-1----:R-:W-:Y:S02]  /*0bc0*/  @!P0 VIMNMX R0, PT, PT, R0, R5, !PT ;  /* 0x0000000500008248 */ /* 0x002fe40007fe0100 */
[----:B------:R-:W-:-:S03]  /*0bd0*/  ISETP.GT.AND P0, PT, R8, 0x1b, PT ;  /* 0x0000001b0800780c */ /* 0x000fc60003f04270 */
[----:B------:R-:W1:Y:S01]  /*0be0*/  SHFL.DOWN PT, R5, R0, 0x4, 0x1f ;  /* 0x08801f0000057f89 */ /* 0x000e6200000e0000 */
[----:B--2---:R-:W-:-:S05]  /*0bf0*/  @!P1 LEA R7, R7, R6, 0x18 ;  /* 0x0000000607079211 */ /* 0x004fca00078ec0ff */
[----:B------:R-:W-:-:S04]  /*0c00*/  @!P1 IMAD.IADD R4, R4, 0x1, R7 ;  /* 0x0000000104049824 */ /* 0x000fc800078e0207 */
[----:B-1----:R-:W-:Y:S02]  /*0c10*/  @!P0 VIMNMX R0, PT, PT, R0, R5, !PT ;  /* 0x0000000500008248 */ /* 0x002fe40007fe0100 */
[----:B------:R-:W-:-:S03]  /*0c20*/  ISETP.GT.AND P0, PT, R8, 0x17, PT ;  /* 0x000000170800780c */ /* 0x000fc60003f04270 */
[----:B------:R-:W1:Y:S10]  /*0c30*/  SHFL.DOWN PT, R5, R0, 0x8, 0x1f ;  /* 0x09001f0000057f89 */ /* 0x000e7400000e0000 */
[----:B-1----:R-:W-:-:S02]  /*0c40*/  @!P0 VIMNMX R0, PT, PT, R0, R5, !PT ;  /* 0x0000000500008248 */ /* 0x002fc40007fe0100 */
[----:B------:R-:W-:-:S03]  /*0c50*/  ISETP.NE.AND P0, PT, R2, RZ, PT ;  /* 0x000000ff0200720c */ /* 0x000fc60003f05270 */
[----:B------:R-:W1:Y:S02]  /*0c60*/  SHFL.DOWN PT, R5, R0, 0x10, 0x1f ;  /* 0x0a001f0000057f89 */ /* 0x000e6400000e0000 */
[----:B-1----:R-:W-:-:S05]  /*0c70*/  VIMNMX R5, PT, PT, R0, R5, !PT ;  /* 0x0000000500057248 */ /* 0x002fca0007fe0100 */
        /* <DEDUP_REMOVED lines=9> */
[----:B--2---:R-:W1:Y:S04]  /*0d10*/  LDS.128 R4, [UR4+0x10] ;  /* 0x00001004ff047984 */ /* 0x004e680008000c00 */
[----:B------:R-:W2:Y:S01]  /*0d20*/  LDS.64 R10, [UR4+0x20] ;  /* 0x00002004ff0a7984 */ /* 0x000ea20008000a00 */
[----:B-1----:R-:W-:-:S04]  /*0d30*/  VIMNMX3 R0, R9, R0, R4, !PT ;  /* 0x000000000900720f */ /* 0x002fc80007800104 */
[----:B------:R-:W-:-:S04]  /*0d40*/  VIMNMX3 R0, R0, R5, R6, !PT ;  /* 0x000000050000720f */ /* 0x000fc80007800106 */
[----:B--2---:R-:W-:-:S04]  /*0d50*/  VIMNMX3 R0, R0, R7, R10, !PT ;  /* 0x000000070000720f */ /* 0x004fc8000780010a */
[----:B------:R-:W-:Y:S01]  /*0d60*/  VIMNMX R9, PT, PT, R0, R11, !PT ;  /* 0x0000000b00097248 */ /* 0x000fe20007fe0100 */
[----:B------:R-:W-:Y:S06]  /*0d70*/  BRA `(.L_x_1216) ;  /* 0x0000001400507947 */ /* 0x000fec0003800000 */
.L_x_1215:
[----:B------:R-:W1:Y:S01]  /*0d80*/  S2R R8, SR_LANEID ;  /* 0x0000000000087919 */ /* 0x000e620000000000 */
[----:B------:R-:W-:-:S04]  /*0d90*/  LOP3.LUT R4, R2, 0x3e0, RZ, 0xc0, !PT ;  /* 0x000003e002047812 */ /* 0x000fc800078ec0ff */
[----:B------:R-:W-:Y:S01]  /*0da0*/  LOP3.LUT R7, RZ, R4, RZ, 0x33, !PT ;  /* 0x00000004ff077212 */ /* 0x000fe200078e33ff */
[----:B------:R-:W-:-:S04]  /*0db0*/  VIADD R5, R4, 0x20 ;  /* 0x0000002004057836 */ /* 0x000fc80000000000 */
[----:B------:R-:W-:Y:S01]  /*0dc0*/  IMAD.IADD R7, R0, 0x1, R7 ;  /* 0x0000000100077824 */ /* 0x000fe200078e0207 */
[----:B------:R-:W-:-:S04]  /*0dd0*/  ISETP.GT.U32.AND P0, PT, R5, R0, PT ;  /* 0x000000000500720c */ /* 0x000fc80003f04070 */
[----:B------:R-:W-:-:S05]  /*0de0*/  SEL R7, R7, 0x1f, P0 ;  /* 0x0000001f07077807 */ /* 0x000fca0000000000 */
[----:B-----5:R-:W2:Y:S01]  /*0df0*/  SHFL.DOWN PT, R4, R14, 0x1, R7 ;  /* 0x082000000e047989 */ /* 0x020ea200000e0007 */
[C---:B-1----:R-:W-:Y:S02]  /*0e00*/  ISETP.GE.AND P0, PT, R8.reuse, R7, PT ;  /* 0x000000070800720c */ /* 0x042fe40003f06270 */
[C---:B------:R-:W-:Y:S02]  /*0e10*/  IADD3 R6, PT, PT, R8.reuse, 0x2, RZ ;  /* 0x0000000208067810 */ /* 0x040fe40007ffe0ff */
[----:B------:R-:W-:-:S09]  /*0e20*/  ISETP.NE.AND P1, PT, R8, RZ, PT ;  /* 0x000000ff0800720c */ /* 0x000fd20003f25270 */
[----:B--2---:R-:W-:Y:S02]  /*0e30*/  @!P0 VIMNMX R14, PT, PT, R4, R14, !PT ;  /* 0x0000000e040e8248 */ /* 0x004fe40007fe0100 */
[----:B------:R-:W-:Y:S01]  /*0e40*/  ISETP.GT.AND P0, PT, R6, R7, PT ;  /* 0x000000070600720c */ /* 0x000fe20003f04270 */
[----:B------:R-:W-:Y:S01]  /*0e50*/  VIADD R6, R8, 0x4 ;  /* 0x0000000408067836 */ /* 0x000fe20000000000 */
[----:B------:R-:W1:Y:S01]  /*0e60*/  @!P1 S2R R9, SR_CgaCtaId ;  /* 0x0000000000099919 */ /* 0x000e620000008800 */
[----:B------:R-:W-:Y:S01]  /*0e70*/  @!P1 SHF.R.U32.HI R5, RZ, 0x3, R2 ;  /* 0x00000003ff059819 */ /* 0x000fe20000011602 */
[----:B------:R-:W2:Y:S03]  /*0e80*/  SHFL.DOWN PT, R4, R14, 0x2, R7 ;  /* 0x084000000e047989 */ /* 0x000ea600000e0007 */
[----:B------:R-:W-:-:S06]  /*0e90*/  @!P1 LOP3.LUT R5, R5, 0x7c, RZ, 0xc0, !PT ;  /* 0x0000007c05059812 */ /* 0x000fcc00078ec0ff */
[----:B--2---:R-:W-:Y:S02]  /*0ea0*/  @!P0 VIMNMX R14, PT, PT, R14, R4, !PT ;  /* 0x000000040e0e8248 */ /* 0x004fe40007fe0100 */
[----:B------:R-:W-:Y:S01]  /*0eb0*/  ISETP.GT.AND P0, PT, R6, R7, PT ;  /* 0x000000070600720c */ /* 0x000fe20003f04270 */
[----:B------:R-:W-:Y:S02]  /*0ec0*/  VIADD R6, R8, 0x8 ;  /* 0x0000000808067836 */ /* 0x000fe40000000000 */
[----:B------:R-:W2:Y:S10]  /*0ed0*/  SHFL.DOWN PT, R4, R14, 0x4, R7 ;  /* 0x088000000e047989 */ /* 0x000eb400000e0007 */
[----:B--2---:R-:W-:-:S02]  /*0ee0*/  @!P0 VIMNMX R14, PT, PT, R14, R4, !PT ;  /* 0x000000040e0e8248 */ /* 0x004fc40007fe0100 */
[----:B------:R-:W-:Y:S01]  /*0ef0*/  ISETP.GT.AND P0, PT, R6, R7, PT ;  /* 0x000000070600720c */ /* 0x000fe20003f04270 */
[----:B------:R-:W-:Y:S02]  /*0f00*/  VIADD R6, R8, 0x10 ;  /* 0x0000001008067836 */ /* 0x000fe40000000000 */
[----:B------:R-:W2:Y:S10]  /*0f10*/  SHFL.DOWN PT, R4, R14, 0x8, R7 ;  /* 0x090000000e047989 */ /* 0x000eb400000e0007 */
[----:B--2---:R-:W-:-:S02]  /*0f20*/  @!P0 VIMNMX R14, PT, PT, R14, R4, !PT ;  /* 0x000000040e0e8248 */ /* 0x004fc40007fe0100 */
[----:B------:R-:W-:Y:S02]  /*0f30*/  ISETP.GT.AND P0, PT, R6, R7, PT ;  /* 0x000000070600720c */ /* 0x000fe40003f04270 */
[----:B------:R-:W-:Y:S01]  /*0f40*/  @!P1 MOV R6, 0x400 ;  /* 0x0000040000069802 */ /* 0x000fe20000000f00 */
[----:B------:R-:W2:Y:S03]  /*0f50*/  SHFL.DOWN PT, R4, R14, 0x10, R7 ;  /* 0x0a0000000e047989 */ /* 0x000ea600000e0007 */
[----:B-1----:R-:W-:-:S05]  /*0f60*/  @!P1 LEA R6, R9, R6, 0x18 ;  /* 0x0000000609069211 */ /* 0x002fca00078ec0ff */
[----:B------:R-:W-:Y:S02]  /*0f70*/  @!P1 IMAD.IADD R6, R5, 0x1, R6 ;  /* 0x0000000105069824 */ /* 0x000fe400078e0206 */
[----:B--2---:R-:W-:Y:S02]  /*0f80*/  @!P0 VIMNMX R14, PT, PT, R14, R4, !PT ;  /* 0x000000040e0e8248 */ /* 0x004fe40007fe0100 */
[----:B------:R-:W-:-:S03]  /*0f90*/  ISETP.NE.AND P0, PT, R2, RZ, PT ;  /* 0x000000ff0200720c */ /* 0x000fc60003f05270 */
[----:B------:R-:W-:-:S05]  /*0fa0*/  IMAD.MOV.U32 R9, RZ, RZ, R14 ;  /* 0x000000ffff097224 */ /* 0x000fca00078e000e */
[----:B------:R1:W-:Y:S01]  /*0fb0*/  @!P1 STS [R6+0x8], R9 ;  /* 0x0000080906009388 */ /* 0x0003e20000000800 */
[----:B------:R-:W-:Y:S06]  /*0fc0*/  BAR.SYNC.DEFER_BLOCKING 0x0 ;  /* 0x0000000000007b1d */ /* 0x000fec0000010000 */
[----:B------:R-:W-:Y:S05]  /*0fd0*/  @P0 BRA `(.L_x_1216) ;  /* 0x0000001000b80947 */ /* 0x000fea0003800000 */
[----:B------:R-:W2:Y:S01]  /*0fe0*/  S2UR UR5, SR_CgaCtaId ;  /* 0x00000000000579c3 */ /* 0x000ea20000008800 */
[----:B------:R-:W-:Y:S01]  /*0ff0*/  UMOV UR4, 0x400 ;  /* 0x0000040000047882 */ /* 0x000fe20000000000 */
[C---:B------:R-:W-:Y:S02]  /*1000*/  ISETP.GT.U32.AND P2, PT, R0.reuse, 0x20, PT ;  /* 0x000000200000780c */ /* 0x040fe40003f44070 */
[C---:B------:R-:W-:Y:S02]  /*1010*/  ISETP.GT.U32.AND P4, PT, R0.reuse, 0x40, PT ;  /* 0x000000400000780c */ /* 0x040fe40003f84070 */
[C---:B------:R-:W-:Y:S02]  /*1020*/  ISETP.GT.U32.AND P3, PT, R0.reuse, 0x60, PT ;  /* 0x000000600000780c */ /* 0x040fe40003f64070 */
[----:B------:R-:W-:Y:S01]  /*1030*/  ISETP.GT.U32.AND P1, PT, R0, 0x80, PT ;  /* 0x000000800000780c */ /* 0x000fe20003f24070 */
[----:B--2---:R-:W-:-:S09]  /*1040*/  ULEA UR4, UR5, UR4, 0x18 ;  /* 0x0000000405047291 */ /* 0x004fd2000f8ec0ff */
[----:B------:R-:W2:Y:S04]  /*1050*/  LDS R2, [UR4+0xc] ;  /* 0x00000c04ff027984 */ /* 0x000ea80008000800 */
[----:B-1----:R-:W1:Y:S04]  /*1060*/  LDS.128 R4, [UR4+0x10] ;  /* 0x00001004ff047984 */ /* 0x002e680008000c00 */
[----:B------:R-:W3:Y:S01]  /*1070*/  LDS.64 R10, [UR4+0x20] ;  /* 0x00002004ff0a7984 */ /* 0x000ee20008000a00 */
[----:B--2---:R-:W-:Y:S02]  /*1080*/  @P2 VIMNMX R9, PT, PT, R9, R2, !PT ;  /* 0x0000000209092248 */ /* 0x004fe40007fe0100 */
[----:B------:R-:W-:-:S02]  /*1090*/  ISETP.GT.U32.AND P2, PT, R0, 0xa0, PT ;  /* 0x000000a00000780c */ /* 0x000fc40003f44070 */
[----:B-1----:R-:W-:Y:S02]  /*10a0*/  @P4 VIMNMX R9, PT, PT, R9, R4, !PT ;  /* 0x0000000409094248 */ /* 0x002fe40007fe0100 */
[C---:B------:R-:W-:Y:S02]  /*10b0*/  ISETP.GT.U32.AND P4, PT, R0.reuse, 0xc0, PT ;  /* 0x000000c00000780c */ /* 0x040fe40003f84070 */
[----:B------:R-:W-:Y:S02]  /*10c0*/  @P3 VIMNMX R9, PT, PT, R9, R5, !PT ;  /* 0x0000000509093248 */ /* 0x000fe40007fe0100 */
[----:B------:R-:W-:Y:S02]  /*10d0*/  ISETP.GT.U32.AND P3, PT, R0, 0xe0, PT ;  /* 0x000000e00000780c */ /* 0x000fe40003f64070 */
[----:B------:R-:W-:-:S04]  /*10e0*/  @P1 VIMNMX R9, PT, PT, R9, R6, !PT ;  /* 0x0000000609091248 */ /* 0x000fc80007fe0100 */
[----:B------:R-:W-:-:S04]  /*10f0*/  @P2 VIMNMX R9, PT, PT, R9, R7, !PT ;  /* 0x0000000709092248 */ /* 0x000fc80007fe0100 */
[----:B---3--:R-:W-:-:S04]  /*1100*/  @P4 VIMNMX R9, PT, PT, R9, R10, !PT ;  /* 0x0000000a09094248 */ /* 0x008fc80007fe0100 */
[----:B------:R-:W-:Y:S01]  /*1110*/  @P3 VIMNMX R9, PT, PT, R9, R11, !PT ;  /* 0x0000000b09093248 */ /* 0x000fe20007fe0100 */
[----:B------:R-:W-:Y:S06]  /*1120*/  BRA `(.L_x_1216) ;  /* 0x0000001000647947 */ /* 0x000fec0003800000 */
.L_x_1201:
[----:B------:R-:W0:Y:S01]  /*1130*/  S2R R2, SR_TID.X ;  /* 0x0000000000027919 */ /* 0x000e220000002100 */
[----:B------:R-:W1:Y:S02]  /*1140*/  LDCU.64 UR4, c[0x0][0x380] ;  /* 0x00007000ff0477ac */ /* 0x000e640008000a00 */
[----:B-1----:R-:W-:Y:S02]  /*1150*/  IMAD.U32 R4, RZ, RZ, UR4 ;  /* 0x00000004ff047e24 */ /* 0x002fe4000f8e00ff */
[----:B------:R-:W-:Y:S02]  /*1160*/  IMAD.U32 R5, RZ, RZ, UR5 ;  /* 0x00000005ff057e24 */ /* 0x000fe4000f8e00ff */
[----:B0-----:R-:W-:-:S04]  /*1170*/  IMAD R7, R3, 0x1000, R2 ;  /* 0x0000100003077824 */ /* 0x001fc800078e0202 */
[----:B------:R-:W-:-:S05]  /*1180*/  IMAD.WIDE.U32 R6, R7, 0x4, R4 ;  /* 0x0000000407067825 */ /* 0x000fca00078e0004 */
        /* <DEDUP_REMOVED lines=16> */
[----:B------:R-:W-:-:S02]  /*1290*/  ISETP.GE.U32.AND P0, PT, R0, R13, PT ;  /* 0x0000000d0000720c */ /* 0x000fc40003f06070 */
        /* <DEDUP_REMOVED lines=9> */
[----:B------:R-:W-:Y:S01]  /*1330*/  IMAD R9, R3, 0x1000, R13 ;  /* 0x0000100003097824 */ /* 0x000fe200078e020d */
[----:B------:R-:W-:Y:S01]  /*1340*/  LOP3.LUT R6, RZ, R2, RZ, 0x33, !PT ;  /* 0x00000002ff067212 */ /* 0x000fe200078e33ff */
[----:B------:R-:W-:Y:S01]  /*1350*/  VIADD R0, R8, 0xfffff000 ;  /* 0xfffff00008007836 */ /* 0x000fe20000000000 */
[----:B------:R-:W-:Y:S02]  /*1360*/  UMOV UR4, URZ ;  /* 0x000000ff00047c82 */ /* 0x000fe40008000000 */
[----:B------:R-:W-:Y:S02]  /*1370*/  IADD3 R6, PT, PT, -R13, R8, R6 ;  /* 0x000000080d067210 */ /* 0x000fe40007ffe106 */
[C---:B------:R-:W-:Y:S02]  /*1380*/  ISETP.GT.U32.AND P0, PT, R9.reuse, R0, PT ;  /* 0x000000000900720c */ /* 0x040fe40003f04070 */
[----:B------:R-:W-:Y:S01]  /*1390*/  IADD3 R7, PT, PT, R9, 0x800, R2 ;  /* 0x0000080009077810 */ /* 0x000fe20007ffe002 */
[----:B------:R-:W-:-:S02]  /*13a0*/  IMAD.MOV.U32 R2, RZ, RZ, R9 ;  /* 0x000000ffff027224 */ /* 0x000fc400078e0009 */
[----:B------:R-:W-:-:S08]  /*13b0*/  IMAD R6, R3, -0x1000, R6 ;  /* 0xfffff00003067824 */ /* 0x000fd000078e0206 */
[----:B------:R-:W-:Y:S05]  /*13c0*/  @P0 BRA `(.L_x_1218) ;  /* 0x0000000000a00947 */ /* 0x000fea0003800000 */
[----:B------:R-:W0:Y:S08]  /*13d0*/  LDC R8, c[0x0][0x3a8] ;  /* 0x0000ea00ff087b82 */ /* 0x000e300000000800 */
[----:B------:R-:W1:Y:S02]  /*13e0*/  LDC.64 R4, c[0x0][0x380] ;  /* 0x0000e000ff047b82 */ /* 0x000e640000000a00 */
.L_x_1219:
[----:B------:R-:W2:Y:S02]  /*13f0*/  S2R R10, SR_TID.X ;  /* 0x00000000000a7919 */ /* 0x000ea40000002100 */
[----:B--2---:R-:W-:-:S04]  /*1400*/  IMAD.IADD R11, R10, 0x1, R9 ;  /* 0x000000010a0b7824 */ /* 0x004fc800078e0209 */
[----:B-1----:R-:W-:-:S05]  /*1410*/  IMAD.WIDE.U32 R10, R11, 0x4, R4 ;  /* 0x000000040b0a7825 */ /* 0x002fca00078e0004 */
        /* <DEDUP_REMOVED lines=11> */
[----:B------:R-:W5:Y:S01]  /*14d0*/  LDG.E R20, desc[UR6][R10.64+0x3c00] ;  /* 0x003c00060a147981 */ /* 0x000f62000c1e1900 */
[----:B--2---:R-:W-:-:S03]  /*14e0*/  VIMNMX3 R29, R29, R12, R14, !PT ;  /* 0x0000000c1d1d720f */ /* 0x004fc6000780010e */
[----:B------:R-:W5:Y:S04]  /*14f0*/  LDG.E R12, desc[UR6][R10.64+0x1400] ;  /* 0x001400060a0c7981 */ /* 0x000f68000c1e1900 */
[----:B------:R-:W2:Y:S01]  /*1500*/  LDG.E R14, desc[UR6][R10.64+0x3400] ;  /* 0x003400060a0e7981 */ /* 0x000ea2000c1e1900 */
[----:B---3--:R-:W-:-:S03]  /*1510*/  VIMNMX3 R16, R16, R15, R17, !PT ;  /* 0x0000000f1010720f */ /* 0x008fc60007800111 */
[----:B------:R-:W2:Y:S04]  /*1520*/  LDG.E R17, desc[UR6][R10.64+0x2c00] ;  /* 0x002c00060a117981 */ /* 0x000ea8000c1e1900 */
[----:B------:R-:W3:Y:S01]  /*1530*/  LDG.E R15, desc[UR6][R10.64+0x3800] ;  /* 0x003800060a0f7981 */ /* 0x000ee2000c1e1900 */
[----:B----4-:R-:W-:Y:S01]  /*1540*/  VIMNMX3 R22, R22, R23, R24, !PT ;  /* 0x000000171616720f */ /* 0x010fe20007800118 */
[----:B0-----:R-:W-:-:S05]  /*1550*/  IMAD.IADD R24, R8, 0x1, -R9 ;  /* 0x0000000108187824 */ /* 0x001fca00078e0a09 */
[----:B------:R-:W-:Y:S02]  /*1560*/  ISETP.GE.U32.AND P0, PT, R24, R13, PT ;  /* 0x0000000d1800720c */ /* 0x000fe40003f06070 */
[----:B-----5:R-:W-:-:S04]  /*1570*/  VIMNMX3 R12, R12, R19, R21, !PT ;  /* 0x000000130c0c720f */ /* 0x020fc80007800115 */
[----:B------:R-:W-:Y:S02]  /*1580*/  VIMNMX3 R29, R29, R16, R12, !PT ;  /* 0x000000101d1d720f */ /* 0x000fe4000780010c */
[----:B--2---:R-:W-:Y:S02]  /*1590*/  VIMNMX3 R17, R17, R18, R14, !PT ;  /* 0x000000121111720f */ /* 0x004fe4000780010e */
[----:B---3--:R-:W-:-:S04]  /*15a0*/  VIMNMX R15, PT, PT, R15, R20, !PT ;  /* 0x000000140f0f7248 */ /* 0x008fc80007fe0100 */
[----:B------:R-:W-:-:S04]  /*15b0*/  VIMNMX3 R22, R22, R17, R15, !PT ;  /* 0x000000111616720f */ /* 0x000fc8000780010f */
[----:B------:R-:W-:Y:S01]  /*15c0*/  VIMNMX R29, PT, PT, R29, R22, !PT ;  /* 0x000000161d1d7248 */ /* 0x000fe20007fe0100 */
[----:B------:R-:W-:Y:S06]  /*15d0*/  @!P0 BRA `(.L_x_1217) ;  /* 0x00000008009c8947 */ /* 0x000fec0003800000 */
[C---:B------:R-:W-:Y:S01]  /*15e0*/  IMAD.IADD R9, R13.reuse, 0x1, R9 ;  /* 0x000000010d097824 */ /* 0x040fe200078e0209 */
[----:B------:R-:W-:Y:S01]  /*15f0*/  UIADD3 UR4, UPT, UPT, UR4, 0x1, URZ ;  /* 0x0000000104047890 */ /* 0x000fe2000fffe0ff */
[----:B------:R-:W-:Y:S02]  /*1600*/  IMAD.IADD R2, R13, 0x1, R2 ;  /* 0x000000010d027824 */ /* 0x000fe400078e0202 */
[----:B------:R-:W-:Y:S01]  /*1610*/  IMAD.IADD R6, R6, 0x1, -R13 ;  /* 0x0000000106067824 */ /* 0x000fe200078e0a0d */
[----:B------:R-:W-:Y:S01]  /*1620*/  ISETP.GT.U32.AND P0, PT, R9, R0, PT ;  /* 0x000000000900720c */ /* 0x000fe20003f04070 */
[----:B------:R-:W-:-:S12]  /*1630*/  IMAD.IADD R7, R13, 0x1, R7 ;  /* 0x000000010d077824 */ /* 0x000fd800078e0207 */
[----:B------:R-:W-:Y:S05]  /*1640*/  @!P0 BRA `(.L_x_1219) ;  /* 0xfffffffc00688947 */ /* 0x000fea000383ffff */
.L_x_1218:
[----:B------:R-:W0:Y:S01]  /*1650*/  S2R R13, SR_TID.X ;  /* 0x00000000000d7919 */ /* 0x000e220000002100 */
[----:B------:R-:W-:Y:S01]  /*1660*/  IMAD.IADD R0, R8, 0x1, -R9 ;  /* 0x0000000108007824 */ /* 0x000fe200078e0a09 */
[----:B------:R-:W-:Y:S04]  /*1670*/  BSSY.RECONVERGENT B1, `(.L_x_1217) ;  /* 0x000009d000017945 */ /* 0x000fe80003800200 */
[----:B0-----:R-:W-:-:S04]  /*1680*/  ISETP.GE.AND P0, PT, R13, R0, PT ;  /* 0x000000000d00720c */ /* 0x001fc80003f06270 */
[----:B------:R-:W-:-:S13]  /*1690*/  ISETP.GE.U32.OR P0, PT, R9, R8, P0 ;  /* 0x000000080900720c */ /* 0x000fda0000706470 */
[----:B------:R-:W-:Y:S05]  /*16a0*/  @P0 BRA `(.L_x_1220) ;  /* 0x0000000800640947 */ /* 0x000fea0003800000 */
[----:B------:R-:W0:Y:S01]  /*16b0*/  LDC R10, c[0x0][0x3ac] ;  /* 0x0000eb00ff0a7b82 */ /* 0x000e220000000800 */
[----:B------:R-:W-:Y:S01]  /*16c0*/  LOP3.LUT R11, RZ, R13, RZ, 0x33, !PT ;  /* 0x0000000dff0b7212 */ /* 0x000fe200078e33ff */
[----:B------:R-:W-:Y:S06]  /*16d0*/  BSSY.RECONVERGENT B2, `(.L_x_1221) ;  /* 0x000004f000027945 */ /* 0x000fec0003800200 */
[----:B------:R-:W1:Y:S01]  /*16e0*/  LDC R0, c[0x0][0x3ac] ;  /* 0x0000eb00ff007b82 */ /* 0x000e620000000800 */
[----:B0-----:R-:W-:-:S04]  /*16f0*/  IMAD.SHL.U32 R10, R10, 0x1000, RZ ;  /* 0x000010000a0a7824 */ /* 0x001fc800078e00ff */
[----:B------:R-:W-:-:S05]  /*1700*/  IMAD R10, R3, 0x1000, R10 ;  /* 0x00001000030a7824 */ /* 0x000fca00078e020a */
[----:B------:R-:W-:Y:S01]  /*1710*/  IADD3 R8, PT, PT, -R10, R8, R11 ;  /* 0x000000080a087210 */ /* 0x000fe20007ffe10b */
[----:B-1----:R-:W-:Y:S01]  /*1720*/  IMAD R11, R0, UR4, RZ ;  /* 0x00000004000b7c24 */ /* 0x002fe2000f8e02ff */
[----:B------:R-:W-:-:S03]  /*1730*/  MOV R0, R13 ;  /* 0x0000000d00007202 */ /* 0x000fc60000000f00 */
[----:B------:R-:W-:-:S05]  /*1740*/  IMAD R8, R11, -0x1000, R8 ;  /* 0xfffff0000b087824 */ /* 0x000fca00078e0208 */
[C---:B------:R-:W-:Y:S02]  /*1750*/  ISETP.GE.U32.AND P0, PT, R8.reuse, 0xf00, PT ;  /* 0x00000f000800780c */ /* 0x040fe40003f06070 */
[----:B------:R-:W-:-:S04]  /*1760*/  LEA.HI R8, R8, 0x1, RZ, 0x18 ;  /* 0x0000000108087811 */ /* 0x000fc800078fc0ff */
[----:B------:R-:W-:-:S07]  /*1770*/  LOP3.LUT R10, R8, 0xf, RZ, 0xc0, !PT ;  /* 0x0000000f080a7812 */ /* 0x000fce00078ec0ff */
[----:B------:R-:W-:Y:S05]  /*1780*/  @!P0 BRA `(.L_x_1222) ;  /* 0x00000004000c8947 */ /* 0x000fea0003800000 */
[----:B------:R-:W-:Y:S01]  /*1790*/  LEA.HI R0, R6, 0x1, RZ, 0x18 ;  /* 0x0000000106007811 */ /* 0x000fe200078fc0ff */
[----:B------:R-:W-:Y:S01]  /*17a0*/  BSSY.RECONVERGENT B3, `(.L_x_1223) ;  /* 0x0000040000037945 */ /* 0x000fe20003800200 */
[----:B------:R-:W-:Y:S02]  /*17b0*/  LOP3.LUT R11, R13, 0x800, RZ, 0xfc, !PT ;  /* 0x000008000d0b7812 */ /* 0x000fe400078efcff */
[----:B------:R-:W-:-:S05]  /*17c0*/  LOP3.LUT R0, R0, 0x1fffff0, RZ, 0xc0, !PT ;  /* 0x01fffff000007812 */ /* 0x000fca00078ec0ff */
[----:B------:R-:W-:-:S07]  /*17d0*/  IMAD.MOV R12, RZ, RZ, -R0 ;  /* 0x000000ffff0c7224 */ /* 0x000fce00078e0a00 */
.L_x_1224:
[C---:B------:R-:W-:Y:S02]  /*17e0*/  VIADD R15, R7.reuse, 0xfffff800 ;  /* 0xfffff800070f7836 */ /* 0x040fe40000000000 */
[----:B------:R-:W-:Y:S02]  /*17f0*/  VIADD R21, R7, 0xfffff900 ;  /* 0xfffff90007157836 */ /* 0x000fe40000000000 */
[----:B------:R-:W-:-:S04]  /*1800*/  IMAD.WIDE.U32 R14, R15, 0x4, R4 ;  /* 0x000000040f0e7825 */ /* 0x000fc800078e0004 */
[--C-:B------:R-:W-:Y:S01]  /*1810*/  IMAD.WIDE.U32 R20, R21, 0x4, R4.reuse ;  /* 0x0000000415147825 */ /* 0x100fe200078e0004 */
[----:B------:R0:W2:Y:S04]  /*1820*/  LDG.E R28, desc[UR6][R14.64] ;  /* 0x000000060e1c7981 */ /* 0x0000a8000c1e1900 */
[----:B------:R1:W2:Y:S01]  /*1830*/  LDG.E R27, desc[UR6][R20.64] ;  /* 0x00000006141b7981 */ /* 0x0002a2000c1e1900 */
[C---:B------:R-:W-:Y:S02]  /*1840*/  VIADD R17, R7.reuse, 0xfffffa00 ;  /* 0xfffffa0007117836 */ /* 0x040fe40000000000 */
[----:B------:R-:W-:Y:S02]  /*1850*/  VIADD R19, R7, 0xfffffb00 ;  /* 0xfffffb0007137836 */ /* 0x000fe40000000000 */
[----:B------:R-:W-:-:S04]  /*1860*/  IMAD.WIDE.U32 R16, R17, 0x4, R4 ;  /* 0x0000000411107825 */ /* 0x000fc800078e0004 */
[--C-:B------:R-:W-:Y:S01]  /*1870*/  IMAD.WIDE.U32 R18, R19, 0x4, R4.reuse ;  /* 0x0000000413127825 */ /* 0x100fe200078e0004 */
[----:B------:R3:W4:Y:S04]  /*1880*/  LDG.E R0, desc[UR6][R16.64] ;  /* 0x0000000610007981 */ /* 0x000728000c1e1900 */
[----:B------:R5:W4:Y:S01]  /*1890*/  LDG.E R13, desc[UR6][R18.64] ;  /* 0x00000006120d7981 */ /* 0x000b22000c1e1900 */
[C---:B------:R-:W-:Y:S02]  /*18a0*/  VIADD R22, R7.reuse, 0xfffffd00 ;  /* 0xfffffd0007167836 */ /* 0x040fe40000000000 */
[C---:B------:R-:W-:Y:S02]  /*18b0*/  VIADD R23, R7.reuse, 0xfffffc00 ;  /* 0xfffffc0007177836 */ /* 0x040fe40000000000 */
[----:B------:R-:W-:-:S04]  /*18c0*/  IMAD.WIDE.U32 R24, R7, 0x4, R4 ;  /* 0x0000000407187825 */ /* 0x000fc800078e0004 */
[----:B------:R-:W-:Y:S02]  /*18d0*/  VIADD R26, R7, 0xfffffe00 ;  /* 0xfffffe00071a7836 */ /* 0x000fe40000000000 */
[--C-:B0-----:R-:W-:Y:S01]  /*18e0*/  IMAD.WIDE.U32 R14, R22, 0x4, R4.reuse ;  /* 0x00000004160e7825 */ /* 0x101fe200078e0004 */
[----:B------:R-:W4:Y:S03]  /*18f0*/  LDG.E R24, desc[UR6][R24.64] ;  /* 0x0000000618187981 */ /* 0x000f26000c1e1900 */
[----:B-1----:R-:W-:-:S04]  /*1900*/  IMAD.WIDE.U32 R20, R23, 0x4, R4 ;  /* 0x0000000417147825 */ /* 0x002fc800078e0004 */
[----:B---3--:R-:W-:Y:S02]  /*1910*/  IMAD.WIDE.U32 R16, R26, 0x4, R4 ;  /* 0x000000041a107825 */ /* 0x008fe400078e0004 */
[----:B------:R0:W3:Y:S02]  /*1920*/  LDG.E R26, desc[UR6][R14.64] ;  /* 0x000000060e1a7981 */ /* 0x0000e4000c1e1900 */
[C---:B-----5:R-:W-:Y:S02]  /*1930*/  VIADD R19, R7.reuse, 0xffffff00 ;  /* 0xffffff0007137836 */ /* 0x060fe40000000000 */
[----:B------:R1:W3:Y:S01]  /*1940*/  LDG.E R25, desc[UR6][R20.64] ;  /* 0x0000000614197981 */ /* 0x0002e2000c1e1900 */
[----:B------:R-:W-:-:S03]  /*1950*/  VIADD R23, R7, 0x100 ;  /* 0x0000010007177836 */ /* 0x000fc60000000000 */
[----:B------:R-:W5:Y:S01]  /*1960*/  LDG.E R16, desc[UR6][R16.64] ;  /* 0x0000000610107981 */ /* 0x000f62000c1e1900 */
[C---:B0-----:R-:W-:Y:S02]  /*1970*/  VIADD R15, R7.reuse, 0x200 ;  /* 0x00000200070f7836 */ /* 0x041fe40000000000 */
[----:B-1----:R-:W-:Y:S02]  /*1980*/  VIADD R21, R7, 0x300 ;  /* 0x0000030007157836 */ /* 0x002fe40000000000 */
[----:B------:R-:W-:-:S04]  /*1990*/  IMAD.WIDE.U32 R18, R19, 0x4, R4 ;  /* 0x0000000413127825 */ /* 0x000fc800078e0004 */
[--C-:B------:R-:W-:Y:S02]  /*19a0*/  IMAD.WIDE.U32 R20, R21, 0x4, R4.reuse ;  /* 0x0000000415147825 */ /* 0x100fe400078e0004 */
[----:B------:R-:W5:Y:S02]  /*19b0*/  LDG.E R19, desc[UR6][R18.64] ;  /* 0x0000000612137981 */ /* 0x000f64000c1e1900 */
[----:B------:R-:W-:Y:S02]  /*19c0*/  IMAD.WIDE.U32 R22, R23, 0x4, R4 ;  /* 0x0000000417167825 */ /* 0x000fe400078e0004 */
[----:B------:R0:W5:Y:S04]  /*19d0*/  LDG.E R17, desc[UR6][R20.64] ;  /* 0x0000000614117981 */ /* 0x000168000c1e1900 */
[----:B------:R1:W5:Y:S01]  /*19e0*/  LDG.E R23, desc[UR6][R22.64] ;  /* 0x0000000616177981 */ /* 0x000362000c1e1900 */
[----:B0-----:R-:W-:-:S02]  /*19f0*/  VIADD R21, R7, 0x500 ;  /* 0x0000050007157836 */ /* 0x001fc40000000000 */
[----:B-1----:R-:W-:Y:S01]  /*1a00*/  VIADD R22, R7, 0x600 ;  /* 0x0000060007167836 */ /* 0x002fe20000000000 */
[----:B--2---:R-:W-:Y:S01]  /*1a10*/  VIMNMX3 R27, R29, R28, R27, !PT ;  /* 0x0000001c1d1b720f */ /* 0x004fe2000780011b */
[----:B------:R-:W-:-:S04]  /*1a20*/  IMAD.WIDE.U32 R28, R15, 0x4, R4 ;  /* 0x000000040f1c7825 */ /* 0x000fc800078e0004 */
[----:B------:R-:W-:Y:S02]  /*1a30*/  VIADD R15, R7, 0x400 ;  /* 0x00000400070f7836 */ /* 0x000fe40000000000 */
[----:B------:R-:W2:Y:S02]  /*1a40*/  LDG.E R28, desc[UR6][R28.64] ;  /* 0x000000061c1c7981 */ /* 0x000ea4000c1e1900 */
[----:B------:R-:W-:-:S05]  /*1a50*/  IMAD.WIDE.U32 R14, R15, 0x4, R4 ;  /* 0x000000040f0e7825 */ /* 0x000fca00078e0004 */
[----:B------:R0:W2:Y:S01]  /*1a60*/  LDG.E R18, desc[UR6][R14.64] ;  /* 0x000000060e127981 */ /* 0x0000a2000c1e1900 */
[----:B----4-:R-:W-:Y:S01]  /*1a70*/  VIMNMX3 R0, R27, R0, R13, !PT ;  /* 0x000000001b00720f */ /* 0x010fe2000780010d */
[----:B------:R-:W-:Y:S02]  /*1a80*/  VIADD R27, R7, 0x700 ;  /* 0x00000700071b7836 */ /* 0x000fe40000000000 */
[----:B0-----:R-:W-:-:S04]  /*1a90*/  IMAD.WIDE.U32 R14, R21, 0x4, R4 ;  /* 0x00000004150e7825 */ /* 0x001fc800078e0004 */
[--C-:B------:R-:W-:Y:S01]  /*1aa0*/  IMAD.WIDE.U32 R20, R22, 0x4, R4.reuse ;  /* 0x0000000416147825 */ /* 0x100fe200078e0004 */
[----:B------:R0:W4:Y:S04]  /*1ab0*/  LDG.E R13, desc[UR6][R14.64] ;  /* 0x000000060e0d7981 */ /* 0x000128000c1e1900 */
[----:B------:R-:W4:Y:S01]  /*1ac0*/  LDG.E R29, desc[UR6][R20.64] ;  /* 0x00000006141d7981 */ /* 0x000f22000c1e1900 */
[----:B0-----:R-:W-:-:S05]  /*1ad0*/  IMAD.WIDE.U32 R14, R27, 0x4, R4 ;  /* 0x000000041b0e7825 */ /* 0x001fca00078e0004 */
[----:B------:R-:W4:Y:S01]  /*1ae0*/  LDG.E R22, desc[UR6][R14.64] ;  /* 0x000000060e167981 */ /* 0x000f22000c1e1900 */
[----:B---3--:R-:W-:Y:S01]  /*1af0*/  VIMNMX3 R0, R0, R25, R26, !PT ;  /* 0x000000190000720f */ /* 0x008fe2000780011a */
[----:B------:R-:W-:-:S05]  /*1b00*/  VIADD R12, R12, 0x10 ;  /* 0x000000100c0c7836 */ /* 0x000fca0000000000 */
[----:B------:R-:W-:Y:S02]  /*1b10*/  ISETP.NE.AND P0, PT, R12, RZ, PT ;  /* 0x000000ff0c00720c */ /* 0x000fe40003f05270 */
[----:B-----5:R-:W-:-:S04]  /*1b20*/  VIMNMX3 R0, R0, R16, R19, !PT ;  /* 0x000000100000720f */ /* 0x020fc80007800113 */
[----:B------:R-:W-:Y:S01]  /*1b30*/  VIMNMX3 R0, R0, R24, R23, !PT ;  /* 0x000000180000720f */ /* 0x000fe20007800117 */
[----:B------:R-:W-:Y:S02]  /*1b40*/  VIADD R11, R11, 0x1000 ;  /* 0x000010000b0b7836 */ /* 0x000fe40000000000 */
[----:B------:R-:W-:Y:S01]  /*1b50*/  VIADD R7, R7, 0x1000 ;  /* 0x0000100007077836 */ /* 0x000fe20000000000 */
[----:B--2---:R-:W-:-:S04]  /*1b60*/  VIMNMX3 R0, R0, R28, R17, !PT ;  /* 0x0000001c0000720f */ /* 0x004fc80007800111 */
[----:B----4-:R-:W-:-:S04]  /*1b70*/  VIMNMX3 R0, R0, R18, R13, !PT ;  /* 0x000000120000720f */ /* 0x010fc8000780010d */
[----:B------:R-:W-:Y:S01]  /*1b80*/  VIMNMX3 R29, R0, R29, R22, !PT ;  /* 0x0000001d001d720f */ /* 0x000fe20007800116 */
[----:B------:R-:W-:Y:S06]  /*1b90*/  @P0 BRA `(.L_x_1224) ;  /* 0xfffffffc00100947 */ /* 0x000fec000383ffff */
[----:B------:R-:W-:Y:S05]  /*1ba0*/  BSYNC.RECONVERGENT B3 ;  /* 0x0000000000037941 */ /* 0x000fea0003800200 */
.L_x_1223:
[----:B------:R-:W-:-:S07]  /*1bb0*/  VIADD R0, R11, 0xfffff800 ;  /* 0xfffff8000b007836 */ /* 0x000fce0000000000 */
.L_x_1222:
[----:B------:R-:W-:Y:S05]  /*1bc0*/  BSYNC.RECONVERGENT B2 ;  /* 0x0000000000027941 */ /* 0x000fea0003800200 */
.L_x_1221:
[----:B------:R-:W-:-:S13]  /*1bd0*/  ISETP.NE.AND P0, PT, R10, RZ, PT ;  /* 0x000000ff0a00720c */ /* 0x000fda0003f05270 */
[----:B------:R-:W-:Y:S05]  /*1be0*/  @!P0 BRA `(.L_x_1220) ;  /* 0x0000000400148947 */ /* 0x000fea0003800000 */
[----:B------:R-:W-:Y:S01]  /*1bf0*/  ISETP.GE.U32.AND P0, PT, R10, 0x8, PT ;  /* 0x000000080a00780c */ /* 0x000fe20003f06070 */
[----:B------:R-:W-:Y:S01]  /*1c00*/  BSSY.RECONVERGENT B2, `(.L_x_1225) ;  /* 0x0000021000027945 */ /* 0x000fe20003800200 */
[----:B------:R-:W-:-:S04]  /*1c10*/  LOP3.LUT R23, R8, 0x7, RZ, 0xc0, !PT ;  /* 0x0000000708177812 */ /* 0x000fc800078ec0ff */
[----:B------:R-:W-:-:S07]  /*1c20*/  ISETP.NE.AND P1, PT, R23, RZ, PT ;  /* 0x000000ff1700720c */ /* 0x000fce0003f25270 */
[----:B------:R-:W-:Y:S06]  /*1c30*/  @!P0 BRA `(.L_x_1226) ;  /* 0x0000000000748947 */ /* 0x000fec0003800000 */
[----:B------:R-:W-:-:S05]  /*1c40*/  IADD3 R11, PT, PT, R0, R9, RZ ;  /* 0x00000009000b7210 */ /* 0x000fca0007ffe0ff */
[C---:B------:R-:W-:Y:S02]  /*1c50*/  VIADD R19, R11.reuse, 0x100 ;  /* 0x000001000b137836 */ /* 0x040fe40000000000 */
[C---:B------:R-:W-:Y:S02]  /*1c60*/  VIADD R21, R11.reuse, 0x200 ;  /* 0x000002000b157836 */ /* 0x040fe40000000000 */
[C---:B------:R-:W-:Y:S02]  /*1c70*/  VIADD R13, R11.reuse, 0x300 ;  /* 0x000003000b0d7836 */ /* 0x040fe40000000000 */
[----:B------:R-:W-:-:S04]  /*1c80*/  IMAD.WIDE.U32 R16, R11, 0x4, R4 ;  /* 0x000000040b107825 */ /* 0x000fc800078e0004 */
[--C-:B------:R-:W-:Y:S01]  /*1c90*/  IMAD.WIDE.U32 R18, R19, 0x4, R4.reuse ;  /* 0x0000000413127825 */ /* 0x100fe200078e0004 */
[----:B------:R0:W2:Y:S03]  /*1ca0*/  LDG.E R22, desc[UR6][R16.64] ;  /* 0x0000000610167981 */ /* 0x0000a6000c1e1900 */
[--C-:B------:R-:W-:Y:S01]  /*1cb0*/  IMAD.WIDE.U32 R20, R21, 0x4, R4.reuse ;  /* 0x0000000415147825 */ /* 0x100fe200078e0004 */
[----:B------:R1:W2:Y:S03]  /*1cc0*/  LDG.E R7, desc[UR6][R18.64] ;  /* 0x0000000612077981 */ /* 0x0002a6000c1e1900 */
[C---:B------:R-:W-:Y:S02]  /*1cd0*/  VIADD R15, R11.reuse, 0x400 ;  /* 0x000004000b0f7836 */ /* 0x040fe40000000000 */
[----:B------:R-:W-:Y:S01]  /*1ce0*/  VIADD R25, R11, 0x500 ;  /* 0x000005000b197836 */ /* 0x000fe20000000000 */
[----:B------:R-:W3:Y:S01]  /*1cf0*/  LDG.E R20, desc[UR6][R20.64] ;  /* 0x0000000614147981 */ /* 0x000ee2000c1e1900 */
[----:B------:R-:W-:-:S04]  /*1d00*/  IMAD.WIDE.U32 R12, R13, 0x4, R4 ;  /* 0x000000040d0c7825 */ /* 0x000fc800078e0004 */
[C---:B------:R-:W-:Y:S02]  /*1d10*/  VIADD R27, R11.reuse, 0x600 ;  /* 0x000006000b1b7836 */ /* 0x040fe40000000000 */
[----:B------:R-:W-:Y:S01]  /*1d20*/  VIADD R24, R11, 0x700 ;  /* 0x000007000b187836 */ /* 0x000fe20000000000 */
[----:B------:R-:W3:Y:S01]  /*1d30*/  LDG.E R12, desc[UR6][R12.64] ;  /* 0x000000060c0c7981 */ /* 0x000ee2000c1e1900 */
[----:B------:R-:W-:-:S04]  /*1d40*/  IMAD.WIDE.U32 R14, R15, 0x4, R4 ;  /* 0x000000040f0e7825 */ /* 0x000fc800078e0004 */
[--C-:B------:R-:W-:Y:S02]  /*1d50*/  IMAD.WIDE.U32 R10, R25, 0x4, R4.reuse ;  /* 0x00000004190a7825 */ /* 0x100fe400078e0004 */
[----:B------:R-:W4:Y:S02]  /*1d60*/  LDG.E R14, desc[UR6][R14.64] ;  /* 0x000000060e0e7981 */ /* 0x000f24000c1e1900 */
[--C-:B0-----:R-:W-:Y:S02]  /*1d70*/  IMAD.WIDE.U32 R16, R27, 0x4, R4.reuse ;  /* 0x000000041b107825 */ /* 0x101fe400078e0004 */
[----:B------:R-:W4:Y:S02]  /*1d80*/  LDG.E R10, desc[UR6][R10.64] ;  /* 0x000000060a0a7981 */ /* 0x000f24000c1e1900 */
[----:B-1----:R-:W-:Y:S02]  /*1d90*/  IMAD.WIDE.U32 R18, R24, 0x4, R4 ;  /* 0x0000000418127825 */ /* 0x002fe400078e0004 */
[----:B------:R-:W5:Y:S04]  /*1da0*/  LDG.E R16, desc[UR6][R16.64] ;  /* 0x0000000610107981 */ /* 0x000f68000c1e1900 */
[----:B------:R-:W5:Y:S01]  /*1db0*/  LDG.E R18, desc[UR6][R18.64] ;  /* 0x0000000612127981 */ /* 0x000f62000c1e1900 */
[----:B------:R-:W-:Y:S01]  /*1dc0*/  VIADD R0, R0, 0x800 ;  /* 0x0000080000007836 */ /* 0x000fe20000000000 */
[----:B--2---:R-:W-:-:S04]  /*1dd0*/  VIMNMX3 R7, R29, R22, R7, !PT ;  /* 0x000000161d07720f */ /* 0x004fc80007800107 */
[----:B---3--:R-:W-:-:S04]  /*1de0*/  VIMNMX3 R7, R7, R20, R12, !PT ;  /* 0x000000140707720f */ /* 0x008fc8000780010c */
[----:B----4-:R-:W-:-:S04]  /*1df0*/  VIMNMX3 R7, R7, R14, R10, !PT ;  /* 0x0000000e0707720f */ /* 0x010fc8000780010a */
[----:B-----5:R-:W-:-:S07]  /*1e00*/  VIMNMX3 R29, R7, R16, R18, !PT ;  /* 0x00000010071d720f */ /* 0x020fce0007800112 */
.L_x_1226:
[----:B------:R-:W-:Y:S05]  /*1e10*/  BSYNC.RECONVERGENT B2 ;  /* 0x0000000000027941 */ /* 0x000fea0003800200 */
.L_x_1225:
[----:B------:R-:W-:Y:S05]  /*1e20*/  @!P1 BRA `(.L_x_1220) ;  /* 0x0000000000849947 */ /* 0x000fea0003800000 */
[----:B------:R-:W-:Y:S01]  /*1e30*/  ISETP.GE.U32.AND P0, PT, R23, 0x4, PT ;  /* 0x000000041700780c */ /* 0x000fe20003f06070 */
[----:B------:R-:W-:Y:S01]  /*1e40*/  BSSY.RECONVERGENT B2, `(.L_x_1227) ;  /* 0x0000012000027945 */ /* 0x000fe20003800200 */
[----:B------:R-:W-:-:S11]  /*1e50*/  LOP3.LUT P1, RZ, R8, 0x3, RZ, 0xc0, !PT ;  /* 0x0000000308ff7812 */ /* 0x000fd6000782c0ff */
[----:B------:R-:W-:Y:S05]  /*1e60*/  @!P0 BRA `(.L_x_1228) ;  /* 0x00000000003c8947 */ /* 0x000fea0003800000 */
[----:B------:R-:W-:-:S04]  /*1e70*/  IMAD.IADD R7, R0, 0x1, R9 ;  /* 0x0000000100077824 */ /* 0x000fc800078e0209 */
[C---:B------:R-:W-:Y:S02]  /*1e80*/  VIADD R11, R7.reuse, 0x100 ;  /* 0x00000100070b7836 */ /* 0x040fe40000000000 */
[----:B------:R-:W-:-:S04]  /*1e90*/  IMAD.WIDE.U32 R8, R7, 0x4, R4 ;  /* 0x0000000407087825 */ /* 0x000fc800078e0004 */
[C---:B------:R-:W-:Y:S02]  /*1ea0*/  VIADD R13, R7.reuse, 0x200 ;  /* 0x00000200070d7836 */ /* 0x040fe40000000000 */
[----:B------:R-:W-:Y:S01]  /*1eb0*/  VIADD R15, R7, 0x300 ;  /* 0x00000300070f7836 */ /* 0x000fe20000000000 */
[----:B------:R-:W2:Y:S01]  /*1ec0*/  LDG.E R8, desc[UR6][R8.64] ;  /* 0x0000000608087981 */ /* 0x000ea2000c1e1900 */
[----:B------:R-:W-:-:S04]  /*1ed0*/  IMAD.WIDE.U32 R10, R11, 0x4, R4 ;  /* 0x000000040b0a7825 */ /* 0x000fc800078e0004 */
[--C-:B------:R-:W-:Y:S02]  /*1ee0*/  IMAD.WIDE.U32 R12, R13, 0x4, R4.reuse ;  /* 0x000000040d0c7825 */ /* 0x100fe400078e0004 */
[----:B------:R-:W2:Y:S02]  /*1ef0*/  LDG.E R10, desc[UR6][R10.64] ;  /* 0x000000060a0a7981 */ /* 0x000ea4000c1e1900 */
[----:B------:R-:W-:Y:S02]  /*1f00*/  IMAD.WIDE.U32 R14, R15, 0x4, R4 ;  /* 0x000000040f0e7825 */ /* 0x000fe400078e0004 */
[----:B------:R-:W3:Y:S04]  /*1f10*/  LDG.E R12, desc[UR6][R12.64] ;  /* 0x000000060c0c7981 */ /* 0x000ee8000c1e1900 */
[----:B------:R-:W3:Y:S01]  /*1f20*/  LDG.E R14, desc[UR6][R14.64] ;  /* 0x000000060e0e7981 */ /* 0x000ee2000c1e1900 */
[----:B------:R-:W-:Y:S01]  /*1f30*/  VIADD R0, R0, 0x400 ;  /* 0x0000040000007836 */ /* 0x000fe20000000000 */
[----:B--2---:R-:W-:-:S04]  /*1f40*/  VIMNMX3 R29, R29, R8, R10, !PT ;  /* 0x000000081d1d720f */ /* 0x004fc8000780010a */
[----:B---3--:R-:W-:-:S07]  /*1f50*/  VIMNMX3 R29, R29, R12, R14, !PT ;  /* 0x0000000c1d1d720f */ /* 0x008fce000780010e */
.L_x_1228:
[----:B------:R-:W-:Y:S05]  /*1f60*/  BSYNC.RECONVERGENT B2 ;  /* 0x0000000000027941 */ /* 0x000fea0003800200 */
.L_x_1227:
[----:B------:R-:W-:Y:S05]  /*1f70*/  @!P1 BRA `(.L_x_1220) ;  /* 0x0000000000309947 */ /* 0x000fea0003800000 */
[----:B------:R-:W-:Y:S01]  /*1f80*/  LOP3.LUT R6, R6, 0xffff, RZ, 0xc0, !PT ;  /* 0x0000ffff06067812 */ /* 0x000fe200078ec0ff */
[----:B------:R-:W-:-:S03]  /*1f90*/  IMAD.IADD R9, R0, 0x1, R2 ;  /* 0x0000000100097824 */ /* 0x000fc600078e0202 */
[----:B------:R-:W-:-:S04]  /*1fa0*/  LEA.HI R6, R6, 0x1, RZ, 0x18 ;  /* 0x0000000106067811 */ /* 0x000fc800078fc0ff */
[----:B------:R-:W-:-:S05]  /*1fb0*/  LOP3.LUT R6, R6, 0x3, RZ, 0xc0, !PT ;  /* 0x0000000306067812 */ /* 0x000fca00078ec0ff */
[----:B------:R-:W-:-:S07]  /*1fc0*/  IMAD.MOV R0, RZ, RZ, -R6 ;  /* 0x000000ffff007224 */ /* 0x000fce00078e0a06 */
.L_x_1229:
[----:B------:R-:W-:-:S06]  /*1fd0*/  IMAD.WIDE.U32 R6, R9, 0x4, R4 ;  /* 0x0000000409067825 */ /* 0x000fcc00078e0004 */
[----:B------:R-:W2:Y:S01]  /*1fe0*/  LDG.E R6, desc[UR6][R6.64] ;  /* 0x0000000606067981 */ /* 0x000ea2000c1e1900 */
[----:B------:R-:W-:Y:S02]  /*1ff0*/  VIADD R0, R0, 0x1 ;  /* 0x0000000100007836 */ /* 0x000fe40000000000 */
[----:B------:R-:W-:-:S03]  /*2000*/  VIADD R9, R9, 0x100 ;  /* 0x0000010009097836 */ /* 0x000fc60000000000 */
[----:B------:R-:W-:Y:S02]  /*2010*/  ISETP.NE.AND P0, PT, R0, RZ, PT ;  /* 0x000000ff0000720c */ /* 0x000fe40003f05270 */
[----:B--2---:R-:W-:-:S11]  /*2020*/  VIMNMX R29, PT, PT, R6, R29, !PT ;  /* 0x0000001d061d7248 */ /* 0x004fd60007fe0100 */
[----:B------:R-:W-:Y:S05]  /*2030*/  @P0 BRA `(.L_x_1229) ;  /* 0xfffffffc00e40947 */ /* 0x000fea000383ffff */
.L_x_1220:
[----:B------:R-:W-:Y:S05]  /*2040*/  BSYNC.RECONVERGENT B1 ;  /* 0x0000000000017941 */ /* 0x000fea0003800200 */
.L_x_1217:
[----:B------:R-:W0:Y:S01]  /*2050*/  S2R R7, SR_LANEID ;  /* 0x0000000000077919 */ /* 0x000e220000000000 */
[----:B------:R-:W1:Y:S01]  /*2060*/  SHFL.DOWN PT, R0, R29, 0x1, 0x1f ;  /* 0x08201f001d007f89 */ /* 0x000e6200000e0000 */
[----:B------:R-:W2:Y:S01]  /*2070*/  S2R R6, SR_TID.X ;  /* 0x0000000000067919 */ /* 0x000ea20000002100 */
[C---:B0-----:R-:W-:Y:S02]  /*2080*/  ISETP.GT.AND P0, PT, R7.reuse, 0x1e, PT ;  /* 0x0000001e0700780c */ /* 0x041fe40003f04270 */
[----:B------:R-:W-:-:S11]  /*2090*/  ISETP.NE.AND P1, PT, R7, RZ, PT ;  /* 0x000000ff0700720c */ /* 0x000fd60003f25270 */
[----:B-1----:R-:W-:Y:S02]  /*20a0*/  @!P0 VIMNMX R29, PT, PT, R0, R29, !PT ;  /* 0x0000001d001d8248 */ /* 0x002fe40007fe0100 */
[----:B------:R-:W-:Y:S01]  /*20b0*/  ISETP.GT.AND P0, PT, R7, 0x1d, PT ;  /* 0x0000001d0700780c */ /* 0x000fe20003f04270 */
[----:B------:R-:W0:Y:S01]  /*20c0*/  @!P1 S2R R5, SR_CgaCtaId ;  /* 0x0000000000059919 */ /* 0x000e220000008800 */
[----:B------:R-:W-:Y:S02]  /*20d0*/  @!P1 MOV R4, 0x400 ;  /* 0x0000040000049802 */ /* 0x000fe40000000f00 */
[----:B--2---:R-:W-:Y:S01]  /*20e0*/  @!P1 SHF.R.U32.HI R2, RZ, 0x3, R6 ;  /* 0x00000003ff029819 */ /* 0x004fe20000011606 */
        /* <DEDUP_REMOVED lines=22> */
[----:B---3--:R-:W-:Y:S04]  /*2250*/  LDS R0, [UR4+0xc] ;  /* 0x00000c04ff007984 */ /* 0x008fe80008000800 */
[----:B------:R-:W0:Y:S04]  /*2260*/  LDS.128 R4, [UR4+0x10] ;  /* 0x00001004ff047984 */ /* 0x000e280008000c00 */
[----:B------:R-:W1:Y:S01]  /*2270*/  LDS.64 R10, [UR4+0x20] ;  /* 0x00002004ff0a7984 */ /* 0x000e620008000a00 */
[----:B0-----:R-:W-:-:S04]  /*2280*/  VIMNMX3 R0, R9, R0, R4, !PT ;  /* 0x000000000900720f */ /* 0x001fc80007800104 */
[----:B------:R-:W-:-:S04]  /*2290*/  VIMNMX3 R0, R0, R5, R6, !PT ;  /* 0x000000050000720f */ /* 0x000fc80007800106 */
[----:B-1----:R-:W-:-:S04]  /*22a0*/  VIMNMX3 R0, R0, R7, R10, !PT ;  /* 0x000000070000720f */ /* 0x002fc8000780010a */
[----:B------:R-:W-:-:S07]  /*22b0*/  VIMNMX R9, PT, PT, R0, R11, !PT ;  /* 0x0000000b00097248 */ /* 0x000fce0007fe0100 */
.L_x_1216:
[----:B------:R-:W-:Y:S05]  /*22c0*/  BSYNC.RECONVERGENT B0 ;  /* 0x0000000000007941 */ /* 0x000fea0003800200 */
.L_x_1200:
[----:B------:R-:W-:Y:S05]  /*22d0*/  @P0 EXIT ;  /* 0x000000000000094d */ /* 0x000fea0003800000 */
[----:B--23--:R-:W2:Y:S02]  /*22e0*/  LDC.64 R4, c[0x0][0x388] ;  /* 0x0000e200ff047b82 */ /* 0x00cea40000000a00 */
[----:B--2---:R-:W-:-:S05]  /*22f0*/  IMAD.WIDE.U32 R2, R3, 0x4, R4 ;  /* 0x0000000403027825 */ /* 0x004fca00078e0004 */
[----:B------:R-:W-:Y:S01]  /*2300*/  STG.E desc[UR6][R2.64], R9 ;  /* 0x0000000902007986 */ /* 0x000fe2000c101906 */
[----:B------:R-:W-:Y:S05]  /*2310*/  EXIT ;  /* 0x000000000000794d */ /* 0x000fea0003800000 */
.L_x_1230:
        /* <DEDUP_REMOVED lines=14> */
.L_x_1384:


//--------------------- .text._ZN3cub18CUB_300001_SM_10006detail6reduce28DeviceReduceSingleTileKernelINS2_10policy_hubIijN4cuda3__47maximumIiEEE10Policy1000EN6thrust24THRUST_300001_SM_1000_NS6detail15normal_iteratorINSC_10device_ptrIiEEEEPijS8_iiNS5_3std3__410__identityEEEvT0_T1_T2_T3_T4_T6_ --------------------------
	.section	.text._ZN3cub18CUB_300001_SM_10006detail6reduce28DeviceReduceSingleTileKernelINS2_10policy_hubIijN4cuda3__47maximumIiEEE10Policy1000EN6thrust24THRUST_300001_SM_1000_NS6detail15normal_iteratorINSC_10device_ptrIiEEEEPijS8_iiNS5_3std3__410__identityEEEvT0_T1_T2_T3_T4_T6_,"ax",@progbits
	.align	128
        .global         _ZN3cub18CUB_300001_SM_10006detail6reduce28DeviceReduceSingleTileKernelINS2_10policy_hubIijN4cuda3__47maximumIiEEE10Policy1000EN6thrust24THRUST_300001_SM_1000_NS6detail15normal_iteratorINSC_10device_ptrIiEEEEPijS8_iiNS5_3std3__410__identityEEEvT0_T1_T2_T3_T4_T6_
        .type           _ZN3cub18CUB_300001_SM_10006detail6reduce28DeviceReduceSingleTileKernelINS2_10policy_hubIijN4cuda3__47maximumIiEEE10Policy1000EN6thrust24THRUST_300001_SM_1000_NS6detail15normal_iteratorINSC_10device_ptrIiEEEEPijS8_iiNS5_3std3__410__identityEEEvT0_T1_T2_T3_T4_T6_,@function
        .size           _ZN3cub18CUB_300001_SM_10006detail6reduce28DeviceReduceSingleTileKernelINS2_10policy_hubIijN4cuda3__47maximumIiEEE10Policy1000EN6thrust24THRUST_300001_SM_1000_NS6detail15normal_iteratorINSC_10device_ptrIiEEEEPijS8_iiNS5_3std3__410__identityEEEvT0_T1_T2_T3_T4_T6_,(.L_x_1385 - _ZN3cub18CUB_300001_SM_10006detail6reduce28DeviceReduceSingleTileKernelINS2_10policy_hubIijN4cuda3__47maximumIiEEE10Policy1000EN6thrust24THRUST_300001_SM_1000_NS6detail15normal_iteratorINSC_10device_ptrIiEEEEPijS8_iiNS5_3std3__410__identityEEEvT0_T1_T2_T3_T4_T6_)
        .other          _ZN3cub18CUB_300001_SM_10006detail6reduce28DeviceReduceSingleTileKernelINS2_10policy_hubIijN4cuda3__47maximumIiEEE10Policy1000EN6thrust24THRUST_300001_SM_1000_NS6detail15normal_iteratorINSC_10device_ptrIiEEEEPijS8_iiNS5_3std3__410__identityEEEvT0_T1_T2_T3_T4_T6_,@"STO_CUDA_ENTRY STV_DEFAULT"
_ZN3cub18CUB_300001_SM_10006detail6reduce28DeviceReduceSingleTileKernelINS2_10policy_hubIijN4cuda3__47maximumIiEEE10Policy1000EN6thrust24THRUST_300001_SM_1000_NS6detail15normal_iteratorINSC_10device_ptrIiEEEEPijS8_iiNS5_3std3__410__identityEEEvT0_T1_T2_T3_T4_T6_:
.text._ZN3cub18CUB_300001_SM_10006detail6reduce28DeviceReduceSingleTileKernelINS2_10policy_hubIijN4cuda3__47maximumIiEEE10Policy1000EN6thrust24THRUST_300001_SM_1000_NS6detail15normal_iteratorINSC_10device_ptrIiEEEEPijS8_iiNS5_3std3__410__identityEEEvT0_T1_T2_T3_T4_T6_:
        /* <DEDUP_REMOVED lines=13> */
.L_x_1231:
[----:B------:R-:W-:Y:S01]  /*00d0*/  ISETP.GT.U32.AND P0, PT, R2, 0xfff, PT ;  /* 0x00000fff0200780c */ /* 0x000fe20003f04070 */
[----:B------:R-:W-:-:S12]  /*00e0*/  BSSY.RECONVERGENT B0, `(.L_x_1232) ;  /* 0x00001da000007945 */ /* 0x000fd80003800200 */
        /* <DEDUP_REMOVED lines=11> */
.L_x_1235:
[----:B------:R-:W-:Y:S05]  /*01a0*/  BSYNC.RECONVERGENT B1 ;  /* 0x0000000000017941 */ /* 0x000fea0003800200 */
.L_x_1234:
        /* <DEDUP_REMOVED lines=17> */
.L_x_1240:
        /* <DEDUP_REMOVED lines=31> */
.L_x_1239:
[----:B------:R-:W-:Y:S05]  /*04b0*/  BSYNC.RECONVERGENT B2 ;  /* 0x0000000000027941 */ /* 0x000fea0003800200 */
.L_x_1238:
[----:B------:R-:W-:Y:S05]  /*04c0*/  @!P1 BRA `(.L_x_1237) ;  /* 0x0000000000c89947 */ /* 0x000fea0003800000 */
[----:B------:R-:W-:Y:S01]  /*04d0*/  ISETP.GE.U32.AND P0, PT, R21, 0x8, PT ;  /* 0x000000081500780c */ /* 0x000fe20003f06070 */
[----:B------:R-:W-:Y:S01]  /*04e0*/  BSSY.RECONVERGENT B2, `(.L_x_1241) ;  /* 0x0000013000027945 */ /* 0x000fe20003800200 */
[----:B------:R-:W-:-:S04]  /*04f0*/  LOP3.LUT R16, R4, 0x7, RZ, 0xc0, !PT ;  /* 0x0000000704107812 */ /* 0x000fc800078ec0ff */
[----:B------:R-:W-:-:S07]  /*0500*/  ISETP.NE.AND P1, PT, R16, RZ, PT ;  /* 0x000000ff1000720c */ /* 0x000fce0003f25270 */
[----:B------:R-:W-:Y:S06]  /*0510*/  @!P0 BRA `(.L_x_1242) ;  /* 0x00000000003c8947 */ /* 0x000fec0003800000 */
[----:B------:R-:W0:Y:S02]  /*0520*/  LDC.64 R6, c[0x0][0x380] ;  /* 0x0000e000ff067b82 */ /* 0x000e240000000a00 */
[----:B0-----:R-:W-:-:S05]  /*0530*/  IMAD.WIDE.U32 R6, R5, 0x4, R6 ;  /* 0x0000000405067825 */ /* 0x001fca00078e0006 */
        /* <DEDUP_REMOVED lines=13> */
.L_x_1242:
[----:B------:R-:W-:Y:S05]  /*0610*/  BSYNC.RECONVERGENT B2 ;  /* 0x0000000000027941 */ /* 0x000fea0003800200 */
.L_x_1241:
        /* <DEDUP_REMOVED lines=11> */
[----:B------:R-:W3:Y:S01]  /*06d0*/  LDG.E R10, desc[UR6][R6.64+0xc00] ;  /* 0x000c0006060a7981 */ /* 0x000ee2000c1e1900 */
[----:B------:R-:W-:Y:S01]  /*06e0*/  VIADD R5, R5, 0x400 ;  /* 0x0000040005057836 */ /* 0x000fe20000000000 */
[----:B--2--5:R-:W-:-:S04]  /*06f0*/  VIMNMX3 R0, R0, R9, R4, !PT ;  /* 0x000000090000720f */ /* 0x024fc80007800104 */
[----:B---3--:R-:W-:-:S07]  /*0700*/  VIMNMX3 R0, R0, R11, R10, !PT ;  /* 0x0000000b0000720f */ /* 0x008fce000780010a */
.L_x_1244:
[----:B------:R-:W-:Y:S05]  /*0710*/  BSYNC.RECONVERGENT B2 ;  /* 0x0000000000027941 */ /* 0x000fea0003800200 */
.L_x_1243:
[----:B------:R-:W-:Y:S05]  /*0720*/  @!P1 BRA `(.L_x_1237) ;  /* 0x0000000000309947 */ /* 0x000fea0003800000 */
[----:B------:R-:W0:Y:S02]  /*0730*/  LDC.64 R6, c[0x0][0x380] ;  /* 0x0000e000ff067b82 */ /* 0x000e240000000a00 */
[----:B0-----:R-:W-:-:S04]  /*0740*/  IMAD.WIDE.U32 R4, R5, 0x4, R6 ;  /* 0x0000000405047825 */ /* 0x001fc800078e0006 */
[----:B------:R-:W-:Y:S02]  /*0750*/  IMAD.MOV R6, RZ, RZ, -R8 ;  /* 0x000000ffff067224 */ /* 0x000fe400078e0a08 */
[----:B------:R-:W-:-:S07]  /*0760*/  IMAD.MOV.U32 R7, RZ, RZ, R5 ;  /* 0x000000ffff077224 */ /* 0x000fce00078e0005 */
.L_x_1245:
[----:B------:R-:W-:-:S06]  /*0770*/  IMAD.MOV.U32 R5, RZ, RZ, R7 ;  /* 0x000000ffff057224 */ /* 0x000fcc00078e0007 */
[----:B------:R0:W2:Y:S01]  /*0780*/  LDG.E R5, desc[UR6][R4.64] ;  /* 0x0000000604057981 */ /* 0x0000a2000c1e1900 */
[----:B------:R-:W-:-:S05]  /*0790*/  VIADD R6, R6, 0x1 ;  /* 0x0000000106067836 */ /* 0x000fca0000000000 */
[----:B------:R-:W-:Y:S02]  /*07a0*/  ISETP.NE.AND P0, PT, R6, RZ, PT ;  /* 0x000000ff0600720c */ /* 0x000fe40003f05270 */
[----:B0-----:R-:W-:-:S05]  /*07b0*/  IADD3 R4, P1, PT, R4, 0x400, RZ ;  /* 0x0000040004047810 */ /* 0x001fca0007f3e0ff */
[----:B------:R-:W-:Y:S01]  /*07c0*/  IMAD.X R7, RZ, RZ, R7, P1 ;  /* 0x000000ffff077224 */ /* 0x000fe200008e0607 */
[----:B--2--5:R-:W-:-:S05]  /*07d0*/  VIMNMX R0, PT, PT, R5, R0, !PT ;  /* 0x0000000005007248 */ /* 0x024fca0007fe0100 */
[----:B------:R-:W-:Y:S05]  /*07e0*/  @P0 BRA `(.L_x_1245) ;  /* 0xfffffffc00e00947 */ /* 0x000fea000383ffff */
.L_x_1237:
[----:B------:R-:W-:Y:S05]  /*07f0*/  BSYNC.RECONVERGENT B1 ;  /* 0x0000000000017941 */ /* 0x000fea0003800200 */
.L_x_1236:
[----:B------:R-:W-:Y:S01]  /*0800*/  ISETP.GE.U32.AND P0, PT, R2, 0x100, PT ;  /* 0x000001000200780c */ /* 0x000fe20003f06070 */
[----:B-----5:R-:W-:-:S12]  /*0810*/  IMAD.MOV.U32 R9, RZ, RZ, R0 ;  /* 0x000000ffff097224 */ /* 0x020fd800078e0000 */
[----:B------:R-:W-:Y:S05]  /*0820*/  @!P0 BRA `(.L_x_1246) ;  /* 0x0000000000a08947 */ /* 0x000fea0003800000 */
[----:B0-----:R-:W0:Y:S01]  /*0830*/  S2R R6, SR_LANEID ;  /* 0x0000000000067919 */ /* 0x001e220000000000 */
[----:B------:R-:W1:Y:S02]  /*0840*/  SHFL.DOWN PT, R0, R9, 0x1, 0x1f ;  /* 0x08201f0009007f89 */ /* 0x000e6400000e0000 */
[----:B-1----:R-:W-:Y:S02]  /*0850*/  VIMNMX R0, PT, PT, R0, R9, !PT ;  /* 0x0000000900007248 */ /* 0x002fe40007fe0100 */
[C---:B0-----:R-:W-:Y:S02]  /*0860*/  ISETP.GT.AND P0, PT, R6.reuse, 0x1e, PT ;  /* 0x0000001e0600780c */ /* 0x041fe40003f04270 */
[C---:B------:R-:W-:Y:S02]  /*0870*/  ISETP.NE.AND P1, PT, R6.reuse, RZ, PT ;  /* 0x000000ff0600720c */ /* 0x040fe40003f25270 */
[----:B------:R-:W-:Y:S02]  /*0880*/  SEL R0, R9, R0, P0 ;  /* 0x0000000009007207 */ /* 0x000fe40000000000 */
[----:B------:R-:W-:-:S03]  /*0890*/  ISETP.GT.AND P0, PT, R6, 0x1d, PT ;  /* 0x0000001d0600780c */ /* 0x000fc60003f04270 */
[----:B------:R-:W0:Y:S06]  /*08a0*/  SHFL.DOWN PT, R5, R0, 0x2, 0x1f ;  /* 0x08401f0000057f89 */ /* 0x000e2c00000e0000 */
        /* <DEDUP_REMOVED lines=32> */
.L_x_1246:
[----:B0-----:R-:W0:Y:S01]  /*0ab0*/  S2R R6, SR_LANEID ;  /* 0x0000000000067919 */ /* 0x001e220000000000 */
[----:B------:R-:W-:-:S04]  /*0ac0*/  LOP3.LUT R0, R3, 0x3e0, RZ, 0xc0, !PT ;  /* 0x000003e003007812 */ /* 0x000fc800078ec0ff */
[----:B------:R-:W-:Y:S01]  /*0ad0*/  LOP3.LUT R7, RZ, R0, RZ, 0x33, !PT ;  /* 0x00000000ff077212 */ /* 0x000fe200078e33ff */
[----:B------:R-:W-:-:S04]  /*0ae0*/  VIADD R5, R0, 0x20 ;  /* 0x0000002000057836 */ /* 0x000fc80000000000 */
[----:B------:R-:W-:Y:S01]  /*0af0*/  IMAD.IADD R7, R7, 0x1, R2 ;  /* 0x0000000107077824 */ /* 0x000fe200078e0202 */
[----:B------:R-:W-:-:S04]  /*0b00*/  ISETP.GT.U32.AND P0, PT, R5, R2, PT ;  /* 0x000000020500720c */ /* 0x000fc80003f04070 */
        /* <DEDUP_REMOVED lines=36> */
[C---:B------:R-:W-:Y:S02]  /*0d50*/  ISETP.GT.U32.AND P3, PT, R2.reuse, 0x60, PT ;  /* 0x000000600200780c */ /* 0x040fe40003f64070 */
[----:B------:R-:W-:Y:S01]  /*0d60*/  ISETP.GT.U32.AND P1, PT, R2, 0x80, PT ;  /* 0x000000800200780c */ /* 0x000fe20003f24070 */
[----:B-1----:R-:W-:-:S09]  /*0d70*/  ULEA UR4, UR5, UR4, 0x18 ;  /* 0x0000000405047291 */ /* 0x002fd2000f8ec0ff */
[----:B------:R-:W0:Y:S04]  /*0d80*/  LDS R0, [UR4+0xc] ;  /* 0x00000c04ff007984 */ /* 0x000e280008000800 */
[----:B------:R-:W1:Y:S04]  /*0d90*/  LDS.128 R8, [UR4+0x10] ;  /* 0x00001004ff087984 */ /* 0x000e680008000c00 */
[----:B------:R-:W2:Y:S01]  /*0da0*/  LDS.64 R6, [UR4+0x20] ;  /* 0x00002004ff067984 */ /* 0x000ea20008000a00 */
[----:B0-----:R-:W-:Y:S02]  /*0db0*/  @P2 VIMNMX R5, PT, PT, R5, R0, !PT ;  /* 0x0000000005052248 */ /* 0x001fe40007fe0100 */
[----:B------:R-:W-:-:S02]  /*0dc0*/  ISETP.GT.U32.AND P2, PT, R2, 0xa0, PT ;  /* 0x000000a00200780c */ /* 0x000fc40003f44070 */
[----:B-1----:R-:W-:Y:S02]  /*0dd0*/  @P4 VIMNMX R5, PT, PT, R5, R8, !PT ;  /* 0x0000000805054248 */ /* 0x002fe40007fe0100 */
[C---:B------:R-:W-:Y:S02]  /*0de0*/  ISETP.GT.U32.AND P4, PT, R2.reuse, 0xc0, PT ;  /* 0x000000c00200780c */ /* 0x040fe40003f84070 */
[----:B------:R-:W-:Y:S02]  /*0df0*/  @P3 VIMNMX R5, PT, PT, R5, R9, !PT ;  /* 0x0000000905053248 */ /* 0x000fe40007fe0100 */
[----:B------:R-:W-:Y:S02]  /*0e00*/  ISETP.GT.U32.AND P3, PT, R2, 0xe0, PT ;  /* 0x000000e00200780c */ /* 0x000fe40003f64070 */
[----:B------:R-:W-:-:S04]  /*0e10*/  @P1 VIMNMX R5, PT, PT, R5, R10, !PT ;  /* 0x0000000a05051248 */ /* 0x000fc80007fe0100 */
[----:B------:R-:W-:-:S04]  /*0e20*/  @P2 VIMNMX R5, PT, PT, R5, R11, !PT ;  /* 0x0000000b05052248 */ /* 0x000fc80007fe0100 */
[----:B--2---:R-:W-:-:S04]  /*0e30*/  @P4 VIMNMX R5, PT, PT, R5, R6, !PT ;  /* 0x0000000605054248 */ /* 0x004fc80007fe0100 */
[----:B------:R-:W-:Y:S01]  /*0e40*/  @P3 VIMNMX R5, PT, PT, R5, R7, !PT ;  /* 0x0000000705053248 */ /* 0x000fe20007fe0100 */
[----:B------:R-:W-:Y:S06]  /*0e50*/  BRA `(.L_x_1247) ;  /* 0x0000001000087947 */ /* 0x000fec0003800000 */
.L_x_1233:
[----:B------:R-:W0:Y:S01]  /*0e60*/  S2R R0, SR_TID.X ;  /* 0x0000000000007919 */ /* 0x000e220000002100 */
[----:B------:R-:W1:Y:S02]  /*0e70*/  LDCU.64 UR4, c[0x0][0x380] ;  /* 0x00007000ff0477ac */ /* 0x000e640008000a00 */
[----:B-1----:R-:W-:Y:S02]  /*0e80*/  IMAD.U32 R12, RZ, RZ, UR4 ;  /* 0x00000004ff0c7e24 */ /* 0x002fe4000f8e00ff */
[----:B------:R-:W-:Y:S02]  /*0e90*/  IMAD.U32 R13, RZ, RZ, UR5 ;  /* 0x00000005ff0d7e24 */ /* 0x000fe4000f8e00ff */
        /* <DEDUP_REMOVED lines=17> */
[----:B------:R-:W-:Y:S01]  /*0fb0*/  UMOV UR4, 0x1000 ;  /* 0x0000100000047882 */ /* 0x000fe20000000000 */
[----:B--2---:R-:W-:Y:S01]  /*0fc0*/  VIMNMX3 R6, R3, R6, R7, !PT ;  /* 0x000000060306720f */ /* 0x004fe20007800107 */
[----:B------:R-:W-:-:S05]  /*0fd0*/  VIADD R3, R2, 0xfffff000 ;  /* 0xfffff00002037836 */ /* 0x000fca0000000000 */
[----:B------:R-:W-:Y:S02]  /*0fe0*/  ISETP.GE.U32.AND P0, PT, R3, 0x1000, PT ;  /* 0x000010000300780c */ /* 0x000fe40003f06070 */
        /* <DEDUP_REMOVED lines=8> */
[----:B------:R-:W0:Y:S01]  /*1070*/  LDC R2, c[0x0][0x390] ;  /* 0x0000e400ff027b82 */ /* 0x000e220000000800 */
[----:B------:R-:W-:-:S07]  /*1080*/  UMOV UR4, 0x1000 ;  /* 0x0000100000047882 */ /* 0x000fce0000000000 */
[----:B------:R-:W1:Y:S02]  /*1090*/  LDC.64 R12, c[0x0][0x380] ;  /* 0x0000e000ff0c7b82 */ /* 0x000e640000000a00 */
.L_x_1250:
[----:B------:R-:W-:-:S04]  /*10a0*/  VIADD R5, R0, UR4 ;  /* 0x0000000400057c36 */ /* 0x000fc80008000000 */
[----:B-1----:R-:W-:-:S05]  /*10b0*/  IMAD.WIDE.U32 R4, R5, 0x4, R12 ;  /* 0x0000000405047825 */ /* 0x002fca00078e000c */
        /* <DEDUP_REMOVED lines=16> */
[----:B--2---:R-:W-:Y:S01]  /*11c0*/  VIMNMX3 R10, R10, R11, R14, !PT ;  /* 0x0000000b0a0a720f */ /* 0x004fe2000780010e */
[----:B0-----:R-:W-:-:S05]  /*11d0*/  VIADD R11, R2, -UR4 ;  /* 0x80000004020b7c36 */ /* 0x001fca0008000000 */
[----:B------:R-:W-:Y:S02]  /*11e0*/  ISETP.GE.U32.AND P0, PT, R11, 0x1000, PT ;  /* 0x000010000b00780c */ /* 0x000fe40003f06070 */
[----:B---3--:R-:W-:Y:S02]  /*11f0*/  VIMNMX3 R16, R25, R16, R17, !PT ;  /* 0x000000101910720f */ /* 0x008fe40007800111 */
[----:B----4-:R-:W-:Y:S02]  /*1200*/  VIMNMX3 R19, R18, R19, R20, !PT ;  /* 0x000000131213720f */ /* 0x010fe40007800114 */
[----:B-----5:R-:W-:-:S04]  /*1210*/  VIMNMX3 R21, R21, R22, R23, !PT ;  /* 0x000000161515720f */ /* 0x020fc80007800117 */
[----:B------:R-:W-:Y:S02]  /*1220*/  VIMNMX3 R16, R16, R19, R21, !PT ;  /* 0x000000131010720f */ /* 0x000fe40007800115 */
[----:B------:R-:W-:Y:S02]  /*1230*/  VIMNMX3 R7, R9, R7, R6, !PT ;  /* 0x000000070907720f */ /* 0x000fe40007800106 */
[----:B------:R-:W-:-:S04]  /*1240*/  VIMNMX R8, PT, PT, R8, R15, !PT ;  /* 0x0000000f08087248 */ /* 0x000fc80007fe0100 */
[----:B------:R-:W-:-:S04]  /*1250*/  VIMNMX3 R7, R10, R7, R8, !PT ;  /* 0x000000070a07720f */ /* 0x000fc80007800108 */
[----:B------:R-:W-:Y:S01]  /*1260*/  VIMNMX R25, PT, PT, R16, R7, !PT ;  /* 0x0000000710197248 */ /* 0x000fe20007fe0100 */
[----:B------:R-:W-:Y:S06]  /*1270*/  @!P0 BRA `(.L_x_1249) ;  /* 0x0000000800688947 */ /* 0x000fec0003800000 */
[----:B------:R-:W-:-:S06]  /*1280*/  UIADD3 UR4, UPT, UPT, UR4, 0x1000, URZ ;  /* 0x0000100004047890 */ /* 0x000fcc000fffe0ff */
[----:B------:R-:W-:-:S13]  /*1290*/  ISETP.LT.U32.AND P0, PT, R3, UR4, PT ;  /* 0x0000000403007c0c */ /* 0x000fda000bf01070 */
[----:B------:R-:W-:Y:S05]  /*12a0*/  @!P0 BRA `(.L_x_1250) ;  /* 0xfffffffc007c8947 */ /* 0x000fea000383ffff */
.L_x_1248:
[----:B------:R-:W-:Y:S01]  /*12b0*/  VIADD R3, R2, -UR4 ;  /* 0x8000000402037c36 */ /* 0x000fe20008000000 */
[----:B------:R-:W-:Y:S04]  /*12c0*/  BSSY.RECONVERGENT B1, `(.L_x_1249) ;  /* 0x0000095000017945 */ /* 0x000fe80003800200 */
[----:B------:R-:W-:-:S04]  /*12d0*/  ISETP.GE.AND P0, PT, R0, R3, PT ;  /* 0x000000030000720c */ /* 0x000fc80003f06270 */
[----:B------:R-:W-:-:S13]  /*12e0*/  ISETP.LE.U32.OR P0, PT, R2, UR4, P0 ;  /* 0x0000000402007c0c */ /* 0x000fda0008703470 */
[----:B------:R-:W-:Y:S05]  /*12f0*/  @P0 BRA `(.L_x_1251) ;  /* 0x0000000800440947 */ /* 0x000fea0003800000 */
[----:B------:R-:W-:Y:S01]  /*1300*/  LOP3.LUT R3, RZ, R0, RZ, 0x33, !PT ;  /* 0x00000000ff037212 */ /* 0x000fe200078e33ff */
[----:B------:R-:W-:Y:S01]  /*1310*/  BSSY.RECONVERGENT B2, `(.L_x_1252) ;  /* 0x000004a000027945 */ /* 0x000fe20003800200 */
[----:B------:R-:W-:Y:S02]  /*1320*/  IMAD.MOV.U32 R6, RZ, RZ, R0 ;  /* 0x000000ffff067224 */ /* 0x000fe400078e0000 */
[----:B------:R-:W-:-:S04]  /*1330*/  IADD3 R3, PT, PT, R2, -UR4, R3 ;  /* 0x8000000402037c10 */ /* 0x000fc8000fffe003 */
[C---:B------:R-:W-:Y:S02]  /*1340*/  ISETP.GE.U32.AND P0, PT, R3.reuse, 0xf00, PT ;  /* 0x00000f000300780c */ /* 0x040fe40003f06070 */
[----:B------:R-:W-:-:S04]  /*1350*/  LEA.HI R3, R3, 0x1, RZ, 0x18 ;  /* 0x0000000103037811 */ /* 0x000fc800078fc0ff */
[----:B------:R-:W-:-:S07]  /*1360*/  LOP3.LUT R4, R3, 0xf, RZ, 0xc0, !PT ;  /* 0x0000000f03047812 */ /* 0x000fce00078ec0ff */
[----:B------:R-:W-:Y:S05]  /*1370*/  @!P0 BRA `(.L_x_1253) ;  /* 0x00000004000c8947 */ /* 0x000fea0003800000 */
[----:B------:R-:W-:Y:S01]  /*1380*/  LOP3.LUT R7, R3, 0x1fffff0, RZ, 0xc0, !PT ;  /* 0x01fffff003077812 */ /* 0x000fe200078ec0ff */
[----:B------:R-:W-:Y:S01]  /*1390*/  BSSY.RECONVERGENT B3, `(.L_x_1254) ;  /* 0x0000040000037945 */ /* 0x000fe20003800200 */
[C---:B------:R-:W-:Y:S01]  /*13a0*/  LOP3.LUT R6, R0.reuse, 0x800, RZ, 0xfc, !PT ;  /* 0x0000080000067812 */ /* 0x040fe200078efcff */
[----:B------:R-:W-:Y:S02]  /*13b0*/  VIADD R2, R0, UR4 ;  /* 0x0000000400027c36 */ /* 0x000fe40008000000 */
[----:B------:R-:W-:-:S07]  /*13c0*/  IMAD.MOV R7, RZ, RZ, -R7 ;  /* 0x000000ffff077224 */ /* 0x000fce00078e0a07 */
.L_x_1255:
[----:B------:R-:W-:-:S04]  /*13d0*/  IMAD.WIDE.U32 R26, R2, 0x4, R12 ;  /* 0x00000004021a7825 */ /* 0x000fc800078e000c */
[C---:B------:R-:W-:Y:S02]  /*13e0*/  VIADD R9, R2.reuse, 0x100 ;  /* 0x0000010002097836 */ /* 0x040fe40000000000 */
[----:B------:R-:W-:Y:S01]  /*13f0*/  VIADD R15, R2, 0x400 ;  /* 0x00000400020f7836 */ /* 0x000fe20000000000 */
[----:B------:R0:W2:Y:S01]  /*1400*/  LDG.E R26, desc[UR6][R26.64] ;  /* 0x000000061a1a7981 */ /* 0x0000a2000c1e1900 */
[----:B------:R-:W-:-:S04]  /*1410*/  IMAD.WIDE.U32 R8, R9, 0x4, R12 ;  /* 0x0000000409087825 */ /* 0x000fc800078e000c */
[C---:B------:R-:W-:Y:S01]  /*1420*/  VIADD R17, R2.reuse, 0x200 ;  /* 0x0000020002117836 */ /* 0x040fe20000000000 */
[----:B------:R1:W2:Y:S01]  /*1430*/  LDG.E R5, desc[UR6][R8.64] ;  /* 0x0000000608057981 */ /* 0x0002a2000c1e1900 */
[C---:B------:R-:W-:Y:S02]  /*1440*/  VIADD R11, R2.reuse, 0x300 ;  /* 0x00000300020b7836 */ /* 0x040fe40000000000 */
[----:B0-----:R-:W-:Y:S02]  /*1450*/  VIADD R27, R2, 0x700 ;  /* 0x00000700021b7836 */ /* 0x001fe40000000000 */
[----:B------:R-:W-:-:S04]  /*1460*/  IMAD.WIDE.U32 R14, R15, 0x4, R12 ;  /* 0x000000040f0e7825 */ /* 0x000fc800078e000c */
[--C-:B------:R-:W-:Y:S01]  /*1470*/  IMAD.WIDE.U32 R16, R17, 0x4, R12.reuse ;  /* 0x0000000411107825 */ /* 0x100fe200078e000c */
[----:B------:R0:W3:Y:S03]  /*1480*/  LDG.E R22, desc[UR6][R14.64] ;  /* 0x000000060e167981 */ /* 0x0000e6000c1e1900 */
[----:B------:R-:W-:Y:S01]  /*1490*/  VIADD R29, R2, 0x500 ;  /* 0x00000500021d7836 */ /* 0x000fe20000000000 */
[----:B------:R-:W4:Y:S01]  /*14a0*/  LDG.E R24, desc[UR6][R16.64] ;  /* 0x0000000610187981 */ /* 0x000f22000c1e1900 */
[----:B------:R-:W-:-:S04]  /*14b0*/  IMAD.WIDE.U32 R10, R11, 0x4, R12 ;  /* 0x000000040b0a7825 */ /* 0x000fc800078e000c */
[--C-:B-1----:R-:W-:Y:S01]  /*14c0*/  IMAD.WIDE.U32 R8, R27, 0x4, R12.reuse ;  /* 0x000000041b087825 */ /* 0x102fe200078e000c */
[----:B------:R-:W4:Y:S03]  /*14d0*/  LDG.E R23, desc[UR6][R10.64] ;  /* 0x000000060a177981 */ /* 0x000f26000c1e1900 */
[----:B------:R-:W-:Y:S02]  /*14e0*/  VIADD R27, R2, 0x900 ;  /* 0x00000900021b7836 */ /* 0x000fe40000000000 */
[----:B------:R-:W-:-:S04]  /*14f0*/  IMAD.WIDE.U32 R28, R29, 0x4, R12 ;  /* 0x000000041d1c7825 */ /* 0x000fc800078e000c */
[C---:B------:R-:W-:Y:S01]  /*1500*/  VIADD R19, R2.reuse, 0x600 ;  /* 0x0000060002137836 */ /* 0x040fe20000000000 */
[----:B------:R1:W5:Y:S01]  /*1510*/  LDG.E R11, desc[UR6][R8.64] ;  /* 0x00000006080b7981 */ /* 0x000362000c1e1900 */
[C---:B0-----:R-:W-:Y:S02]  /*1520*/  VIADD R15, R2.reuse, 0xa00 ;  /* 0x00000a00020f7836 */ /* 0x041fe40000000000 */
[----:B------:R-:W-:Y:S01]  /*1530*/  VIADD R20, R2, 0x800 ;  /* 0x0000080002147836 */ /* 0x000fe20000000000 */
[----:B------:R0:W3:Y:S01]  /*1540*/  LDG.E R21, desc[UR6][R28.64] ;  /* 0x000000061c157981 */ /* 0x0000e2000c1e1900 */
[----:B------:R-:W-:-:S04]  /*1550*/  IMAD.WIDE.U32 R18, R19, 0x4, R12 ;  /* 0x0000000413127825 */ /* 0x000fc800078e000c */
[----:B-1----:R-:W-:-:S04]  /*1560*/  IMAD.WIDE.U32 R8, R27, 0x4, R12 ;  /* 0x000000041b087825 */ /* 0x002fc800078e000c */
[--C-:B------:R-:W-:Y:S02]  /*1570*/  IMAD.WIDE.U32 R14, R15, 0x4, R12.reuse ;  /* 0x000000040f0e7825 */ /* 0x100fe400078e000c */
[----:B------:R-:W5:Y:S02]  /*1580*/  LDG.E R9, desc[UR6][R8.64] ;  /* 0x0000000608097981 */ /* 0x000f64000c1e1900 */
[--C-:B------:R-:W-:Y:S02]  /*1590*/  IMAD.WIDE.U32 R16, R20, 0x4, R12.reuse ;  /* 0x0000000414107825 */ /* 0x100fe400078e000c */
[----:B------:R1:W5:Y:S02]  /*15a0*/  LDG.E R20, desc[UR6][R18.64] ;  /* 0x0000000612147981 */ /* 0x000364000c1e1900 */
[C---:B0-----:R-:W-:Y:S02]  /*15b0*/  VIADD R29, R2.reuse, 0xb00 ;  /* 0x00000b00021d7836 */ /* 0x041fe40000000000 */
[----:B------:R-:W-:Y:S01]  /*15c0*/  VIADD R27, R2, 0xc00 ;  /* 0x00000c00021b7836 */ /* 0x000fe20000000000 */
[----:B------:R0:W5:Y:S01]  /*15d0*/  LDG.E R10, desc[UR6][R16.64] ;  /* 0x00000006100a7981 */ /* 0x000162000c1e1900 */
[----:B------:R-:W-:-:S03]  /*15e0*/  IMAD.WIDE.U32 R28, R29, 0x4, R12 ;  /* 0x000000041d1c7825 */ /* 0x000fc600078e000c */
[----:B------:R0:W5:Y:S01]  /*15f0*/  LDG.E R8, desc[UR6][R14.64] ;  /* 0x000000060e087981 */ /* 0x000162000c1e1900 */
[C---:B-1----:R-:W-:Y:S02]  /*1600*/  VIADD R19, R2.reuse, 0xe00 ;  /* 0x00000e0002137836 */ /* 0x042fe40000000000 */
[C---:B------:R-:W-:Y:S02]  /*1610*/  VIADD R18, R2.reuse, 0xf00 ;  /* 0x00000f0002127836 */ /* 0x040fe40000000000 */
[----:B0-----:R-:W-:Y:S02]  /*1620*/  IMAD.WIDE.U32 R16, R27, 0x4, R12 ;  /* 0x000000041b107825 */ /* 0x001fe400078e000c */
[----:B------:R-:W5:Y:S02]  /*1630*/  LDG.E R27, desc[UR6][R28.64] ;  /* 0x000000061c1b7981 */ /* 0x000f64000c1e1900 */
[----:B------:R-:W-:-:S04]  /*1640*/  VIADD R15, R2, 0xd00 ;  /* 0x00000d00020f7836 */ /* 0x000fc80000000000 */
[--C-:B------:R-:W-:Y:S01]  /*1650*/  IMAD.WIDE.U32 R14, R15, 0x4, R12.reuse ;  /* 0x000000040f0e7825 */ /* 0x100fe200078e000c */
[----:B------:R0:W5:Y:S05]  /*1660*/  LDG.E R28, desc[UR6][R16.64] ;  /* 0x00000006101c7981 */ /* 0x00016a000c1e1900 */
[----:B------:R-:W5:Y:S01]  /*1670*/  LDG.E R15, desc[UR6][R14.64] ;  /* 0x000000060e0f7981 */ /* 0x000f62000c1e1900 */
[----:B0-----:R-:W-:-:S04]  /*1680*/  IMAD.WIDE.U32 R16, R19, 0x4, R12 ;  /* 0x0000000413107825 */ /* 0x001fc800078e000c */
[----:B------:R-:W-:Y:S02]  /*1690*/  IMAD.WIDE.U32 R18, R18, 0x4, R12 ;  /* 0x0000000412127825 */ /* 0x000fe400078e000c */
[----:B------:R-:W5:Y:S04]  /*16a0*/  LDG.E R16, desc[UR6][R16.64] ;  /* 0x0000000610107981 */ /* 0x000f68000c1e1900 */
[----:B------:R-:W5:Y:S01]  /*16b0*/  LDG.E R19, desc[UR6][R18.64] ;  /* 0x0000000612137981 */ /* 0x000f62000c1e1900 */
[----:B------:R-:W-:-:S05]  /*16c0*/  VIADD R7, R7, 0x10 ;  /* 0x0000001007077836 */ /* 0x000fca0000000000 */
[----:B------:R-:W-:Y:S01]  /*16d0*/  ISETP.NE.AND P0, PT, R7, RZ, PT ;  /* 0x000000ff0700720c */ /* 0x000fe20003f05270 */
[----:B------:R-:W-:Y:S02]  /*16e0*/  VIADD R6, R6, 0x1000 ;  /* 0x0000100006067836 */ /* 0x000fe40000000000 */
[----:B------:R-:W-:Y:S01]  /*16f0*/  VIADD R2, R2, 0x1000 ;  /* 0x0000100002027836 */ /* 0x000fe20000000000 */
[----:B--2---:R-:W-:-:S04]  /*1700*/  VIMNMX3 R5, R25, R26, R5, !PT ;  /* 0x0000001a1905720f */ /* 0x004fc80007800105 */
[----:B----4-:R-:W-:-:S04]  /*1710*/  VIMNMX3 R5, R5, R24, R23, !PT ;  /* 0x000000180505720f */ /* 0x010fc80007800117 */
[----:B---3--:R-:W-:-:S04]  /*1720*/  VIMNMX3 R5, R5, R22, R21, !PT ;  /* 0x000000160505720f */ /* 0x008fc80007800115 */
[----:B-----5:R-:W-:-:S04]  /*1730*/  VIMNMX3 R5, R5, R20, R11, !PT ;  /* 0x000000140505720f */ /* 0x020fc8000780010b */
[----:B------:R-:W-:-:S04]  /*1740*/  VIMNMX3 R5, R5, R10, R9, !PT ;  /* 0x0000000a0505720f */ /* 0x000fc80007800109 */
[----:B------:R-:W-:-:S04]  /*1750*/  VIMNMX3 R5, R5, R8, R27, !PT ;  /* 0x000000080505720f */ /* 0x000fc8000780011b */
[----:B------:R-:W-:-:S04]  /*1760*/  VIMNMX3 R5, R5, R28, R15, !PT ;  /* 0x0000001c0505720f */ /* 0x000fc8000780010f */
[----:B------:R-:W-:Y:S01]  /*1770*/  VIMNMX3 R25, R5, R16, R19, !PT ;  /* 0x000000100519720f */ /* 0x000fe20007800113 */
[----:B------:R-:W-:Y:S06]  /*1780*/  @P0 BRA `(.L_x_1255) ;  /* 0xfffffffc00100947 */ /* 0x000fec000383ffff */
[----:B------:R-:W-:Y:S05]  /*1790*/  BSYNC.RECONVERGENT B3 ;  /* 0x0000000000037941 */ /* 0x000fea0003800200 */
.L_x_1254:
[----:B------:R-:W-:-:S07]  /*17a0*/  VIADD R6, R6, 0xfffff800 ;  /* 0xfffff80006067836 */ /* 0x000fce0000000000 */
.L_x_1253:
[----:B------:R-:W-:Y:S05]  /*17b0*/  BSYNC.RECONVERGENT B2 ;  /* 0x0000000000027941 */ /* 0x000fea0003800200 */
.L_x_1252:
[----:B------:R-:W-:-:S13]  /*17c0*/  ISETP.NE.AND P0, PT, R4, RZ, PT ;  /* 0x000000ff0400720c */ /* 0x000fda0003f05270 */
[----:B------:R-:W-:Y:S05]  /*17d0*/  @!P0 BRA `(.L_x_1251) ;  /* 0x00000004000c8947 */ /* 0x000fea0003800000 */
[----:B------:R-:W-:Y:S01]  /*17e0*/  ISETP.GE.U32.AND P0, PT, R4, 0x8, PT ;  /* 0x000000080400780c */ /* 0x000fe20003f06070 */
[----:B------:R-:W-:Y:S01]  /*17f0*/  BSSY.RECONVERGENT B2, `(.L_x_1256) ;  /* 0x0000021000027945 */ /* 0x000fe20003800200 */
[----:B------:R-:W-:-:S04]  /*1800*/  LOP3.LUT R22, R3, 0x7, RZ, 0xc0, !PT ;  /* 0x0000000703167812 */ /* 0x000fc800078ec0ff */
[----:B------:R-:W-:-:S07]  /*1810*/  ISETP.NE.AND P1, PT, R22, RZ, PT ;  /* 0x000000ff1600720c */ /* 0x000fce0003f25270 */
[----:B------:R-:W-:Y:S06]  /*1820*/  @!P0 BRA `(.L_x_1257) ;  /* 0x0000000000748947 */ /* 0x000fec0003800000 */
[----:B------:R-:W-:-:S04]  /*1830*/  VIADD R5, R6, UR4 ;  /* 0x0000000406057c36 */ /* 0x000fc80008000000 */
[C---:B------:R-:W-:Y:S02]  /*1840*/  VIADD R21, R5.reuse, 0x100 ;  /* 0x0000010005157836 */ /* 0x040fe40000000000 */
[C---:B------:R-:W-:Y:S02]  /*1850*/  VIADD R19, R5.reuse, 0x200 ;  /* 0x0000020005137836 */ /* 0x040fe40000000000 */
[C---:B------:R-:W-:Y:S02]  /*1860*/  VIADD R9, R5.reuse, 0x300 ;  /* 0x0000030005097836 */ /* 0x040fe40000000000 */
[----:B------:R-:W-:-:S04]  /*1870*/  IMAD.WIDE.U32 R14, R5, 0x4, R12 ;  /* 0x00000004050e7825 */ /* 0x000fc800078e000c */
[--C-:B------:R-:W-:Y:S01]  /*1880*/  IMAD.WIDE.U32 R20, R21, 0x4, R12.reuse ;  /* 0x0000000415147825 */ /* 0x100fe200078e000c */
[----:B------:R0:W2:Y:S03]  /*1890*/  LDG.E R2, desc[UR6][R14.64] ;  /* 0x000000060e027981 */ /* 0x0000a6000c1e1900 */
[--C-:B------:R-:W-:Y:S01]  /*18a0*/  IMAD.WIDE.U32 R18, R19, 0x4, R12.reuse ;  /* 0x0000000413127825 */ /* 0x100fe200078e000c */
[----:B------:R-:W2:Y:S03]  /*18b0*/  LDG.E R7, desc[UR6][R20.64] ;  /* 0x0000000614077981 */ /* 0x000ea6000c1e1900 */
        /* <DEDUP_REMOVED lines=10> */
[--C-:B------:R-:W-:Y:S02]  /*1960*/  IMAD.WIDE.U32 R16, R23, 0x4, R12.reuse ;  /* 0x0000000417107825 */ /* 0x100fe400078e000c */
[----:B------:R-:W4:Y:S02]  /*1970*/  LDG.E R4, desc[UR6][R4.64] ;  /* 0x0000000604047981 */ /* 0x000f24000c1e1900 */
[----:B0-----:R-:W-:Y:S02]  /*1980*/  IMAD.WIDE.U32 R14, R27, 0x4, R12 ;  /* 0x000000041b0e7825 */ /* 0x001fe400078e000c */
[----:B------:R-:W5:Y:S04]  /*1990*/  LDG.E R16, desc[UR6][R16.64] ;  /* 0x0000000610107981 */ /* 0x000f68000c1e1900 */
[----:B------:R-:W5:Y:S01]  /*19a0*/  LDG.E R14, desc[UR6][R14.64] ;  /* 0x000000060e0e7981 */ /* 0x000f62000c1e1900 */
[----:B------:R-:W-:Y:S01]  /*19b0*/  VIADD R6, R6, 0x800 ;  /* 0x0000080006067836 */ /* 0x000fe20000000000 */
[----:B--2---:R-:W-:-:S04]  /*19c0*/  VIMNMX3 R7, R25, R2, R7, !PT ;  /* 0x000000021907720f */ /* 0x004fc80007800107 */
[----:B---3--:R-:W-:-:S04]  /*19d0*/  VIMNMX3 R7, R7, R18, R8, !PT ;  /* 0x000000120707720f */ /* 0x008fc80007800108 */
[----:B----4-:R-:W-:-:S04]  /*19e0*/  VIMNMX3 R7, R7, R10, R4, !PT ;  /* 0x0000000a0707720f */ /* 0x010fc80007800104 */
[----:B-----5:R-:W-:-:S07]  /*19f0*/  VIMNMX3 R25, R7, R16, R14, !PT ;  /* 0x000000100719720f */ /* 0x020fce000780010e */
.L_x_1257:
[----:B------:R-:W-:Y:S05]  /*1a00*/  BSYNC.RECONVERGENT B2 ;  /* 0x0000000000027941 */ /* 0x000fea0003800200 */
.L_x_1256:
        /* <DEDUP_REMOVED lines=21> */
.L_x_1259:
[----:B------:R-:W-:Y:S05]  /*1b60*/  BSYNC.RECONVERGENT B2 ;  /* 0x0000000000027941 */ /* 0x000fea0003800200 */
.L_x_1258:
[----:B------:R-:W-:Y:S05]  /*1b70*/  @!P1 BRA `(.L_x_1251) ;  /* 0x0000000000249947 */ /* 0x000fea0003800000 */
[----:B------:R-:W-:Y:S02]  /*1b80*/  VIADD R5, R6, UR4 ;  /* 0x0000000406057c36 */ /* 0x000fe40008000000 */
[----:B------:R-:W-:-:S07]  /*1b90*/  IMAD.MOV R4, RZ, RZ, -R7 ;  /* 0x000000ffff047224 */ /* 0x000fce00078e0a07 */
.L_x_1260:
[----:B------:R-:W-:-:S06]  /*1ba0*/  IMAD.WIDE.U32 R2, R5, 0x4, R12 ;  /* 0x0000000405027825 */ /* 0x000fcc00078e000c */
[----:B------:R-:W2:Y:S01]  /*1bb0*/  LDG.E R2, desc[UR6][R2.64] ;  /* 0x0000000602027981 */ /* 0x000ea2000c1e1900 */
[----:B------:R-:W-:Y:S02]  /*1bc0*/  VIADD R4, R4, 0x1 ;  /* 0x0000000104047836 */ /* 0x000fe40000000000 */
[----:B------:R-:W-:-:S03]  /*1bd0*/  VIADD R5, R5, 0x100 ;  /* 0x0000010005057836 */ /* 0x000fc60000000000 */
[----:B------:R-:W-:Y:S02]  /*1be0*/  ISETP.NE.AND P0, PT, R4, RZ, PT ;  /* 0x000000ff0400720c */ /* 0x000fe40003f05270 */
[----:B--2---:R-:W-:-:S11]  /*1bf0*/  VIMNMX R25, PT, PT, R2, R25, !PT ;  /* 0x0000001902197248 */ /* 0x004fd60007fe0100 */
[----:B------:R-:W-:Y:S05]  /*1c00*/  @P0 BRA `(.L_x_1260) ;  /* 0xfffffffc00e40947 */ /* 0x000fea000383ffff */
.L_x_1251:
[----:B------:R-:W-:Y:S05]  /*1c10*/  BSYNC.RECONVERGENT B1 ;  /* 0x0000000000017941 */ /* 0x000fea0003800200 */
.L_x_1249:
        /* <DEDUP_REMOVED lines=38> */
.L_x_1247:
[----:B------:R-:W-:Y:S05]  /*1e80*/  BSYNC.RECONVERGENT B0 ;  /* 0x0000000000007941 */ /* 0x000fea0003800200 */
.L_x_1232:
[----:B------:R-:W-:Y:S05]  /*1e90*/  @P0 EXIT ;  /* 0x000000000000094d */ /* 0x000fea0003800000 */
[----:B-12---:R-:W1:Y:S01]  /*1ea0*/  LDC.64 R2, c[0x0][0x388] ;  /* 0x0000e200ff027b82 */ /* 0x006e620000000a00 */
[----:B------:R-:W0:Y:S02]  /*1eb0*/  LDCU UR4, c[0x0][0x398] ;  /* 0x00007300ff0477ac */ /* 0x000e240008000800 */
[----:B0-----:R-:W-:-:S05]  /*1ec0*/  VIMNMX R5, PT, PT, R5, UR4, !PT ;  /* 0x0000000405057c48 */ /* 0x001fca000ffe0100 */
[----:B-1----:R-:W-:Y:S01]  /*1ed0*/  STG.E desc[UR6][R2.64], R5 ;  /* 0x0000000502007986 */ /* 0x002fe2000c101906 */
[----:B------:R-:W-:Y:S05]  /*1ee0*/  EXIT ;  /* 0x000000000000794d */ /* 0x000fea0003800000 */
.L_x_1261:
        /* <DEDUP_REMOVED lines=9> */
.L_x_1385:


//--------------------- .text._ZN3cub18CUB_300001_SM_10006detail9transform16transform_kernelINS2_10policy_hubILb1EN4cuda3std3__45tupleIJN6thrust24THRUST_300001_SM_1000_NS12zip_iteratorINS8_IJNSA_6detail15normal_iteratorINSA_10device_ptrIcEEEENSD_INSE_IiEEEESI_EEEEEEEEE10policy1000El5matchSI_JSK_EEEvT0_iT1_T2_DpNS2_10kernel_argIT3_EE --------------------------
	.section	.text._ZN3cub18CUB_300001_SM_10006detail9transform16transform_kernelINS2_10policy_hubILb1EN4cuda3std3__45tupleIJN6thrust24THRUST_300001_SM_1000_NS12zip_iteratorINS8_IJNSA_6detail15normal_iteratorINSA_10device_ptrIcEEEENSD_INSE_IiEEEESI_EEEEEEEEE10policy1000El5matchSI_JSK_EEEvT0_iT1_T2_DpNS2_10kernel_argIT3_EE,"ax",@progbits
	.align	128
        .global         _ZN3cub18CUB_300001_SM_10006detail9transform16transform_kernelINS2_10policy_hubILb1EN4cuda3std3__45tupleIJN6thrust24THRUST_300001_SM_1000_NS12zip_iteratorINS8_IJNSA_6detail15normal_iteratorINSA_10device_ptrIcEEEENSD_INSE_IiEEEESI_EEEEEEEEE10policy1000El5matchSI_JSK_EEEvT0_iT1_T2_DpNS2_10kernel_argIT3_EE
        .type           _ZN3cub18CUB_300001_SM_10006detail9transform16transform_kernelINS2_10policy_hubILb1EN4cuda3std3__45tupleIJN6thrust24THRUST_300001_SM_1000_NS12zip_iteratorINS8_IJNSA_6detail15normal_iteratorINSA_10device_ptrIcEEEENSD_INSE_IiEEEESI_EEEEEEEEE10policy1000El5matchSI_JSK_EEEvT0_iT1_T2_DpNS2_10kernel_argIT3_EE,@function
        .size           _ZN3cub18CUB_300001_SM_10006detail9transform16transform_kernelINS2_10policy_hubILb1EN4cuda3std3__45tupleIJN6thrust24THRUST_300001_SM_1000_NS12zip_iteratorINS8_IJNSA_6detail15normal_iteratorINSA_10device_ptrIcEEEENSD_INSE_IiEEEESI_EEEEEEEEE10policy1000El5matchSI_JSK_EEEvT0_iT1_T2_DpNS2_10kernel_argIT3_EE,(.L_x_1386 - _ZN3cub18CUB_300001_SM_10006detail9transform16transform_kernelINS2_10policy_hubILb1EN4cuda3std3__45tupleIJN6thrust24THRUST_300001_SM_1000_NS12zip_iteratorINS8_IJNSA_6detail15normal_iteratorINSA_10device_ptrIcEEEENSD_INSE_IiEEEESI_EEEEEEEEE10policy1000El5matchSI_JSK_EEEvT0_iT1_T2_DpNS2_10kernel_argIT3_EE)
        .other          _ZN3cub18CUB_300001_SM_10006detail9transform16transform_kernelINS2_10policy_hubILb1EN4cuda3std3__45tupleIJN6thrust24THRUST_300001_SM_1000_NS12zip_iteratorINS8_IJNSA_6detail15normal_iteratorINSA_10device_ptrIcEEEENSD_INSE_IiEEEESI_EEEEEEEEE10policy1000El5matchSI_JSK_EEEvT0_iT1_T2_DpNS2_10kernel_argIT3_EE,@"STO_CUDA_ENTRY STV_DEFAULT"
_ZN3cub18CUB_300001_SM_10006detail9transform16transform_kernelINS2_10policy_hubILb1EN4cuda3std3__45tupleIJN6thrust24THRUST_300001_SM_1000_NS12zip_iteratorINS8_IJNSA_6detail15normal_iteratorINSA_10device_ptrIcEEEENSD_INSE_IiEEEESI_EEEEEEEEE10policy1000El5matchSI_JSK_EEEvT0_iT1_T2_DpNS2_10kernel_argIT3_EE:
.text._ZN3cub18CUB_300001_SM_10006detail9transform16transform_kernelINS2_10policy_hubILb1EN4cuda3std3__45tupleIJN6thrust24THRUST_300001_SM_1000_NS12zip_iteratorINS8_IJNSA_6detail15normal_iteratorINSA_10device_ptrIcEEEENSD_INSE_IiEEEESI_EEEEEEEEE10policy1000El5matchSI_JSK_EEEvT0_iT1_T2_DpNS2_10kernel_argIT3_EE:
[----:B------:R-:W-:Y:S08]  /*0000*/  LDC R1, c[0x0][0x37c] ;  /* 0x0000df00ff017b82 */ /* 0x000ff00000000800 */
[----:B------:R-:W0:Y:S01]  /*0010*/  LDC R10, c[0x0][0x388] ;  /* 0x0000e200ff0a7b82 */ /* 0x000e220000000800 */
[----:B------:R-:W1:Y:S01]  /*0020*/  LDCU.64 UR6, c[0x0][0x380] ;  /* 0x00007000ff0677ac */ /* 0x000e620008000a00 */
[----:B------:R-:W2:Y:S06]  /*0030*/  LDCU.64 UR8, c[0x0][0x3a0] ;  /* 0x00007400ff0877ac */ /* 0x000eac0008000a00 */
[----:B------:R-:W3:Y:S01]  /*0040*/  S2UR UR4, SR_CTAID.X ;  /* 0x00000000000479c3 */ /* 0x000ee20000002500 */
[----:B------:R-:W4:Y:S01]  /*0050*/  LDCU.U8 UR5, c[0x0][0x38c] ;  /* 0x00007180ff0577ac */ /* 0x000f220008000000 */
[----:B0-----:R-:W-:-:S05]  /*0060*/  IMAD.SHL.U32 R0, R10, 0x80, RZ ;  /* 0x000000800a007824 */ /* 0x001fca00078e00ff */
[----:B------:R-:W-:Y:S01]  /*0070*/  SHF.R.S32.HI R4, RZ, 0x1f, R0 ;  /* 0x0000001fff047819 */ /* 0x000fe20000011400 */
[----:B---3--:R-:W-:-:S04]  /*0080*/  IMAD.WIDE.U32 R2, R0, UR4, RZ ;  /* 0x0000000400027c25 */ /* 0x008fc8000f8e00ff */
[----:B------:R-:W-:Y:S01]  /*0090*/  IMAD R5, R4, UR4, RZ ;  /* 0x0000000404057c24 */ /* 0x000fe2000f8e02ff */
[----:B-1----:R-:W-:-:S03]  /*00a0*/  IADD3 R11, P1, PT, -R2, UR6, RZ ;  /* 0x00000006020b7c10 */ /* 0x002fc6000ff3e1ff */
[----:B------:R-:W-:Y:S01]  /*00b0*/  IMAD.IADD R5, R3, 0x1, R5 ;  /* 0x0000000103057824 */ /* 0x000fe200078e0205 */
[----:B------:R-:W-:-:S04]  /*00c0*/  ISETP.LT.U32.AND P0, PT, R11, R0, PT ;  /* 0x000000000b00720c */ /* 0x000fc80003f01070 */
[----:B------:R-:W-:Y:S01]  /*00d0*/  IADD3.X R7, PT, PT, ~R5, UR7, RZ, P1, !PT ;  /* 0x0000000705077c10 */ /* 0x000fe20008ffe5ff */
[----:B------:R-:W0:Y:S03]  /*00e0*/  LDCU.64 UR6, c[0x0][0x358] ;  /* 0x00006b00ff0677ac */ /* 0x000e260008000a00 */
[----:B------:R-:W-:Y:S02]  /*00f0*/  ISETP.LT.AND.EX P0, PT, R7, R4, PT, P0 ;  /* 0x000000040700720c */ /* 0x000fe40003f01300 */
[----:B--2---:R-:W-:Y:S02]  /*0100*/  IADD3 R4, P1, PT, R2, UR8, RZ ;  /* 0x0000000802047c10 */ /* 0x004fe4000ff3e0ff */
[----:B------:R-:W-:-:S04]  /*0110*/  SEL R11, R11, R0, P0 ;  /* 0x000000000b0b7207 */ /* 0x000fc80000000000 */
[----:B------:R-:W-:Y:S02]  /*0120*/  ISETP.NE.AND P0, PT, R0, R11, PT ;  /* 0x0000000b0000720c */ /* 0x000fe40003f05270 */
[----:B------:R-:W-:-:S11]  /*0130*/  IADD3.X R0, PT, PT, R5, UR9, RZ, P1, !PT ;  /* 0x0000000905007c10 */ /* 0x000fd60008ffe4ff */
[----:B0---4-:R-:W-:Y:S05]  /*0140*/  @!P0 BRA `(.L_x_1262) ;  /* 0x0000001400108947 */ /* 0x011fea0003800000 */
[----:B------:R-:W-:-:S13]  /*0150*/  ISETP.GE.AND P0, PT, R10, 0x1, PT ;  /* 0x000000010a00780c */ /* 0x000fda0003f06270 */
[----:B------:R-:W-:Y:S05]  /*0160*/  @!P0 EXIT ;  /* 0x000000000000894d */ /* 0x000fea0003800000 */
[----:B------:R-:W0:Y:S01]  /*0170*/  S2R R15, SR_TID.X ;  /* 0x00000000000f7919 */ /* 0x000e220000002100 */
[C---:B------:R-:W-:Y:S01]  /*0180*/  ISETP.GE.U32.AND P0, PT, R10.reuse, 0x4, PT ;  /* 0x000000040a00780c */ /* 0x040fe20003f06070 */
[----:B------:R-:W-:Y:S01]  /*0190*/  IMAD.MOV.U32 R16, RZ, RZ, RZ ;  /* 0x000000ffff107224 */ /* 0x000fe200078e00ff */
[----:B------:R-:W-:-:S11]  /*01a0*/  LOP3.LUT R14, R10, 0x3, RZ, 0xc0, !PT ;  /* 0x000000030a0e7812 */ /* 0x000fd600078ec0ff */
[----:B------:R-:W-:Y:S05]  /*01b0*/  @!P0 BRA `(.L_x_1263) ;  /* 0x0000001000248947 */ /* 0x000fea0003800000 */
[----:B------:R-:W1:Y:S01]  /*01c0*/  LDCU.64 UR8, c[0x0][0x3a8] ;  /* 0x00007500ff0877ac */ /* 0x000e620008000a00 */
[----:B0-----:R-:W-:Y:S01]  /*01d0*/  ISETP.GE.AND P0, PT, R15, R11, PT ;  /* 0x0000000b0f00720c */ /* 0x001fe20003f06270 */
[C---:B------:R-:W-:Y:S01]  /*01e0*/  IMAD.SHL.U32 R6, R2.reuse, 0x4, RZ ;  /* 0x0000000402067824 */ /* 0x040fe200078e00ff */
[----:B------:R-:W-:Y:S01]  /*01f0*/  SHF.L.U64.HI R7, R2, 0x2, R5 ;  /* 0x0000000202077819 */ /* 0x000fe20000010205 */
[----:B------:R-:W0:Y:S01]  /*0200*/  LDCU.64 UR10, c[0x0][0x3b0] ;  /* 0x00007600ff0a77ac */ /* 0x000e220008000a00 */
[----:B------:R-:W-:Y:S01]  /*0210*/  BSSY.RECONVERGENT B0, `(.L_x_1264) ;  /* 0x0000024000007945 */ /* 0x000fe20003800200 */
[----:B------:R-:W-:Y:S01]  /*0220*/  LOP3.LUT R16, R10, 0x7ffffffc, RZ, 0xc0, !PT ;  /* 0x7ffffffc0a107812 */ /* 0x000fe200078ec0ff */
[----:B------:R-:W2:Y:S01]  /*0230*/  LDCU.64 UR12, c[0x0][0x398] ;  /* 0x00007300ff0c77ac */ /* 0x000ea20008000a00 */
[C---:B-1----:R-:W-:Y:S02]  /*0240*/  IADD3 R12, P1, PT, R6.reuse, UR8, RZ ;  /* 0x00000008060c7c10 */ /* 0x042fe4000ff3e0ff */
[----:B0-----:R-:W-:-:S02]  /*0250*/  IADD3 R8, P2, PT, R6, UR10, RZ ;  /* 0x0000000a06087c10 */ /* 0x001fc4000ff5e0ff */
[C---:B------:R-:W-:Y:S02]  /*0260*/  IADD3.X R13, PT, PT, R7.reuse, UR9, RZ, P1, !PT ;  /* 0x00000009070d7c10 */ /* 0x040fe40008ffe4ff */
[----:B--2---:R-:W-:Y:S02]  /*0270*/  IADD3 R6, P3, PT, R6, UR12, RZ ;  /* 0x0000000c06067c10 */ /* 0x004fe4000ff7e0ff */
[C---:B------:R-:W-:Y:S02]  /*0280*/  IADD3.X R9, PT, PT, R7.reuse, UR11, RZ, P2, !PT ;  /* 0x0000000b07097c10 */ /* 0x040fe400097fe4ff */
[----:B------:R-:W-:Y:S01]  /*0290*/  IADD3.X R7, PT, PT, R7, UR13, RZ, P3, !PT ;  /* 0x0000000d07077c10 */ /* 0x000fe20009ffe4ff */
[----:B------:R-:W-:Y:S08]  /*02a0*/  @P0 BRA `(.L_x_1265) ;  /* 0x0000000000680947 */ /* 0x000ff00003800000 */
[----:B------:R-:W-:-:S04]  /*02b0*/  IADD3 R18, P0, PT, R15, R4, RZ ;  /* 0x000000040f127210 */ /* 0x000fc80007f1e0ff */
[----:B------:R-:W-:-:S05]  /*02c0*/  LEA.HI.X.SX32 R19, R15, R0, 0x1, P0 ;  /* 0x000000000f137211 */ /* 0x000fca00000f0eff */
[----:B------:R-:W2:Y:S01]  /*02d0*/  LDG.E.U8 R18, desc[UR6][R18.64] ;  /* 0x0000000612127981 */ /* 0x000ea2000c1e1100 */
[----:B------:R-:W-:-:S04]  /*02e0*/  IMAD.WIDE R20, R15, 0x4, R12 ;  /* 0x000000040f147825 */ /* 0x000fc800078e020c */
[C---:B------:R-:W-:Y:S02]  /*02f0*/  IMAD.WIDE R22, R15.reuse, 0x4, R8 ;  /* 0x000000040f167825 */ /* 0x040fe400078e0208 */
[----:B------:R-:W3:Y:S04]  /*0300*/  LDG.E R20, desc[UR6][R20.64] ;  /* 0x0000000614147981 */ /* 0x000ee8000c1e1900 */
[----:B------:R-:W4:Y:S01]  /*0310*/  LDG.E R22, desc[UR6][R22.64] ;  /* 0x0000000616167981 */ /* 0x000f22000c1e1900 */
[----:B------:R-:W-:Y:S01]  /*0320*/  UPRMT UR4, UR5, 0x9910, URZ ;  /* 0x0000991005047896 */ /* 0x000fe200080000ff */
[----:B------:R-:W-:Y:S05]  /*0330*/  BSSY.RECONVERGENT B1, `(.L_x_1266) ;  /* 0x0000010000017945 */ /* 0x000fea0003800200 */
[----:B--2---:R-:W-:Y:S01]  /*0340*/  ISETP.NE.AND P0, PT, R18, UR4, PT ;  /* 0x0000000412007c0c */ /* 0x004fe2000bf05270 */
[----:B------:R-:W-:-:S04]  /*0350*/  IMAD.WIDE R18, R15, 0x4, R6 ;  /* 0x000000040f127825 */ /* 0x000fc800078e0206 */
[----:B---3--:R-:W-:Y:S02]  /*0360*/  VIADD R17, R20, 0x2 ;  /* 0x0000000214117836 */ /* 0x008fe40000000000 */
[----:B----4-:R-:W-:-:S06]  /*0370*/  VIADD R10, R22, 0xffffffff ;  /* 0xffffffff160a7836 */ /* 0x010fcc0000000000 */
[----:B------:R-:W-:-:S04]  /*0380*/  @P0 VIADD R17, R20, 0xffffffff ;  /* 0xffffffff14110836 */ /* 0x000fc80000000000 */
[----:B------:R-:W-:Y:S01]  /*0390*/  IMAD.MOV.U32 R21, RZ, RZ, R17 ;  /* 0x000000ffff157224 */ /* 0x000fe200078e0011 */
[C---:B------:R-:W-:Y:S02]  /*03a0*/  ISETP.GT.AND P0, PT, R17.reuse, RZ, PT ;  /* 0x000000ff1100720c */ /* 0x040fe40003f04270 */
[----:B------:R-:W-:-:S13]  /*03b0*/  ISETP.GE.AND P1, PT, R17, R22, PT ;  /* 0x000000161100720c */ /* 0x000fda0003f26270 */
[----:B------:R-:W-:Y:S05]  /*03c0*/  @P0 BRA P1, `(.L_x_1267) ;  /* 0x0000000000180947 */ /* 0x000fea0000800000 */
[----:B------:R-:W-:Y:S01]  /*03d0*/  ISETP.GT.AND P0, PT, R22, 0x1, PT ;  /* 0x000000011600780c */ /* 0x000fe20003f04270 */
[----:B------:R-:W-:-:S03]  /*03e0*/  IMAD.MOV.U32 R21, RZ, RZ, R10 ;  /* 0x000000ffff157224 */ /* 0x000fc600078e000a */
[----:B------:R-:W-:-:S13]  /*03f0*/  ISETP.GT.AND P1, PT, R10, R17, P0 ;  /* 0x000000110a00720c */ /* 0x000fda0000724270 */
[----:B------:R-:W-:-:S04]  /*0400*/  @!P1 ISETP.NE.AND P2, PT, R10, R17, PT ;  /* 0x000000110a00920c */ /* 0x000fc80003f45270 */
[----:B------:R-:W-:-:S04]  /*0410*/  @!P1 SEL R10, R17, RZ, !P2 ;  /* 0x000000ff110a9207 */ /* 0x000fc80005000000 */
[----:B------:R-:W-:-:S07]  /*0420*/  @!P1 SEL R21, R10, RZ, P0 ;  /* 0x000000ff0a159207 */ /* 0x000fce0000000000 */
.L_x_1267:
[----:B------:R-:W-:Y:S05]  /*0430*/  BSYNC.RECONVERGENT B1 ;  /* 0x0000000000017941 */ /* 0x000fea0003800200 */
.L_x_1266:
[----:B------:R0:W-:Y:S02]  /*0440*/  STG.E desc[UR6][R18.64], R21 ;  /* 0x0000001512007986 */ /* 0x0001e4000c101906 */
.L_x_1265:
[----:B------:R-:W-:Y:S05]  /*0450*/  BSYNC.RECONVERGENT B0 ;  /* 0x0000000000007941 */ /* 0x000fea0003800200 */
.L_x_1264:
[----:B------:R-:W-:Y:S01]  /*0460*/  VIADD R17, R15, 0x80 ;  /* 0x000000800f117836 */ /* 0x000fe20000000000 */
[----:B------:R-:W-:Y:S04]  /*0470*/  BSSY.RECONVERGENT B0, `(.L_x_1268) ;  /* 0x000001d000007945 */ /* 0x000fe80003800200 */
[----:B------:R-:W-:-:S13]  /*0480*/  ISETP.GE.AND P0, PT, R17, R11, PT ;  /* 0x0000000b1100720c */ /* 0x000fda0003f06270 */
[----:B------:R-:W-:Y:S05]  /*0490*/  @P0 BRA `(.L_x_1269) ;  /* 0x0000000000680947 */ /* 0x000fea0003800000 */
[----:B------:R-:W-:-:S04]  /*04a0*/  IADD3 R20, P0, PT, R17, R4, RZ ;  /* 0x0000000411147210 */ /* 0x000fc80007f1e0ff */
[----:B0-----:R-:W-:-:S05]  /*04b0*/  LEA.HI.X.SX32 R21, R17, R0, 0x1, P0 ;  /* 0x0000000011157211 */ /* 0x001fca00000f0eff */
        /* <DEDUP_REMOVED lines=22> */
.L_x_1271:
[----:B------:R-:W-:Y:S05]  /*0620*/  BSYNC.RECONVERGENT B1 ;  /* 0x0000000000017941 */ /* 0x000fea0003800200 */
.L_x_1270:
[----:B------:R1:W-:Y:S02]  /*0630*/  STG.E desc[UR6][R20.64], R17 ;  /* 0x0000001114007986 */ /* 0x0003e4000c101906 */
.L_x_1269:
[----:B------:R-:W-:Y:S05]  /*0640*/  BSYNC.RECONVERGENT B0 ;  /* 0x0000000000007941 */ /* 0x000fea0003800200 */
.L_x_1268:
[----:B-1----:R-:W-:Y:S01]  /*0650*/  VIADD R17, R15, 0x100 ;  /* 0x000001000f117836 */ /* 0x002fe20000000000 */
        /* <DEDUP_REMOVED lines=27> */
.L_x_1275:
[----:B------:R-:W-:Y:S05]  /*0810*/  BSYNC.RECONVERGENT B1 ;  /* 0x0000000000017941 */ /* 0x000fea0003800200 */
.L_x_1274:
[----:B------:R1:W-:Y:S02]  /*0820*/  STG.E desc[UR6][R20.64], R17 ;  /* 0x0000001114007986 */ /* 0x0003e4000c101906 */
.L_x_1273:
[----:B------:R-:W-:Y:S05]  /*0830*/  BSYNC.RECONVERGENT B0 ;  /* 0x0000000000007941 */ /* 0x000fea0003800200 */
.L_x_1272:
        /* <DEDUP_REMOVED lines=28> */
.L_x_1279:
[----:B------:R-:W-:Y:S05]  /*0a00*/  BSYNC.RECONVERGENT B1 ;  /* 0x0000000000017941 */ /* 0x000fea0003800200 */
.L_x_1278:
[----:B------:R1:W-:Y:S02]  /*0a10*/  STG.E desc[UR6][R20.64], R17 ;  /* 0x0000001114007986 */ /* 0x0003e4000c101906 */
.L_x_1277:
[----:B------:R-:W-:Y:S05]  /*0a20*/  BSYNC.RECONVERGENT B0 ;  /* 0x0000000000007941 */ /* 0x000fea0003800200 */
.L_x_1276:
[----:B------:R-:W-:-:S13]  /*0a30*/  ISETP.NE.AND P0, PT, R16, 0x4, PT ;  /* 0x000000041000780c */ /* 0x000fda0003f05270 */
[----:B------:R-:W-:Y:S05]  /*0a40*/  @!P0 BRA `(.L_x_1263) ;  /* 0x0000000800008947 */ /* 0x000fea0003800000 */
[----:B------:R-:W-:-:S07]  /*0a50*/  IMAD.MOV.U32 R10, RZ, RZ, 0x4 ;  /* 0x00000004ff0a7424 */ /* 0x000fce00078e00ff */
.L_x_1296:
[C---:B-1----:R-:W-:Y:S01]  /*0a60*/  IMAD R17, R10.reuse, 0x80, R15 ;  /* 0x000000800a117824 */ /* 0x042fe200078e020f */
[----:B------:R-:W-:Y:S01]  /*0a70*/  BSSY.RECONVERGENT B0, `(.L_x_1280) ;  /* 0x000001f000007945 */ /* 0x000fe20003800200 */
[----:B------:R-:W-:-:S03]  /*0a80*/  VIADD R10, R10, 0x4 ;  /* 0x000000040a0a7836 */ /* 0x000fc60000000000 */
[----:B------:R-:W-:Y:S02]  /*0a90*/  ISETP.GE.AND P1, PT, R17, R11, PT ;  /* 0x0000000b1100720c */ /* 0x000fe40003f26270 */
[----:B------:R-:W-:-:S11]  /*0aa0*/  ISETP.NE.AND P0, PT, R10, R16, PT ;  /* 0x000000100a00720c */ /* 0x000fd60003f05270 */
[----:B--234-:R-:W-:Y:S05]  /*0ab0*/  @P1 BRA `(.L_x_1281) ;  /* 0x0000000000681947 */ /* 0x01cfea0003800000 */
[----:B------:R-:W-:-:S04]  /*0ac0*/  IADD3 R22, P1, PT, R17, R4, RZ ;  /* 0x0000000411167210 */ /* 0x000fc80007f3e0ff */
[----:B------:R-:W-:-:S05]  /*0ad0*/  LEA.HI.X.SX32 R23, R17, R0, 0x1, P1 ;  /* 0x0000000011177211 */ /* 0x000fca00008f0eff */
[----:B------:R-:W2:Y:S01]  /*0ae0*/  LDG.E.U8 R22, desc[UR6][R22.64] ;  /* 0x0000000616167981 */ /* 0x000ea2000c1e1100 */
[----:B0-----:R-:W-:-:S04]  /*0af0*/  IMAD.WIDE R18, R17, 0x4, R12 ;  /* 0x0000000411127825 */ /* 0x001fc800078e020c */
        /* <DEDUP_REMOVED lines=20> */
.L_x_1283:
[----:B------:R-:W-:Y:S05]  /*0c40*/  BSYNC.RECONVERGENT B1 ;  /* 0x0000000000017941 */ /* 0x000fea0003800200 */
.L_x_1282:
[----:B------:R1:W-:Y:S02]  /*0c50*/  STG.E desc[UR6][R22.64], R19 ;  /* 0x0000001316007986 */ /* 0x0003e4000c101906 */
.L_x_1281:
[----:B------:R-:W-:Y:S05]  /*0c60*/  BSYNC.RECONVERGENT B0 ;  /* 0x0000000000007941 */ /* 0x000fea0003800200 */
.L_x_1280:
[----:B------:R-:W-:Y:S01]  /*0c70*/  VIADD R25, R17, 0x80 ;  /* 0x0000008011197836 */ /* 0x000fe20000000000 */
[----:B------:R-:W-:Y:S04]  /*0c80*/  BSSY.RECONVERGENT B0, `(.L_x_1284) ;  /* 0x000001d000007945 */ /* 0x000fe80003800200 */
[----:B------:R-:W-:-:S13]  /*0c90*/  ISETP.GE.AND P1, PT, R25, R11, PT ;  /* 0x0000000b1900720c */ /* 0x000fda0003f26270 */
[----:B------:R-:W-:Y:S05]  /*0ca0*/  @P1 BRA `(.L_x_1285) ;  /* 0x0000000000681947 */ /* 0x000fea0003800000 */
[----:B-1----:R-:W-:-:S04]  /*0cb0*/  IADD3 R22, P1, PT, R25, R4, RZ ;  /* 0x0000000419167210 */ /* 0x002fc80007f3e0ff */
        /* <DEDUP_REMOVED lines=23> */
.L_x_1287:
[----:B------:R-:W-:Y:S05]  /*0e30*/  BSYNC.RECONVERGENT B1 ;  /* 0x0000000000017941 */ /* 0x000fea0003800200 */
.L_x_1286:
[----:B------:R2:W-:Y:S02]  /*0e40*/  STG.E desc[UR6][R22.64], R19 ;  /* 0x0000001316007986 */ /* 0x0005e4000c101906 */
.L_x_1285:
[----:B------:R-:W-:Y:S05]  /*0e50*/  BSYNC.RECONVERGENT B0 ;  /* 0x0000000000007941 */ /* 0x000fea0003800200 */
.L_x_1284:
[----:B------:R-:W-:Y:S01]  /*0e60*/  VIADD R25, R17, 0x100 ;  /* 0x0000010011197836 */ /* 0x000fe20000000000 */
[----:B------:R-:W-:Y:S04]  /*0e70*/  BSSY.RECONVERGENT B0, `(.L_x_1288) ;  /* 0x000001d000007945 */ /* 0x000fe80003800200 */
[----:B------:R-:W-:-:S13]  /*0e80*/  ISETP.GE.AND P1, PT, R25, R11, PT ;  /* 0x0000000b1900720c */ /* 0x000fda0003f26270 */
[----:B------:R-:W-:Y:S05]  /*0e90*/  @P1 BRA `(.L_x_1289) ;  /* 0x0000000000681947 */ /* 0x000fea0003800000 */
[----:B-12---:R-:W-:-:S04]  /*0ea0*/  IADD3 R22, P1, PT, R25, R4, RZ ;  /* 0x0000000419167210 */ /* 0x006fc80007f3e0ff */
        /* <DEDUP_REMOVED lines=23> */
.L_x_1291:
[----:B------:R-:W-:Y:S05]  /*1020*/  BSYNC.RECONVERGENT B1 ;  /* 0x0000000000017941 */ /* 0x000fea0003800200 */
.L_x_1290:
[----:B------:R3:W-:Y:S02]  /*1030*/  STG.E desc[UR6][R22.64], R19 ;  /* 0x0000001316007986 */ /* 0x0007e4000c101906 */
.L_x_1289:
[----:B------:R-:W-:Y:S05]  /*1040*/  BSYNC.RECONVERGENT B0 ;  /* 0x0000000000007941 */ /* 0x000fea0003800200 */
.L_x_1288:
[----:B------:R-:W-:Y:S01]  /*1050*/  VIADD R25, R17, 0x180 ;  /* 0x0000018011197836 */ /* 0x000fe20000000000 */
[----:B------:R-:W-:Y:S04]  /*1060*/  BSSY.RECONVERGENT B0, `(.L_x_1292) ;  /* 0x000001d000007945 */ /* 0x000fe80003800200 */
[----:B------:R-:W-:-:S13]  /*1070*/  ISETP.GE.AND P1, PT, R25, R11, PT ;  /* 0x0000000b1900720c */ /* 0x000fda0003f26270 */
[----:B------:R-:W-:Y:S05]  /*1080*/  @P1 BRA `(.L_x_1293) ;  /* 0x0000000000681947 */ /* 0x000fea0003800000 */
[----:B------:R-:W-:-:S04]  /*1090*/  IADD3 R20, P1, PT, R25, R4, RZ ;  /* 0x0000000419147210 */ /* 0x000fc80007f3e0ff */
[----:B0-----:R-:W-:-:S05]  /*10a0*/  LEA.HI.X.SX32 R21, R25, R0, 0x1, P1 ;  /* 0x0000000019157211 */ /* 0x001fca00008f0eff */
[----:B------:R-:W4:Y:S01]  /*10b0*/  LDG.E.U8 R20, desc[UR6][R20.64] ;  /* 0x0000000614147981 */ /* 0x000f22000c1e1100 */
[----:B-123--:R-:W-:-:S04]  /*10c0*/  IMAD.WIDE R22, R25, 0x4, R12 ;  /* 0x0000000419167825 */ /* 0x00efc800078e020c */
[C---:B------:R-:W-:Y:S02]  /*10d0*/  IMAD.WIDE R18, R25.reuse, 0x4, R8 ;  /* 0x0000000419127825 */ /* 0x040fe400078e0208 */
[----:B------:R-:W2:Y:S04]  /*10e0*/  LDG.E R22, desc[UR6][R22.64] ;  /* 0x0000000616167981 */ /* 0x000ea8000c1e1900 */
[----:B------:R-:W3:Y:S01]  /*10f0*/  LDG.E R18, desc[UR6][R18.64] ;  /* 0x0000000612127981 */ /* 0x000ee2000c1e1900 */
[----:B------:R-:W-:Y:S01]  /*1100*/  UPRMT UR4, UR5, 0x9910, URZ ;  /* 0x0000991005047896 */ /* 0x000fe200080000ff */
[----:B------:R-:W-:Y:S05]  /*1110*/  BSSY.RECONVERGENT B1, `(.L_x_1294) ;  /* 0x0000010000017945 */ /* 0x000fea0003800200 */
[----:B----4-:R-:W-:Y:S01]  /*1120*/  ISETP.NE.AND P1, PT, R20, UR4, PT ;  /* 0x0000000414007c0c */ /* 0x010fe2000bf25270 */
[----:B------:R-:W-:-:S04]  /*1130*/  IMAD.WIDE R20, R25, 0x4, R6 ;  /* 0x0000000419147825 */ /* 0x000fc800078e0206 */
[----:B--2---:R-:W-:-:S08]  /*1140*/  VIADD R17, R22, 0x2 ;  /* 0x0000000216117836 */ /* 0x004fd00000000000 */
[----:B------:R-:W-:Y:S02]  /*1150*/  @P1 VIADD R17, R22, 0xffffffff ;  /* 0xffffffff16111836 */ /* 0x000fe40000000000 */
[----:B---3--:R-:W-:Y:S02]  /*1160*/  VIADD R22, R18, 0xffffffff ;  /* 0xffffffff12167836 */ /* 0x008fe40000000000 */
        /* <DEDUP_REMOVED lines=10> */
.L_x_1295:
[----:B------:R-:W-:Y:S05]  /*1210*/  BSYNC.RECONVERGENT B1 ;  /* 0x0000000000017941 */ /* 0x000fea0003800200 */
.L_x_1294:
[----:B------:R4:W-:Y:S02]  /*1220*/  STG.E desc[UR6][R20.64], R23 ;  /* 0x0000001714007986 */ /* 0x0009e4000c101906 */
.L_x_1293:
[----:B------:R-:W-:Y:S05]  /*1230*/  BSYNC.RECONVERGENT B0 ;  /* 0x0000000000007941 */ /* 0x000fea0003800200 */
.L_x_1292:
[----:B------:R-:W-:Y:S05]  /*1240*/  @P0 BRA `(.L_x_1296) ;  /* 0xfffffff800040947 */ /* 0x000fea000383ffff */
.L_x_1263:
[----:B------:R-:W-:-:S13]  /*1250*/  ISETP.NE.AND P0, PT, R14, RZ, PT ;  /* 0x000000ff0e00720c */ /* 0x000fda0003f05270 */
[----:B------:R-:W-:Y:S05]  /*1260*/  @!P0 EXIT ;  /* 0x000000000000894d */ /* 0x000fea0003800000 */
[----:B------:R-:W5:Y:S01]  /*1270*/  LDCU.64 UR8, c[0x0][0x398] ;  /* 0x00007300ff0877ac */ /* 0x000f620008000a00 */
[C---:B------:R-:W-:Y:S01]  /*1280*/  IMAD.SHL.U32 R7, R2.reuse, 0x4, RZ ;  /* 0x0000000402077824 */ /* 0x040fe200078e00ff */
[----:B------:R-:W-:Y:S01]  /*1290*/  SHF.L.U64.HI R3, R2, 0x2, R5 ;  /* 0x0000000202037819 */ /* 0x000fe20000010205 */
[----:B0-----:R-:W-:Y:S01]  /*12a0*/  IMAD R5, R16, 0x80, R15 ;  /* 0x0000008010057824 */ /* 0x001fe200078e020f */
[----:B------:R-:W0:Y:S01]  /*12b0*/  LDCU.64 UR10, c[0x0][0x3b0] ;  /* 0x00007600ff0a77ac */ /* 0x000e220008000a00 */
[----:B------:R-:W-:Y:S01]  /*12c0*/  IMAD.MOV R10, RZ, RZ, -R14 ;  /* 0x000000ffff0a7224 */ /* 0x000fe200078e0a0e */
[----:B------:R-:W1:Y:S01]  /*12d0*/  LDCU.64 UR12, c[0x0][0x3a8] ;  /* 0x00007500ff0c77ac */ /* 0x000e620008000a00 */
[C---:B-----5:R-:W-:Y:S02]  /*12e0*/  IADD3 R8, P0, PT, R7.reuse, UR8, RZ ;  /* 0x0000000807087c10 */ /* 0x060fe4000ff1e0ff */
[----:B0-----:R-:W-:Y:S02]  /*12f0*/  IADD3 R6, P1, PT, R7, UR10, RZ ;  /* 0x0000000a07067c10 */ /* 0x001fe4000ff3e0ff */
[----:B------:R-:W-:-:S02]  /*1300*/  IADD3.X R9, PT, PT, R3, UR9, RZ, P0, !PT ;  /* 0x0000000903097c10 */ /* 0x000fc400087fe4ff */
[----:B-1----:R-:W-:Y:S02]  /*1310*/  IADD3 R2, P2, PT, R7, UR12, RZ ;  /* 0x0000000c07027c10 */ /* 0x002fe4000ff5e0ff */
[C---:B------:R-:W-:Y:S02]  /*1320*/  IADD3.X R7, PT, PT, R3.reuse, UR11, RZ, P1, !PT ;  /* 0x0000000b03077c10 */ /* 0x040fe40008ffe4ff */
[----:B------:R-:W-:-:S09]  /*1330*/  IADD3.X R3, PT, PT, R3, UR13, RZ, P2, !PT ;  /* 0x0000000d03037c10 */ /* 0x000fd200097fe4ff */
.L_x_1301:
[----:B------:R-:W-:Y:S01]  /*1340*/  ISETP.GE.AND P0, PT, R5, R11, PT ;  /* 0x0000000b0500720c */ /* 0x000fe20003f06270 */
[----:B------:R-:W-:Y:S01]  /*1350*/  VIADD R10, R10, 0x1 ;  /* 0x000000010a0a7836 */ /* 0x000fe20000000000 */
[----:B------:R-:W-:Y:S04]  /*1360*/  BSSY.RECONVERGENT B0, `(.L_x_1297) ;  /* 0x000001f000007945 */ /* 0x000fe80003800200 */
[----:B------:R-:W-:-:S07]  /*1370*/  ISETP.NE.AND P1, PT, R10, RZ, PT ;  /* 0x000000ff0a00720c */ /* 0x000fce0003f25270 */
[----:B0-----:R-:W-:Y:S06]  /*1380*/  @P0 BRA `(.L_x_1298) ;  /* 0x0000000000700947 */ /* 0x001fec0003800000 */
[----:B------:R-:W-:Y:S02]  /*1390*/  SHF.R.S32.HI R13, RZ, 0x1f, R5 ;  /* 0x0000001fff0d7819 */ /* 0x000fe40000011405 */
[----:B------:R-:W-:-:S05]  /*13a0*/  IADD3 R16, P0, PT, R5, R4, RZ ;  /* 0x0000000405107210 */ /* 0x000fca0007f1e0ff */
[----:B------:R-:W-:-:S05]  /*13b0*/  IMAD.X R17, R13, 0x1, R0, P0 ;  /* 0x000000010d117824 */ /* 0x000fca00000e0600 */
[----:B------:R-:W5:Y:S01]  /*13c0*/  LDG.E.U8 R16, desc[UR6][R16.64] ;  /* 0x0000000610107981 */ /* 0x000f62000c1e1100 */
[----:B------:R-:W-:-:S04]  /*13d0*/  IMAD.WIDE R12, R5, 0x4, R2 ;  /* 0x00000004050c7825 */ /* 0x000fc800078e0202 */
[C---:B------:R-:W-:Y:S02]  /*13e0*/  IMAD.WIDE R14, R5.reuse, 0x4, R6 ;  /* 0x00000004050e7825 */ /* 0x040fe400078e0206 */
[----:B------:R-:W2:Y:S04]  /*13f0*/  LDG.E R12, desc[UR6][R12.64] ;  /* 0x000000060c0c7981 */ /* 0x000ea8000c1e1900 */
[----:B------:R-:W3:Y:S01]  /*1400*/  LDG.E R15, desc[UR6][R14.64] ;  /* 0x000000060e0f7981 */ /* 0x000ee2000c1e1900 */
[----:B------:R-:W-:Y:S01]  /*1410*/  UPRMT UR4, UR5, 0x9910, URZ ;  /* 0x0000991005047896 */ /* 0x000fe200080000ff */
[----:B------:R-:W-:Y:S05]  /*1420*/  BSSY.RECONVERGENT B1, `(.L_x_1299) ;  /* 0x0000011000017945 */ /* 0x000fea0003800200 */
[----:B-----5:R-:W-:Y:S01]  /*1430*/  ISETP.NE.AND P0, PT, R16, UR4, PT ;  /* 0x0000000410007c0c */ /* 0x020fe2000bf05270 */
[----:B------:R-:W-:-:S04]  /*1440*/  IMAD.WIDE R16, R5, 0x4, R8 ;  /* 0x0000000405107825 */ /* 0x000fc800078e0208 */
[----:B--2---:R-:W-:Y:S02]  /*1450*/  VIADD R18, R12, 0x2 ;  /* 0x000000020c127836 */ /* 0x004fe40000000000 */
[----:B---3--:R-:W-:-:S06]  /*1460*/  VIADD R19, R15, 0xffffffff ;  /* 0xffffffff0f137836 */ /* 0x008fcc0000000000 */
[----:B------:R-:W-:-:S04]  /*1470*/  @P0 VIADD R18, R12, 0xffffffff ;  /* 0xffffffff0c120836 */ /* 0x000fc80000000000 */
[----:B------:R-:W-:Y:S01]  /*1480*/  IMAD.MOV.U32 R13, RZ, RZ, R18 ;  /* 0x000000ffff0d7224 */ /* 0x000fe200078e0012 */
[C---:B------:R-:W-:Y:S02]  /*1490*/  ISETP.GT.AND P0, PT, R18.reuse, RZ, PT ;  /* 0x000000ff1200720c */ /* 0x040fe40003f04270 */
[----:B------:R-:W-:-:S13]  /*14a0*/  ISETP.GE.AND P2, PT, R18, R15, PT ;  /* 0x0000000f1200720c */ /* 0x000fda0003f46270 */
        /* <DEDUP_REMOVED lines=8> */
.L_x_1300:
[----:B------:R-:W-:Y:S05]  /*1530*/  BSYNC.RECONVERGENT B1 ;  /* 0x0000000000017941 */ /* 0x000fea0003800200 */
.L_x_1299:
[----:B------:R0:W-:Y:S02]  /*1540*/  STG.E desc[UR6][R16.64], R13 ;  /* 0x0000000d10007986 */ /* 0x0001e4000c101906 */
.L_x_1298:
[----:B------:R-:W-:Y:S05]  /*1550*/  BSYNC.RECONVERGENT B0 ;  /* 0x0000000000007941 */ /* 0x000fea0003800200 */
.L_x_1297:
[----:B------:R-:W-:Y:S01]  /*1560*/  VIADD R5, R5, 0x80 ;  /* 0x0000008005057836 */ /* 0x000fe20000000000 */
[----:B------:R-:W-:Y:S06]  /*1570*/  @P1 BRA `(.L_x_1301) ;  /* 0xfffffffc00701947 */ /* 0x000fec000383ffff */
[----:B------:R-:W-:Y:S05]  /*1580*/  EXIT ;  /* 0x000000000000794d */ /* 0x000fea0003800000 */
.L_x_1262:
        /* <DEDUP_REMOVED lines=8> */
[----:B0-----:R-:W-:Y:S01]  /*1610*/  SHF.R.S32.HI R6, RZ, 0x1f, R17 ;  /* 0x0000001fff067819 */ /* 0x001fe20000011411 */
[----:B------:R-:W0:Y:S01]  /*1620*/  LDC.64 R20, c[0x0][0x398] ;  /* 0x0000e600ff147b82 */ /* 0x000e220000000a00 */
[----:B------:R-:W-:Y:S01]  /*1630*/  IADD3 R18, P1, P2, R17, UR8, R2 ;  /* 0x0000000811127c10 */ /* 0x000fe2000fa3e002 */
[----:B------:R-:W2:Y:S01]  /*1640*/  LDCU.64 UR12, c[0x0][0x3b0] ;  /* 0x00007600ff0c77ac */ /* 0x000ea20008000a00 */
[----:B------:R-:W-:Y:S02]  /*1650*/  LEA R8, P0, R2, 0x400, 0x2 ;  /* 0x0000040002087811 */ /* 0x000fe400078010ff */
[--C-:B------:R-:W-:Y:S02]  /*1660*/  IADD3.X R19, PT, PT, R6, UR9, R5.reuse, P1, P2 ;  /* 0x0000000906137c10 */ /* 0x100fe40008fe4405 */
[----:B------:R-:W-:-:S03]  /*1670*/  LEA.HI.X R9, R2, RZ, R5, 0x2, P0 ;  /* 0x000000ff02097211 */ /* 0x000fc600000f1405 */
[----:B------:R-:W3:Y:S01]  /*1680*/  LDG.E.U8 R23, desc[UR6][R18.64] ;  /* 0x0000000612177981 */ /* 0x000ee2000c1e1100 */
[----:B-1----:R-:W-:-:S04]  /*1690*/  IADD3 R6, P0, PT, R8, UR10, RZ ;  /* 0x0000000a08067c10 */ /* 0x002fc8000ff1e0ff */
[----:B------:R-:W-:Y:S02]  /*16a0*/  IADD3.X R7, PT, PT, R9, UR11, RZ, P0, !PT ;  /* 0x0000000b09077c10 */ /* 0x000fe400087fe4ff */
[----:B--2---:R-:W-:Y:S01]  /*16b0*/  IADD3 R8, P0, PT, R8, UR12, RZ ;  /* 0x0000000c08087c10 */ /* 0x004fe2000ff1e0ff */
[----:B------:R-:W-:-:S03]  /*16c0*/  IMAD.WIDE R14, R17, 0x4, R6 ;  /* 0x00000004110e7825 */ /* 0x000fc600078e0206 */
[----:B------:R-:W-:Y:S02]  /*16d0*/  IADD3.X R9, PT, PT, R9, UR13, RZ, P0, !PT ;  /* 0x0000000d09097c10 */ /* 0x000fe400087fe4ff */
[----:B------:R-:W2:Y:S01]  /*16e0*/  LDG.E R22, desc[UR6][R14.64+-0x400] ;  /* 0xfffc00060e167981 */ /* 0x000ea2000c1e1900 */
[----:B------:R-:W-:-:S05]  /*16f0*/  IMAD.WIDE R12, R17, 0x4, R8 ;  /* 0x00000004110c7825 */ /* 0x000fca00078e0208 */
[----:B------:R-:W4:Y:S01]  /*1700*/  LDG.E R11, desc[UR6][R12.64+-0x400] ;  /* 0xfffc00060c0b7981 */ /* 0x000f22000c1e1900 */
[----:B------:R-:W-:Y:S01]  /*1710*/  UPRMT UR4, UR5, 0x9910, URZ ;  /* 0x0000991005047896 */ /* 0x000fe200080000ff */
[----:B0-----:R-:W-:-:S04]  /*1720*/  LEA R20, P1, R2, R20, 0x2 ;  /* 0x0000001402147211 */ /* 0x001fc800078210ff */
[----:B------:R-:W-:Y:S01]  /*1730*/  LEA.HI.X R21, R2, R21, R5, 0x2, P1 ;  /* 0x0000001502157211 */ /* 0x000fe200008f1405 */
[----:B------:R-:W-:Y:S02]  /*1740*/  BSSY.RECONVERGENT B0, `(.L_x_1303) ;  /* 0x0000010000007945 */ /* 0x000fe40003800200 */
[----:B------:R-:W-:Y:S01]  /*1750*/  IMAD.WIDE R20, R17, 0x4, R20 ;  /* 0x0000000411147825 */ /* 0x000fe200078e0214 */
[----:B---3--:R-:W-:-:S03]  /*1760*/  ISETP.NE.AND P0, PT, R23, UR4, PT ;  /* 0x0000000417007c0c */ /* 0x008fc6000bf05270 */
[----:B--2---:R-:W-:-:S10]  /*1770*/  VIADD R24, R22, 0x2 ;  /* 0x0000000216187836 */ /* 0x004fd40000000000 */
[----:B------:R-:W-:-:S05]  /*1780*/  @P0 VIADD R24, R22, 0xffffffff ;  /* 0xffffffff16180836 */ /* 0x000fca0000000000 */
[C---:B------:R-:W-:Y:S02]  /*1790*/  ISETP.GT.AND P0, PT, R24.reuse, RZ, PT ;  /* 0x000000ff1800720c */ /* 0x040fe40003f04270 */
[----:B----4-:R-:W-:Y:S01]  /*17a0*/  ISETP.GE.AND P1, PT, R24, R11, PT ;  /* 0x0000000b1800720c */ /* 0x010fe20003f26270 */
        /* <DEDUP_REMOVED lines=9> */
.L_x_1304:
[----:B------:R-:W-:Y:S05]  /*1840*/  BSYNC.RECONVERGENT B0 ;  /* 0x0000000000007941 */ /* 0x000fea0003800200 */
.L_x_1303:
[----:B------:R0:W-:Y:S04]  /*1850*/  STG.E desc[UR6][R20.64], R25 ;  /* 0x0000001914007986 */ /* 0x0001e8000c101906 */
[----:B------:R-:W2:Y:S04]  /*1860*/  LDG.E.U8 R11, desc[UR6][R18.64+0x80] ;  /* 0x00008006120b7981 */ /* 0x000ea8000c1e1100 */
[----:B------:R-:W3:Y:S04]  /*1870*/  LDG.E R22, desc[UR6][R14.64+-0x200] ;  /* 0xfffe00060e167981 */ /* 0x000ee8000c1e1900 */
[----:B------:R-:W4:Y:S01]  /*1880*/  LDG.E R23, desc[UR6][R12.64+-0x200] ;  /* 0xfffe00060c177981 */ /* 0x000f22000c1e1900 */
[----:B------:R-:W-:Y:S01]  /*1890*/  BSSY.RECONVERGENT B0, `(.L_x_1305) ;  /* 0x000000f000007945 */ /* 0x000fe20003800200 */
[----:B--2---:R-:W-:Y:S01]  /*18a0*/  ISETP.NE.AND P0, PT, R11, UR4, PT ;  /* 0x000000040b007c0c */ /* 0x004fe2000bf05270 */
[----:B---3--:R-:W-:-:S02]  /*18b0*/  VIADD R24, R22, 0x2 ;  /* 0x0000000216187836 */ /* 0x008fc40000000000 */
[----:B----4-:R-:W-:-:S10]  /*18c0*/  VIADD R11, R23, 0xffffffff ;  /* 0xffffffff170b7836 */ /* 0x010fd40000000000 */
[----:B------:R-:W-:-:S04]  /*18d0*/  @P0 VIADD R24, R22, 0xffffffff ;  /* 0xffffffff16180836 */ /* 0x000fc80000000000 */
[----:B------:R-:W-:Y:S01]  /*18e0*/  IMAD.MOV.U32 R27, RZ, RZ, R24 ;  /* 0x000000ffff1b7224 */ /* 0x000fe200078e0018 */
[C---:B------:R-:W-:Y:S02]  /*18f0*/  ISETP.GT.AND P0, PT, R24.reuse, RZ, PT ;  /* 0x000000ff1800720c */ /* 0x040fe40003f04270 */
[----:B------:R-:W-:-:S13]  /*1900*/  ISETP.GE.AND P1, PT, R24, R23, PT ;  /* 0x000000171800720c */ /* 0x000fda0003f26270 */
[----:B0-----:R-:W-:Y:S05]  /*1910*/  @P0 BRA P1, `(.L_x_1306) ;  /* 0x0000000000180947 */ /* 0x001fea0000800000 */
[----:B------:R-:W-:Y:S01]  /*1920*/  ISETP.GT.AND P0, PT, R23, 0x1, PT ;  /* 0x000000011700780c */ /* 0x000fe20003f04270 */
[----:B------:R-:W-:-:S03]  /*1930*/  IMAD.MOV.U32 R27, RZ, RZ, R11 ;  /* 0x000000ffff1b7224 */ /* 0x000fc600078e000b */
[----:B------:R-:W-:-:S13]  /*1940*/  ISETP.GT.AND P1, PT, R11, R24, P0 ;  /* 0x000000180b00720c */ /* 0x000fda0000724270 */
[----:B------:R-:W-:-:S04]  /*1950*/  @!P1 ISETP.NE.AND P2, PT, R11, R24, PT ;  /* 0x000000180b00920c */ /* 0x000fc80003f45270 */
[----:B------:R-:W-:-:S04]  /*1960*/  @!P1 SEL R11, R24, RZ, !P2 ;  /* 0x000000ff180b9207 */ /* 0x000fc80005000000 */
[----:B------:R-:W-:-:S07]  /*1970*/  @!P1 SEL R27, R11, RZ, P0 ;  /* 0x000000ff0b1b9207 */ /* 0x000fce0000000000 */
.L_x_1306:
[----:B------:R-:W-:Y:S05]  /*1980*/  BSYNC.RECONVERGENT B0 ;  /* 0x0000000000007941 */ /* 0x000fea0003800200 */
.L_x_1305:
        /* <DEDUP_REMOVED lines=19> */
.L_x_1308:
[----:B------:R-:W-:Y:S05]  /*1ac0*/  BSYNC.RECONVERGENT B0 ;  /* 0x0000000000007941 */ /* 0x000fea0003800200 */
.L_x_1307:
        /* <DEDUP_REMOVED lines=19> */
.L_x_1310:
[----:B------:R-:W-:Y:S05]  /*1c00*/  BSYNC.RECONVERGENT B0 ;  /* 0x0000000000007941 */ /* 0x000fea0003800200 */
.L_x_1309:
[----:B------:R-:W-:Y:S01]  /*1c10*/  LOP3.LUT R18, R10, 0x7ffffffc, RZ, 0xc0, !PT ;  /* 0x7ffffffc0a127812 */ /* 0x000fe200078ec0ff */
[----:B------:R1:W-:Y:S03]  /*1c20*/  STG.E desc[UR6][R20.64+0x600], R23 ;  /* 0x0006001714007986 */ /* 0x0003e6000c101906 */
[----:B------:R-:W-:-:S04]  /*1c30*/  IADD3 R19, PT, PT, -R18, 0x4, RZ ;  /* 0x0000000412137810 */ /* 0x000fc80007ffe1ff */
[----:B------:R-:W-:-:S13]  /*1c40*/  ISETP.NE.AND P0, PT, R19, RZ, PT ;  /* 0x000000ff1300720c */ /* 0x000fda0003f05270 */
[----:B-1----:R-:W-:Y:S05]  /*1c50*/  @!P0 BRA `(.L_x_1302) ;  /* 0x0000000400788947 */ /* 0x002fea0003800000 */
[----:B------:R-:W-:-:S07]  /*1c60*/  VIADD R23, R17, 0x200 ;  /* 0x0000020011177836 */ /* 0x000fce0000000000 */
.L_x_1319:
[C---:B------:R-:W-:Y:S01]  /*1c70*/  IADD3 R14, P0, PT, R23.reuse, R4, RZ ;  /* 0x00000004170e7210 */ /* 0x040fe20007f1e0ff */
[C---:B------:R-:W-:Y:S01]  /*1c80*/  IMAD.WIDE R12, R23.reuse, 0x4, R6 ;  /* 0x00000004170c7825 */ /* 0x040fe200078e0206 */
[----:B-1----:R-:W0:Y:S02]  /*1c90*/  LDC.64 R20, c[0x0][0x398] ;  /* 0x0000e600ff147b82 */ /* 0x002e240000000a00 */
[C---:B------:R-:W-:Y:S02]  /*1ca0*/  LEA.HI.X.SX32 R15, R23.reuse, R0, 0x1, P0 ;  /* 0x00000000170f7211 */ /* 0x040fe400000f0eff */
[----:B------:R-:W2:Y:S04]  /*1cb0*/  LDG.E R24, desc[UR6][R12.64+-0x400] ;  /* 0xfffc00060c187981 */ /* 0x000ea8000c1e1900 */
[----:B------:R-:W3:Y:S01]  /*1cc0*/  LDG.E.U8 R22, desc[UR6][R14.64] ;  /* 0x000000060e167981 */ /* 0x000ee2000c1e1100 */
[----:B------:R-:W-:-:S05]  /*1cd0*/  IMAD.WIDE R10, R23, 0x4, R8 ;  /* 0x00000004170a7825 */ /* 0x000fca00078e0208 */
[----:B------:R-:W4:Y:S01]  /*1ce0*/  LDG.E R25, desc[UR6][R10.64+-0x400] ;  /* 0xfffc00060a197981 */ /* 0x000f22000c1e1900 */
[----:B------:R-:W-:Y:S01]  /*1cf0*/  BSSY.RECONVERGENT B0, `(.L_x_1311) ;  /* 0x0000012000007945 */ /* 0x000fe20003800200 */
[----:B---3--:R-:W-:Y:S01]  /*1d00*/  ISETP.NE.AND P0, PT, R22, UR4, PT ;  /* 0x0000000416007c0c */ /* 0x008fe2000bf05270 */
[----:B--2---:R-:W-:-:S12]  /*1d10*/  VIADD R22, R24, 0x2 ;  /* 0x0000000218167836 */ /* 0x004fd80000000000 */
[----:B------:R-:W-:Y:S01]  /*1d20*/  @P0 VIADD R22, R24, 0xffffffff ;  /* 0xffffffff18160836 */ /* 0x000fe20000000000 */
[----:B0-----:R-:W-:-:S04]  /*1d30*/  LEA R20, P0, R2, R20, 0x2 ;  /* 0x0000001402147211 */ /* 0x001fc800078010ff */
[----:B------:R-:W-:Y:S02]  /*1d40*/  LEA.HI.X R21, R2, R21, R5, 0x2, P0 ;  /* 0x0000001502157211 */ /* 0x000fe400000f1405 */
[C---:B------:R-:W-:Y:S02]  /*1d50*/  ISETP.GT.AND P0, PT, R22.reuse, RZ, PT ;  /* 0x000000ff1600720c */ /* 0x040fe40003f04270 */
[----:B----4-:R-:W-:Y:S01]  /*1d60*/  ISETP.GE.AND P1, PT, R22, R25, PT ;  /* 0x000000191600720c */ /* 0x010fe20003f26270 */
[----:B------:R-:W-:-:S04]  /*1d70*/  IMAD.WIDE R20, R23, 0x4, R20 ;  /* 0x0000000417147825 */ /* 0x000fc800078e0214 */
[----:B------:R-:W-:Y:S02]  /*1d80*/  VIADD R29, R25, 0xffffffff ;  /* 0xffffffff191d7836 */ /* 0x000fe40000000000 */
[----:B------:R-:W-:-:S06]  /*1d90*/  IMAD.MOV.U32 R27, RZ, RZ, R22 ;  /* 0x000000ffff1b7224 */ /* 0x000fcc00078e0016 */
[----:B------:R-:W-:Y:S05]  /*1da0*/  @P0 BRA P1, `(.L_x_1312) ;  /* 0x0000000000180947 */ /* 0x000fea0000800000 */
[----:B------:R-:W-:Y:S01]  /*1db0*/  ISETP.GT.AND P2, PT, R25, 0x1, PT ;  /* 0x000000011900780c */ /* 0x000fe20003f44270 */
[----:B------:R-:W-:-:S03]  /*1dc0*/  IMAD.MOV.U32 R27, RZ, RZ, R29 ;  /* 0x000000ffff1b7224 */ /* 0x000fc600078e001d */
[----:B------:R-:W-:-:S13]  /*1dd0*/  ISETP.GT.AND P0, PT, R29, R22, P2 ;  /* 0x000000161d00720c */ /* 0x000fda0001704270 */
[----:B------:R-:W-:-:S04]  /*1de0*/  @!P0 ISETP.NE.AND P1, PT, R29, R22, PT ;  /* 0x000000161d00820c */ /* 0x000fc80003f25270 */
[----:B------:R-:W-:-:S04]  /*1df0*/  @!P0 SEL R22, R22, RZ, !P1 ;  /* 0x000000ff16168207 */ /* 0x000fc80004800000 */
[----:B------:R-:W-:-:S07]  /*1e00*/  @!P0 SEL R27, R22, RZ, P2 ;  /* 0x000000ff161b8207 */ /* 0x000fce0001000000 */
.L_x_1312:
[----:B------:R-:W-:Y:S05]  /*1e10*/  BSYNC.RECONVERGENT B0 ;  /* 0x0000000000007941 */ /* 0x000fea0003800200 */
.L_x_1311:
[----:B------:R0:W-:Y:S04]  /*1e20*/  STG.E desc[UR6][R20.64], R27 ;  /* 0x0000001b14007986 */ /* 0x0001e8000c101906 */
[----:B------:R-:W2:Y:S04]  /*1e30*/  LDG.E.U8 R22, desc[UR6][R14.64+0x80] ;  /* 0x000080060e167981 */ /* 0x000ea8000c1e1100 */
[----:B------:R-:W3:Y:S04]  /*1e40*/  LDG.E R24, desc[UR6][R12.64+-0x200] ;  /* 0xfffe00060c187981 */ /* 0x000ee8000c1e1900 */
[----:B------:R-:W0:Y:S01]  /*1e50*/  LDG.E R29, desc[UR6][R10.64+-0x200] ;  /* 0xfffe00060a1d7981 */ /* 0x000e22000c1e1900 */
[----:B------:R-:W-:Y:S01]  /*1e60*/  UPRMT UR4, UR5, 0x9910, URZ ;  /* 0x0000991005047896 */ /* 0x000fe200080000ff */
[----:B------:R-:W-:Y:S05]  /*1e70*/  BSSY.RECONVERGENT B0, `(.L_x_1313) ;  /* 0x000000f000007945 */ /* 0x000fea0003800200 */
[----:B--2---:R-:W-:Y:S01]  /*1e80*/  ISETP.NE.AND P0, PT, R22, UR4, PT ;  /* 0x0000000416007c0c */ /* 0x004fe2000bf05270 */
[----:B---3--:R-:W-:-:S02]  /*1e90*/  VIADD R22, R24, 0x2 ;  /* 0x0000000218167836 */ /* 0x008fc40000000000 */
[----:B0-----:R-:W-:-:S10]  /*1ea0*/  VIADD R27, R29, 0xffffffff ;  /* 0xffffffff1d1b7836 */ /* 0x001fd40000000000 */
        /* <DEDUP_REMOVED lines=11> */
.L_x_1314:
[----:B------:R-:W-:Y:S05]  /*1f60*/  BSYNC.RECONVERGENT B0 ;  /* 0x0000000000007941 */ /* 0x000fea0003800200 */
.L_x_1313:
[----:B------:R0:W-:Y:S04]  /*1f70*/  STG.E desc[UR6][R20.64+0x200], R25 ;  /* 0x0002001914007986 */ /* 0x0001e8000c101906 */
[----:B------:R-:W2:Y:S04]  /*1f80*/  LDG.E.U8 R22, desc[UR6][R14.64+0x100] ;  /* 0x000100060e167981 */ /* 0x000ea8000c1e1100 */
[----:B------:R-:W3:Y:S04]  /*1f90*/  LDG.E R24, desc[UR6][R12.64] ;  /* 0x000000060c187981 */ /* 0x000ee8000c1e1900 */
[----:B------:R-:W4:Y:S01]  /*1fa0*/  LDG.E R29, desc[UR6][R10.64] ;  /* 0x000000060a1d7981 */ /* 0x000f22000c1e1900 */
[----:B------:R-:W-:Y:S01]  /*1fb0*/  BSSY.RECONVERGENT B0, `(.L_x_1315) ;  /* 0x000000f000007945 */ /* 0x000fe20003800200 */
[----:B--2---:R-:W-:Y:S01]  /*1fc0*/  ISETP.NE.AND P0, PT, R22, UR4, PT ;  /* 0x0000000416007c0c */ /* 0x004fe2000bf05270 */
[----:B---3--:R-:W-:-:S12]  /*1fd0*/  VIADD R22, R24, 0x2 ;  /* 0x0000000218167836 */ /* 0x008fd80000000000 */
[----:B------:R-:W-:Y:S02]  /*1fe0*/  @P0 VIADD R22, R24, 0xffffffff ;  /* 0xffffffff18160836 */ /* 0x000fe40000000000 */
[----:B----4-:R-:W-:Y:S02]  /*1ff0*/  VIADD R24, R29, 0xffffffff ;  /* 0xffffffff1d187836 */ /* 0x010fe40000000000 */
        /* <DEDUP_REMOVED lines=10> */
.L_x_1316:
[----:B------:R-:W-:Y:S05]  /*20a0*/  BSYNC.RECONVERGENT B0 ;  /* 0x0000000000007941 */ /* 0x000fea0003800200 */
.L_x_1315:
[----:B------:R0:W-:Y:S04]  /*20b0*/  STG.E desc[UR6][R20.64+0x400], R27 ;  /* 0x0004001b14007986 */ /* 0x0001e8000c101906 */
[----:B------:R-:W2:Y:S04]  /*20c0*/  LDG.E.U8 R14, desc[UR6][R14.64+0x180] ;  /* 0x000180060e0e7981 */ /* 0x000ea8000c1e1100 */
[----:B------:R-:W3:Y:S04]  /*20d0*/  LDG.E R12, desc[UR6][R12.64+0x200] ;  /* 0x000200060c0c7981 */ /* 0x000ee8000c1e1900 */
[----:B------:R-:W4:Y:S01]  /*20e0*/  LDG.E R11, desc[UR6][R10.64+0x200] ;  /* 0x000200060a0b7981 */ /* 0x000f22000c1e1900 */
[----:B------:R-:W-:Y:S01]  /*20f0*/  VIADD R19, R19, 0x4 ;  /* 0x0000000413137836 */ /* 0x000fe20000000000 */
[----:B------:R-:W-:Y:S01]  /*2100*/  BSSY.RECONVERGENT B0, `(.L_x_1317) ;  /* 0x0000010000007945 */ /* 0x000fe20003800200 */
[----:B--2---:R-:W-:Y:S01]  /*2110*/  ISETP.NE.AND P0, PT, R14, UR4, PT ;  /* 0x000000040e007c0c */ /* 0x004fe2000bf05270 */
[----:B---3--:R-:W-:-:S02]  /*2120*/  VIADD R22, R12, 0x2 ;  /* 0x000000020c167836 */ /* 0x008fc40000000000 */
[----:B----4-:R-:W-:-:S10]  /*2130*/  VIADD R25, R11, 0xffffffff ;  /* 0xffffffff0b197836 */ /* 0x010fd40000000000 */
[----:B------:R-:W-:Y:S01]  /*2140*/  @P0 VIADD R22, R12, 0xffffffff ;  /* 0xffffffff0c160836 */ /* 0x000fe20000000000 */
[----:B------:R-:W-:-:S03]  /*2150*/  ISETP.NE.AND P0, PT, R19, RZ, PT ;  /* 0x000000ff1300720c */ /* 0x000fc60003f05270 */
        /* <DEDUP_REMOVED lines=10> */
.L_x_1318:
[----:B------:R-:W-:Y:S05]  /*2200*/  BSYNC.RECONVERGENT B0 ;  /* 0x0000000000007941 */ /* 0x000fea0003800200 */
.L_x_1317:
[----:B------:R1:W-:Y:S01]  /*2210*/  STG.E desc[UR6][R20.64+0x600], R15 ;  /* 0x0006000f14007986 */ /* 0x0003e2000c101906 */
[----:B------:R-:W-:Y:S01]  /*2220*/  VIADD R23, R23, 0x200 ;  /* 0x0000020017177836 */ /* 0x000fe20000000000 */
[----:B------:R-:W-:Y:S06]  /*2230*/  @P0 BRA `(.L_x_1319) ;  /* 0xfffffff8008c0947 */ /* 0x000fec000383ffff */
.L_x_1302:
[----:B------:R-:W-:-:S13]  /*2240*/  ISETP.NE.AND P0, PT, R16, RZ, PT ;  /* 0x000000ff1000720c */ /* 0x000fda0003f05270 */
[----:B------:R-:W-:Y:S05]  /*2250*/  @!P0 EXIT ;  /* 0x000000000000894d */ /* 0x000fea0003800000 */
[----:B------:R-:W2:Y:S01]  /*2260*/  LDCU.64 UR8, c[0x0][0x398] ;  /* 0x00007300ff0877ac */ /* 0x000ea20008000a00 */
[C---:B------:R-:W-:Y:S01]  /*2270*/  IMAD.SHL.U32 R8, R2.reuse, 0x4, RZ ;  /* 0x0000000402087824 */ /* 0x040fe200078e00ff */
[----:B------:R-:W-:Y:S01]  /*2280*/  SHF.L.U64.HI R9, R2, 0x2, R5 ;  /* 0x0000000202097819 */ /* 0x000fe20000010205 */
[----:B0-----:R-:W-:Y:S01]  /*2290*/  IMAD R5, R18, 0x80, R17 ;  /* 0x0000008012057824 */ /* 0x001fe200078e0211 */
[----:B------:R-:W0:Y:S01]  /*22a0*/  LDCU.64 UR10, c[0x0][0x3b0] ;  /* 0x00007600ff0a77ac */ /* 0x000e220008000a00 */
[----:B------:R-:W-:Y:S01]  /*22b0*/  IMAD.MOV R18, RZ, RZ, -R16 ;  /* 0x000000ffff127224 */ /* 0x000fe200078e0a10 */
[----:B------:R-:W3:Y:S01]  /*22c0*/  LDCU.64 UR12, c[0x0][0x3a8] ;  /* 0x00007500ff0c77ac */ /* 0x000ee20008000a00 */
[----:B------:R-:W-:Y:S01]  /*22d0*/  UPRMT UR4, UR5, 0x9910, URZ ;  /* 0x0000991005047896 */ /* 0x000fe200080000ff */
[C---:B--2---:R-:W-:Y:S02]  /*22e0*/  IADD3 R2, P0, PT, R8.reuse, UR8, RZ ;  /* 0x0000000808027c10 */ /* 0x044fe4000ff1e0ff */
[----:B0-----:R-:W-:-:S02]  /*22f0*/  IADD3 R6, P1, PT, R8, UR10, RZ ;  /* 0x0000000a08067c10 */ /* 0x001fc4000ff3e0ff */
[C---:B------:R-:W-:Y:S02]  /*2300*/  IADD3.X R3, PT, PT, R9.reuse, UR9, RZ, P0, !PT ;  /* 0x0000000909037c10 */ /* 0x040fe400087fe4ff */
[----:B---3--:R-:W-:Y:S02]  /*2310*/  IADD3 R8, P2, PT, R8, UR12, RZ ;  /* 0x0000000c08087c10 */ /* 0x008fe4000ff5e0ff */
[C---:B------:R-:W-:Y:S02]  /*2320*/  IADD3.X R7, PT, PT, R9.reuse, UR11, RZ, P1, !PT ;  /* 0x0000000b09077c10 */ /* 0x040fe40008ffe4ff */
[----:B------:R-:W-:-:S09]  /*2330*/  IADD3.X R9, PT, PT, R9, UR13, RZ, P2, !PT ;  /* 0x0000000d09097c10 */ /* 0x000fd200097fe4ff */
.L_x_1322:
[----:B------:R-:W-:-:S04]  /*2340*/  IADD3 R16, P0, PT, R5, R4, RZ ;  /* 0x0000000405107210 */ /* 0x000fc80007f1e0ff */
[----:B------:R-:W-:-:S05]  /*2350*/  LEA.HI.X.SX32 R17, R5, R0, 0x1, P0 ;  /* 0x0000000005117211 */ /* 0x000fca00000f0eff */
[----:B------:R-:W2:Y:S01]  /*2360*/  LDG.E.U8 R16, desc[UR6][R16.64] ;  /* 0x0000000610107981 */ /* 0x000ea2000c1e1100 */
[----:B------:R-:W-:-:S04]  /*2370*/  IMAD.WIDE R12, R5, 0x4, R8 ;  /* 0x00000004050c7825 */ /* 0x000fc800078e0208 */
[C---:B------:R-:W-:Y:S02]  /*2380*/  IMAD.WIDE R10, R5.reuse, 0x4, R6 ;  /* 0x00000004050a7825 */ /* 0x040fe400078e0206 */
[----:B------:R-:W3:Y:S04]  /*2390*/  LDG.E R12, desc[UR6][R12.64] ;  /* 0x000000060c0c7981 */ /* 0x000ee8000c1e1900 */
[----:B------:R-:W4:Y:S01]  /*23a0*/  LDG.E R10, desc[UR6][R10.64] ;  /* 0x000000060a0a7981 */ /* 0x000f22000c1e1900 */
[----:B------:R-:W-:Y:S01]  /*23b0*/  BSSY.RECONVERGENT B0, `(.L_x_1320) ;  /* 0x0000011000007945 */ /* 0x000fe20003800200 */
[----:B-1----:R-:W-:Y:S01]  /*23c0*/  IMAD.WIDE R14, R5, 0x4, R2 ;  /* 0x00000004050e7825 */ /* 0x002fe200078e0202 */
[----:B--2---:R-:W-:-:S03]  /*23d0*/  ISETP.NE.AND P0, PT, R16, UR4, PT ;  /* 0x0000000410007c0c */ /* 0x004fc6000bf05270 */
[----:B---3--:R-:W-:Y:S02]  /*23e0*/  VIADD R19, R12, 0x2 ;  /* 0x000000020c137836 */ /* 0x008fe40000000000 */
[----:B----4-:R-:W-:-:S08]  /*23f0*/  VIADD R16, R10, 0xffffffff ;  /* 0xffffffff0a107836 */ /* 0x010fd00000000000 */
        /* <DEDUP_REMOVED lines=12> */
.L_x_1321:
[----:B------:R-:W-:Y:S05]  /*24c0*/  BSYNC.RECONVERGENT B0 ;  /* 0x0000000000007941 */ /* 0x000fea0003800200 */
.L_x_1320:
[----:B------:R-:W-:Y:S01]  /*24d0*/  VIADD R18, R18, 0x1 ;  /* 0x0000000112127836 */ /* 0x000fe20000000000 */
[----:B------:R0:W-:Y:S04]  /*24e0*/  STG.E desc[UR6][R14.64], R17 ;  /* 0x000000110e007986 */ /* 0x0001e8000c101906 */
[----:B------:R-:W-:-:S13]  /*24f0*/  ISETP.NE.AND P0, PT, R18, RZ, PT ;  /* 0x000000ff1200720c */ /* 0x000fda0003f05270 */
[----:B0-----:R-:W-:Y:S05]  /*2500*/  @!P0 EXIT ;  /* 0x000000000000894d */ /* 0x001fea0003800000 */
[----:B------:R-:W-:Y:S01]  /*2510*/  VIADD R5, R5, 0x80 ;  /* 0x0000008005057836 */ /* 0x000fe20000000000 */
[----:B------:R-:W-:Y:S06]  /*2520*/  BRA `(.L_x_1322) ;  /* 0xfffffffc00847947 */ /* 0x000fec000383ffff */
.L_x_1323:
        /* <DEDUP_REMOVED lines=13> */
.L_x_1386:


//--------------------- .text._ZN3cub18CUB_300001_SM_10006detail9transform16transform_kernelINS2_10policy_hubILb1EN4cuda3std3__45tupleIJN6thrust24THRUST_300001_SM_1000_NS12zip_iteratorINS8_IJNSA_6detail15normal_iteratorINSA_10device_ptrIcEEEENSD_INSE_IiEEEESI_EEEEEEEEE10policy1000Ei5matchSI_JSK_EEEvT0_iT1_T2_DpNS2_10kernel_argIT3_EE --------------------------
	.section	.text._ZN3cub18CUB_300001_SM_10006detail9transform16transform_kernelINS2_10policy_hubILb1EN4cuda3std3__45tupleIJN6thrust24THRUST_300001_SM_1000_NS12zip_iteratorINS8_IJNSA_6detail15normal_iteratorINSA_10device_ptrIcEEEENSD_INSE_IiEEEESI_EEEEEEEEE10policy1000Ei5matchSI_JSK_EEEvT0_iT1_T2_DpNS2_10kernel_argIT3_EE,"ax",@progbits
	.align	128
        .global         _ZN3cub18CUB_300001_SM_10006detail9transform16transform_kernelINS2_10policy_hubILb1EN4cuda3std3__45tupleIJN6thrust24THRUST_300001_SM_1000_NS12zip_iteratorINS8_IJNSA_6detail15normal_iteratorINSA_10device_ptrIcEEEENSD_INSE_IiEEEESI_EEEEEEEEE10policy1000Ei5matchSI_JSK_EEEvT0_iT1_T2_DpNS2_10kernel_argIT3_EE
        .type           _ZN3cub18CUB_300001_SM_10006detail9transform16transform_kernelINS2_10policy_hubILb1EN4cuda3std3__45tupleIJN6thrust24THRUST_300001_SM_1000_NS12zip_iteratorINS8_IJNSA_6detail15normal_iteratorINSA_10device_ptrIcEEEENSD_INSE_IiEEEESI_EEEEEEEEE10policy1000Ei5matchSI_JSK_EEEvT0_iT1_T2_DpNS2_10kernel_argIT3_EE,@function
        .size           _ZN3cub18CUB_300001_SM_10006detail9transform16transform_kernelINS2_10policy_hubILb1EN4cuda3std3__45tupleIJN6thrust24THRUST_300001_SM_1000_NS12zip_iteratorINS8_IJNSA_6detail15normal_iteratorINSA_10device_ptrIcEEEENSD_INSE_IiEEEESI_EEEEEEEEE10policy1000Ei5matchSI_JSK_EEEvT0_iT1_T2_DpNS2_10kernel_argIT3_EE,(.L_x_1387 - _ZN3cub18CUB_300001_SM_10006detail9transform16transform_kernelINS2_10policy_hubILb1EN4cuda3std3__45tupleIJN6thrust24THRUST_300001_SM_1000_NS12zip_iteratorINS8_IJNSA_6detail15normal_iteratorINSA_10device_ptrIcEEEENSD_INSE_IiEEEESI_EEEEEEEEE10policy1000Ei5matchSI_JSK_EEEvT0_iT1_T2_DpNS2_10kernel_argIT3_EE)
        .other          _ZN3cub18CUB_300001_SM_10006detail9transform16transform_kernelINS2_10policy_hubILb1EN4cuda3std3__45tupleIJN6thrust24THRUST_300001_SM_1000_NS12zip_iteratorINS8_IJNSA_6detail15normal_iteratorINSA_10device_ptrIcEEEENSD_INSE_IiEEEESI_EEEEEEEEE10policy1000Ei5matchSI_JSK_EEEvT0_iT1_T2_DpNS2_10kernel_argIT3_EE,@"STO_CUDA_ENTRY STV_DEFAULT"
_ZN3cub18CUB_300001_SM_10006detail9transform16transform_kernelINS2_10policy_hubILb1EN4cuda3std3__45tupleIJN6thrust24THRUST_300001_SM_1000_NS12zip_iteratorINS8_IJNSA_6detail15normal_iteratorINSA_10device_ptrIcEEEENSD_INSE_IiEEEESI_EEEEEEEEE10policy1000Ei5matchSI_JSK_EEEvT0_iT1_T2_DpNS2_10kernel_argIT3_EE:
.text._ZN3cub18CUB_300001_SM_10006detail9transform16transform_kernelINS2_10policy_hubILb1EN4cuda3std3__45tupleIJN6thrust24THRUST_300001_SM_1000_NS12zip_iteratorINS8_IJNSA_6detail15normal_iteratorINSA_10device_ptrIcEEEENSD_INSE_IiEEEESI_EEEEEEEEE10policy1000Ei5matchSI_JSK_EEEvT0_iT1_T2_DpNS2_10kernel_argIT3_EE:
[----:B------:R-:W-:Y:S08]  /*0000*/  LDC R1, c[0x0][0x37c] ;  /* 0x0000df00ff017b82 */ /* 0x000ff00000000800 */
[----:B------:R-:W0:Y:S01]  /*0010*/  LDC.64 R6, c[0x0][0x380] ;  /* 0x0000e000ff067b82 */ /* 0x000e220000000a00 */
[----:B------:R-:W1:Y:S01]  /*0020*/  LDCU.64 UR8, c[0x0][0x3a0] ;  /* 0x00007400ff0877ac */ /* 0x000e620008000a00 */
[----:B------:R-:W2:Y:S06]  /*0030*/  LDCU.64 UR6, c[0x0][0x358] ;  /* 0x00006b00ff0677ac */ /* 0x000eac0008000a00 */
[----:B------:R-:W3:Y:S01]  /*0040*/  S2UR UR4, SR_CTAID.X ;  /* 0x00000000000479c3 */ /* 0x000ee20000002500 */
[----:B------:R-:W4:Y:S01]  /*0050*/  LDCU.U8 UR5, c[0x0][0x388] ;  /* 0x00007100ff0577ac */ /* 0x000f220008000000 */
[----:B0-----:R-:W-:-:S04]  /*0060*/  IMAD.SHL.U32 R12, R7, 0x80, RZ ;  /* 0x00000080070c7824 */ /* 0x001fc800078e00ff */
[----:B---3--:R-:W-:-:S04]  /*0070*/  IMAD R9, R12, UR4, RZ ;  /* 0x000000040c097c24 */ /* 0x008fc8000f8e02ff */
[--C-:B------:R-:W-:Y:S01]  /*0080*/  IMAD.IADD R3, R6, 0x1, -R9.reuse ;  /* 0x0000000106037824 */ /* 0x100fe200078e0a09 */
[----:B-1----:R-:W-:Y:S02]  /*0090*/  IADD3 R8, P1, PT, R9, UR8, RZ ;  /* 0x0000000809087c10 */ /* 0x002fe4000ff3e0ff */
[----:B------:R-:W-:Y:S02]  /*00a0*/  SHF.R.S32.HI R6, RZ, 0x1f, R9 ;  /* 0x0000001fff067819 */ /* 0x000fe40000011409 */
[-C--:B------:R-:W-:Y:S02]  /*00b0*/  ISETP.GT.AND P0, PT, R12, R3.reuse, PT ;  /* 0x000000030c00720c */ /* 0x080fe40003f04270 */
[----:B------:R-:W-:Y:S02]  /*00c0*/  IADD3.X R0, PT, PT, R6, UR9, RZ, P1, !PT ;  /* 0x0000000906007c10 */ /* 0x000fe40008ffe4ff */
[----:B------:R-:W-:-:S09]  /*00d0*/  VIMNMX R12, PT, PT, R12, R3, PT ;  /* 0x000000030c0c7248 */ /* 0x000fd20003fe0100 */
[----:B--2-4-:R-:W-:Y:S05]  /*00e0*/  @P0 BRA `(.L_x_1324) ;  /* 0x0000000c00e80947 */ /* 0x014fea0003800000 */
        /* <DEDUP_REMOVED lines=27> */
[----:B------:R-:W-:Y:S01]  /*02a0*/  BSSY.RECONVERGENT B0, `(.L_x_1326) ;  /* 0x0000010000007945 */ /* 0x000fe20003800200 */
[----:B---3--:R-:W-:Y:S01]  /*02b0*/  ISETP.NE.AND P0, PT, R21, UR4, PT ;  /* 0x0000000415007c0c */ /* 0x008fe2000bf05270 */
[----:B--2---:R-:W-:-:S12]  /*02c0*/  VIADD R23, R20, 0x2 ;  /* 0x0000000214177836 */ /* 0x004fd80000000000 */
[----:B------:R-:W-:-:S05]  /*02d0*/  @P0 VIADD R23, R20, 0xffffffff ;  /* 0xffffffff14170836 */ /* 0x000fca0000000000 */
        /* <DEDUP_REMOVED lines=12> */
.L_x_1327:
[----:B------:R-:W-:Y:S05]  /*03a0*/  BSYNC.RECONVERGENT B0 ;  /* 0x0000000000007941 */ /* 0x000fea0003800200 */
.L_x_1326:
        /* <DEDUP_REMOVED lines=19> */
.L_x_1329:
[----:B------:R-:W-:Y:S05]  /*04e0*/  BSYNC.RECONVERGENT B0 ;  /* 0x0000000000007941 */ /* 0x000fea0003800200 */
.L_x_1328:
        /* <DEDUP_REMOVED lines=19> */
.L_x_1331:
[----:B------:R-:W-:Y:S05]  /*0620*/  BSYNC.RECONVERGENT B0 ;  /* 0x0000000000007941 */ /* 0x000fea0003800200 */
.L_x_1330:
        /* <DEDUP_REMOVED lines=19> */
.L_x_1333:
[----:B------:R-:W-:Y:S05]  /*0760*/  BSYNC.RECONVERGENT B0 ;  /* 0x0000000000007941 */ /* 0x000fea0003800200 */
.L_x_1332:
[----:B------:R-:W-:Y:S01]  /*0770*/  LOP3.LUT R18, R7, 0x7ffffffc, RZ, 0xc0, !PT ;  /* 0x7ffffffc07127812 */ /* 0x000fe200078ec0ff */
[----:B------:R1:W-:Y:S03]  /*0780*/  STG.E desc[UR6][R20.64+0x600], R25 ;  /* 0x0006001914007986 */ /* 0x0003e6000c101906 */
[----:B------:R-:W-:-:S04]  /*0790*/  IADD3 R19, PT, PT, -R18, 0x4, RZ ;  /* 0x0000000412137810 */ /* 0x000fc80007ffe1ff */
[----:B------:R-:W-:-:S13]  /*07a0*/  ISETP.NE.AND P0, PT, R19, RZ, PT ;  /* 0x000000ff1300720c */ /* 0x000fda0003f05270 */
[----:B-1----:R-:W-:Y:S05]  /*07b0*/  @!P0 BRA `(.L_x_1325) ;  /* 0x0000000400788947 */ /* 0x002fea0003800000 */
[----:B------:R-:W-:-:S07]  /*07c0*/  VIADD R7, R17, 0x200 ;  /* 0x0000020011077836 */ /* 0x000fce0000000000 */
.L_x_1342:
[C---:B------:R-:W-:Y:S01]  /*07d0*/  IADD3 R14, P0, PT, R7.reuse, R8, RZ ;  /* 0x00000008070e7210 */ /* 0x040fe20007f1e0ff */
[C---:B------:R-:W-:Y:S01]  /*07e0*/  IMAD.WIDE R12, R7.reuse, 0x4, R2 ;  /* 0x00000004070c7825 */ /* 0x040fe200078e0202 */
[----:B-1----:R-:W0:Y:S02]  /*07f0*/  LDC.64 R20, c[0x0][0x398] ;  /* 0x0000e600ff147b82 */ /* 0x002e240000000a00 */
[C---:B------:R-:W-:Y:S01]  /*0800*/  LEA.HI.X.SX32 R15, R7.reuse, R0, 0x1, P0 ;  /* 0x00000000070f7211 */ /* 0x040fe200000f0eff */
[----:B------:R-:W-:Y:S01]  /*0810*/  IMAD.WIDE R10, R7, 0x4, R4 ;  /* 0x00000004070a7825 */ /* 0x000fe200078e0204 */
[----:B------:R-:W2:Y:S04]  /*0820*/  LDG.E R24, desc[UR6][R12.64+-0x400] ;  /* 0xfffc00060c187981 */ /* 0x000ea8000c1e1900 */
[----:B------:R-:W3:Y:S04]  /*0830*/  LDG.E.U8 R22, desc[UR6][R14.64] ;  /* 0x000000060e167981 */ /* 0x000ee8000c1e1100 */
[----:B------:R-:W4:Y:S01]  /*0840*/  LDG.E R23, desc[UR6][R10.64+-0x400] ;  /* 0xfffc00060a177981 */ /* 0x000f22000c1e1900 */
[----:B------:R-:W-:Y:S01]  /*0850*/  BSSY.RECONVERGENT B0, `(.L_x_1334) ;  /* 0x0000012000007945 */ /* 0x000fe20003800200 */
[----:B0-----:R-:W-:-:S04]  /*0860*/  LEA R20, P1, R9, R20, 0x2 ;  /* 0x0000001409147211 */ /* 0x001fc800078210ff */
[----:B------:R-:W-:-:S03]  /*0870*/  LEA.HI.X R21, R9, R21, R6, 0x2, P1 ;  /* 0x0000001509157211 */ /* 0x000fc600008f1406 */
        /* <DEDUP_REMOVED lines=15> */
.L_x_1335:
[----:B------:R-:W-:Y:S05]  /*0970*/  BSYNC.RECONVERGENT B0 ;  /* 0x0000000000007941 */ /* 0x000fea0003800200 */
.L_x_1334:
[----:B------:R0:W-:Y:S04]  /*0980*/  STG.E desc[UR6][R20.64], R25 ;  /* 0x0000001914007986 */ /* 0x0001e8000c101906 */
[----:B------:R-:W2:Y:S04]  /*0990*/  LDG.E.U8 R22, desc[UR6][R14.64+0x80] ;  /* 0x000080060e167981 */ /* 0x000ea8000c1e1100 */
[----:B------:R-:W3:Y:S04]  /*09a0*/  LDG.E R23, desc[UR6][R12.64+-0x200] ;  /* 0xfffe00060c177981 */ /* 0x000ee8000c1e1900 */
[----:B------:R-:W4:Y:S01]  /*09b0*/  LDG.E R27, desc[UR6][R10.64+-0x200] ;  /* 0xfffe00060a1b7981 */ /* 0x000f22000c1e1900 */
[----:B------:R-:W-:Y:S01]  /*09c0*/  UPRMT UR4, UR5, 0x9910, URZ ;  /* 0x0000991005047896 */ /* 0x000fe200080000ff */
[----:B------:R-:W-:Y:S05]  /*09d0*/  BSSY.RECONVERGENT B0, `(.L_x_1336) ;  /* 0x000000f000007945 */ /* 0x000fea0003800200 */
[----:B--2---:R-:W-:Y:S01]  /*09e0*/  ISETP.NE.AND P0, PT, R22, UR4, PT ;  /* 0x0000000416007c0c */ /* 0x004fe2000bf05270 */
[----:B---3--:R-:W-:-:S12]  /*09f0*/  VIADD R22, R23, 0x2 ;  /* 0x0000000217167836 */ /* 0x008fd80000000000 */
[----:B------:R-:W-:Y:S02]  /*0a00*/  @P0 VIADD R22, R23, 0xffffffff ;  /* 0xffffffff17160836 */ /* 0x000fe40000000000 */
[----:B----4-:R-:W-:Y:S02]  /*0a10*/  VIADD R23, R27, 0xffffffff ;  /* 0xffffffff1b177836 */ /* 0x010fe40000000000 */
[----:B0-----:R-:W-:Y:S01]  /*0a20*/  IMAD.MOV.U32 R25, RZ, RZ, R22 ;  /* 0x000000ffff197224 */ /* 0x001fe200078e0016 */
        /* <DEDUP_REMOVED lines=9> */
.L_x_1337:
[----:B------:R-:W-:Y:S05]  /*0ac0*/  BSYNC.RECONVERGENT B0 ;  /* 0x0000000000007941 */ /* 0x000fea0003800200 */
.L_x_1336:
        /* <DEDUP_REMOVED lines=19> */
.L_x_1339:
[----:B------:R-:W-:Y:S05]  /*0c00*/  BSYNC.RECONVERGENT B0 ;  /* 0x0000000000007941 */ /* 0x000fea0003800200 */
.L_x_1338:
[----:B------:R0:W-:Y:S04]  /*0c10*/  STG.E desc[UR6][R20.64+0x400], R23 ;  /* 0x0004001714007986 */ /* 0x0001e8000c101906 */
[----:B------:R-:W2:Y:S04]  /*0c20*/  LDG.E.U8 R14, desc[UR6][R14.64+0x180] ;  /* 0x000180060e0e7981 */ /* 0x000ea8000c1e1100 */
[----:B------:R-:W3:Y:S04]  /*0c30*/  LDG.E R12, desc[UR6][R12.64+0x200] ;  /* 0x000200060c0c7981 */ /* 0x000ee8000c1e1900 */
[----:B------:R-:W0:Y:S01]  /*0c40*/  LDG.E R11, desc[UR6][R10.64+0x200] ;  /* 0x000200060a0b7981 */ /* 0x000e22000c1e1900 */
[----:B------:R-:W-:Y:S01]  /*0c50*/  VIADD R19, R19, 0x4 ;  /* 0x0000000413137836 */ /* 0x000fe20000000000 */
[----:B------:R-:W-:Y:S01]  /*0c60*/  BSSY.RECONVERGENT B0, `(.L_x_1340) ;  /* 0x0000010000007945 */ /* 0x000fe20003800200 */
[----:B--2---:R-:W-:Y:S01]  /*0c70*/  ISETP.NE.AND P0, PT, R14, UR4, PT ;  /* 0x000000040e007c0c */ /* 0x004fe2000bf05270 */
[----:B---3--:R-:W-:-:S02]  /*0c80*/  VIADD R22, R12, 0x2 ;  /* 0x000000020c167836 */ /* 0x008fc40000000000 */
[----:B0-----:R-:W-:-:S10]  /*0c90*/  VIADD R23, R11, 0xffffffff ;  /* 0xffffffff0b177836 */ /* 0x001fd40000000000 */
[----:B------:R-:W-:Y:S01]  /*0ca0*/  @P0 VIADD R22, R12, 0xffffffff ;  /* 0xffffffff0c160836 */ /* 0x000fe20000000000 */
[----:B------:R-:W-:-:S03]  /*0cb0*/  ISETP.NE.AND P0, PT, R19, RZ, PT ;  /* 0x000000ff1300720c */ /* 0x000fc60003f05270 */
        /* <DEDUP_REMOVED lines=10> */
.L_x_1341:
[----:B------:R-:W-:Y:S05]  /*0d60*/  BSYNC.RECONVERGENT B0 ;  /* 0x0000000000007941 */ /* 0x000fea0003800200 */
.L_x_1340:
[----:B------:R1:W-:Y:S01]  /*0d70*/  STG.E desc[UR6][R20.64+0x600], R15 ;  /* 0x0006000f14007986 */ /* 0x0003e2000c101906 */
[----:B------:R-:W-:Y:S01]  /*0d80*/  VIADD R7, R7, 0x200 ;  /* 0x0000020007077836 */ /* 0x000fe20000000000 */
[----:B------:R-:W-:Y:S06]  /*0d90*/  @P0 BRA `(.L_x_1342) ;  /* 0xfffffff8008c0947 */ /* 0x000fec000383ffff */
.L_x_1325:
        /* <DEDUP_REMOVED lines=16> */
.L_x_1345:
        /* <DEDUP_REMOVED lines=24> */
.L_x_1344:
[----:B------:R-:W-:Y:S05]  /*1020*/  BSYNC.RECONVERGENT B0 ;  /* 0x0000000000007941 */ /* 0x000fea0003800200 */
.L_x_1343:
[----:B------:R0:W-:Y:S01]  /*1030*/  STG.E desc[UR6][R14.64], R17 ;  /* 0x000000110e007986 */ /* 0x0001e2000c101906 */
[----:B------:R-:W-:Y:S02]  /*1040*/  VIADD R18, R18, 0x1 ;  /* 0x0000000112127836 */ /* 0x000fe40000000000 */
[----:B------:R-:W-:-:S03]  /*1050*/  VIADD R9, R9, 0x80 ;  /* 0x0000008009097836 */ /* 0x000fc60000000000 */
[----:B------:R-:W-:-:S13]  /*1060*/  ISETP.NE.AND P0, PT, R18, RZ, PT ;  /* 0x000000ff1200720c */ /* 0x000fda0003f05270 */
[----:B0-----:R-:W-:Y:S05]  /*1070*/  @P0 BRA `(.L_x_1345) ;  /* 0xfffffffc00880947 */ /* 0x001fea000383ffff */
[----:B------:R-:W-:Y:S05]  /*1080*/  EXIT ;  /* 0x000000000000794d */ /* 0x000fea0003800000 */
.L_x_1324:
        /* <DEDUP_REMOVED lines=8> */
[C---:B------:R-:W-:Y:S01]  /*1110*/  IMAD.SHL.U32 R10, R9.reuse, 0x4, RZ ;  /* 0x00000004090a7824 */ /* 0x040fe200078e00ff */
[----:B------:R-:W-:Y:S01]  /*1120*/  SHF.L.U64.HI R11, R9, 0x2, R6 ;  /* 0x00000002090b7819 */ /* 0x000fe20000010206 */
[----:B------:R-:W2:Y:S01]  /*1130*/  LDCU.64 UR10, c[0x0][0x3b0] ;  /* 0x00007600ff0a77ac */ /* 0x000ea20008000a00 */
[----:B------:R-:W-:Y:S01]  /*1140*/  LOP3.LUT R16, R7, 0x7ffffffc, RZ, 0xc0, !PT ;  /* 0x7ffffffc07107812 */ /* 0x000fe200078ec0ff */
[----:B------:R-:W-:Y:S01]  /*1150*/  IMAD.MOV.U32 R7, RZ, RZ, RZ ;  /* 0x000000ffff077224 */ /* 0x000fe200078e00ff */
[----:B------:R-:W3:Y:S01]  /*1160*/  LDCU.64 UR12, c[0x0][0x398] ;  /* 0x00007300ff0c77ac */ /* 0x000ee20008000a00 */
[C---:B-1----:R-:W-:Y:S02]  /*1170*/  IADD3 R2, P0, PT, R10.reuse, UR8, RZ ;  /* 0x000000080a027c10 */ /* 0x042fe4000ff1e0ff */
[----:B--2---:R-:W-:Y:S02]  /*1180*/  IADD3 R4, P1, PT, R10, UR10, RZ ;  /* 0x0000000a0a047c10 */ /* 0x004fe4000ff3e0ff */
[----:B------:R-:W-:-:S02]  /*1190*/  IADD3.X R3, PT, PT, R11, UR9, RZ, P0, !PT ;  /* 0x000000090b037c10 */ /* 0x000fc400087fe4ff */
[----:B---3--:R-:W-:Y:S02]  /*11a0*/  IADD3 R10, P2, PT, R10, UR12, RZ ;  /* 0x0000000c0a0a7c10 */ /* 0x008fe4000ff5e0ff */
[C---:B------:R-:W-:Y:S02]  /*11b0*/  IADD3.X R5, PT, PT, R11.reuse, UR11, RZ, P1, !PT ;  /* 0x0000000b0b057c10 */ /* 0x040fe40008ffe4ff */
[----:B------:R-:W-:-:S09]  /*11c0*/  IADD3.X R11, PT, PT, R11, UR13, RZ, P2, !PT ;  /* 0x0000000d0b0b7c10 */ /* 0x000fd200097fe4ff */
.L_x_1363:
[C---:B0-----:R-:W-:Y:S01]  /*11d0*/  IMAD R15, R7.reuse, 0x80, R13 ;  /* 0x00000080070f7824 */ /* 0x041fe200078e020d */
[----:B------:R-:W-:Y:S01]  /*11e0*/  BSSY.RECONVERGENT B0, `(.L_x_1347) ;  /* 0x000001f000007945 */ /* 0x000fe20003800200 */
[----:B------:R-:W-:-:S03]  /*11f0*/  VIADD R7, R7, 0x4 ;  /* 0x0000000407077836 */ /* 0x000fc60000000000 */
[----:B------:R-:W-:Y:S02]  /*1200*/  ISETP.GE.AND P1, PT, R15, R12, PT ;  /* 0x0000000c0f00720c */ /* 0x000fe40003f26270 */
[----:B------:R-:W-:-:S11]  /*1210*/  ISETP.NE.AND P0, PT, R7, R16, PT ;  /* 0x000000100700720c */ /* 0x000fd60003f05270 */
[----:B-123--:R-:W-:Y:S05]  /*1220*/  @P1 BRA `(.L_x_1348) ;  /* 0x0000000000681947 */ /* 0x00efea0003800000 */
        /* <DEDUP_REMOVED lines=11> */
[----:B---3--:R-:W-:-:S08]  /*12e0*/  VIADD R17, R18, 0x2 ;  /* 0x0000000212117836 */ /* 0x008fd00000000000 */
[----:B------:R-:W-:Y:S02]  /*12f0*/  @P1 VIADD R17, R18, 0xffffffff ;  /* 0xffffffff12111836 */ /* 0x000fe40000000000 */
[----:B----4-:R-:W-:Y:S02]  /*1300*/  VIADD R18, R20, 0xffffffff ;  /* 0xffffffff14127836 */ /* 0x010fe40000000000 */
        /* <DEDUP_REMOVED lines=10> */
.L_x_1350:
[----:B------:R-:W-:Y:S05]  /*13b0*/  BSYNC.RECONVERGENT B1 ;  /* 0x0000000000017941 */ /* 0x000fea0003800200 */
.L_x_1349:
[----:B------:R0:W-:Y:S02]  /*13c0*/  STG.E desc[UR6][R22.64], R19 ;  /* 0x0000001316007986 */ /* 0x0001e4000c101906 */
.L_x_1348:
[----:B------:R-:W-:Y:S05]  /*13d0*/  BSYNC.RECONVERGENT B0 ;  /* 0x0000000000007941 */ /* 0x000fea0003800200 */
.L_x_1347:
[----:B------:R-:W-:Y:S01]  /*13e0*/  VIADD R25, R15, 0x80 ;  /* 0x000000800f197836 */ /* 0x000fe20000000000 */
[----:B------:R-:W-:Y:S04]  /*13f0*/  BSSY.RECONVERGENT B0, `(.L_x_1351) ;  /* 0x000001d000007945 */ /* 0x000fe80003800200 */
[----:B------:R-:W-:-:S13]  /*1400*/  ISETP.GE.AND P1, PT, R25, R12, PT ;  /* 0x0000000c1900720c */ /* 0x000fda0003f26270 */
[----:B------:R-:W-:Y:S05]  /*1410*/  @P1 BRA `(.L_x_1352) ;  /* 0x0000000000681947 */ /* 0x000fea0003800000 */
[----:B0-----:R-:W-:-:S04]  /*1420*/  IADD3 R22, P1, PT, R25, R8, RZ ;  /* 0x0000000819167210 */ /* 0x001fc80007f3e0ff */
        /* <DEDUP_REMOVED lines=23> */
.L_x_1354:
[----:B------:R-:W-:Y:S05]  /*15a0*/  BSYNC.RECONVERGENT B1 ;  /* 0x0000000000017941 */ /* 0x000fea0003800200 */
.L_x_1353:
[----:B------:R1:W-:Y:S02]  /*15b0*/  STG.E desc[UR6][R22.64], R19 ;  /* 0x0000001316007986 */ /* 0x0003e4000c101906 */
.L_x_1352:
[----:B------:R-:W-:Y:S05]  /*15c0*/  BSYNC.RECONVERGENT B0 ;  /* 0x0000000000007941 */ /* 0x000fea0003800200 */
.L_x_1351:
[----:B------:R-:W-:Y:S01]  /*15d0*/  VIADD R25, R15, 0x100 ;  /* 0x000001000f197836 */ /* 0x000fe20000000000 */
[----:B------:R-:W-:Y:S04]  /*15e0*/  BSSY.RECONVERGENT B0, `(.L_x_1355) ;  /* 0x000001d000007945 */ /* 0x000fe80003800200 */
[----:B------:R-:W-:-:S13]  /*15f0*/  ISETP.GE.AND P1, PT, R25, R12, PT ;  /* 0x0000000c1900720c */ /* 0x000fda0003f26270 */
[----:B------:R-:W-:Y:S05]  /*1600*/  @P1 BRA `(.L_x_1356) ;  /* 0x0000000000681947 */ /* 0x000fea0003800000 */
[----:B01----:R-:W-:-:S04]  /*1610*/  IADD3 R22, P1, PT, R25, R8, RZ ;  /* 0x0000000819167210 */ /* 0x003fc80007f3e0ff */
        /* <DEDUP_REMOVED lines=23> */
.L_x_1358:
[----:B------:R-:W-:Y:S05]  /*1790*/  BSYNC.RECONVERGENT B1 ;  /* 0x0000000000017941 */ /* 0x000fea0003800200 */
.L_x_1357:
[----:B------:R2:W-:Y:S02]  /*17a0*/  STG.E desc[UR6][R22.64], R19 ;  /* 0x0000001316007986 */ /* 0x0005e4000c101906 */
.L_x_1356:
[----:B------:R-:W-:Y:S05]  /*17b0*/  BSYNC.RECONVERGENT B0 ;  /* 0x0000000000007941 */ /* 0x000fea0003800200 */
.L_x_1355:
[----:B------:R-:W-:Y:S01]  /*17c0*/  VIADD R17, R15, 0x180 ;  /* 0x000001800f117836 */ /* 0x000fe20000000000 */
[----:B------:R-:W-:Y:S04]  /*17d0*/  BSSY.RECONVERGENT B0, `(.L_x_1359) ;  /* 0x000001d000007945 */ /* 0x000fe80003800200 */
[----:B------:R-:W-:-:S13]  /*17e0*/  ISETP.GE.AND P1, PT, R17, R12, PT ;  /* 0x0000000c1100720c */ /* 0x000fda0003f26270 */
[----:B------:R-:W-:Y:S05]  /*17f0*/  @P1 BRA `(.L_x_1360) ;  /* 0x0000000000681947 */ /* 0x000fea0003800000 */
[----:B------:R-:W-:-:S04]  /*1800*/  IADD3 R20, P1, PT, R17, R8, RZ ;  /* 0x0000000811147210 */ /* 0x000fc80007f3e0ff */
[----:B------:R-:W-:-:S05]  /*1810*/  LEA.HI.X.SX32 R21, R17, R0, 0x1, P1 ;  /* 0x0000000011157211 */ /* 0x000fca00008f0eff */
[----:B------:R-:W3:Y:S01]  /*1820*/  LDG.E.U8 R20, desc[UR6][R20.64] ;  /* 0x0000000614147981 */ /* 0x000ee2000c1e1100 */
[----:B012---:R-:W-:-:S04]  /*1830*/  IMAD.WIDE R22, R17, 0x4, R2 ;  /* 0x0000000411167825 */ /* 0x007fc800078e0202 */
[C---:B------:R-:W-:Y:S02]  /*1840*/  IMAD.WIDE R18, R17.reuse, 0x4, R4 ;  /* 0x0000000411127825 */ /* 0x040fe400078e0204 */
[----:B------:R-:W2:Y:S04]  /*1850*/  LDG.E R22, desc[UR6][R22.64] ;  /* 0x0000000616167981 */ /* 0x000ea8000c1e1900 */
[----:B------:R-:W4:Y:S01]  /*1860*/  LDG.E R18, desc[UR6][R18.64] ;  /* 0x0000000612127981 */ /* 0x000f22000c1e1900 */
[----:B------:R-:W-:Y:S01]  /*1870*/  UPRMT UR4, UR5, 0x9910, URZ ;  /* 0x0000991005047896 */ /* 0x000fe200080000ff */
[----:B------:R-:W-:Y:S05]  /*1880*/  BSSY.RECONVERGENT B1, `(.L_x_1361) ;  /* 0x0000010000017945 */ /* 0x000fea0003800200 */
[----:B---3--:R-:W-:Y:S01]  /*1890*/  ISETP.NE.AND P1, PT, R20, UR4, PT ;  /* 0x0000000414007c0c */ /* 0x008fe2000bf25270 */
[----:B------:R-:W-:-:S04]  /*18a0*/  IMAD.WIDE R20, R17, 0x4, R10 ;  /* 0x0000000411147825 */ /* 0x000fc800078e020a */
[----:B--2---:R-:W-:-:S08]  /*18b0*/  VIADD R15, R22, 0x2 ;  /* 0x00000002160f7836 */ /* 0x004fd00000000000 */
        /* <DEDUP_REMOVED lines=12> */
.L_x_1362:
[----:B------:R-:W-:Y:S05]  /*1980*/  BSYNC.RECONVERGENT B1 ;  /* 0x0000000000017941 */ /* 0x000fea0003800200 */
.L_x_1361:
[----:B------:R3:W-:Y:S02]  /*1990*/  STG.E desc[UR6][R20.64], R17 ;  /* 0x0000001114007986 */ /* 0x0007e4000c101906 */
.L_x_1360:
[----:B------:R-:W-:Y:S05]  /*19a0*/  BSYNC.RECONVERGENT B0 ;  /* 0x0000000000007941 */ /* 0x000fea0003800200 */
.L_x_1359:
[----:B------:R-:W-:Y:S05]  /*19b0*/  @P0 BRA `(.L_x_1363) ;  /* 0xfffffff800040947 */ /* 0x000fea000383ffff */
.L_x_1346:
[----:B------:R-:W-:-:S13]  /*19c0*/  ISETP.NE.AND P0, PT, R14, RZ, PT ;  /* 0x000000ff0e00720c */ /* 0x000fda0003f05270 */
[----:B------:R-:W-:Y:S05]  /*19d0*/  @!P0 EXIT ;  /* 0x000000000000894d */ /* 0x000fea0003800000 */
[----:B------:R-:W4:Y:S01]  /*19e0*/  LDCU.64 UR8, c[0x0][0x398] ;  /* 0x00007300ff0877ac */ /* 0x000f220008000a00 */
[C---:B------:R-:W-:Y:S01]  /*19f0*/  IMAD.SHL.U32 R2, R9.reuse, 0x4, RZ ;  /* 0x0000000409027824 */ /* 0x040fe200078e00ff */
[----:B------:R-:W-:Y:S01]  /*1a00*/  SHF.L.U64.HI R9, R9, 0x2, R6 ;  /* 0x0000000209097819 */ /* 0x000fe20000010206 */
[----:B0-----:R-:W-:Y:S01]  /*1a10*/  IMAD R13, R16, 0x80, R13 ;  /* 0x00000080100d7824 */ /* 0x001fe200078e020d */
[----:B------:R-:W0:Y:S01]  /*1a20*/  LDCU.64 UR10, c[0x0][0x3b0] ;  /* 0x00007600ff0a77ac */ /* 0x000e220008000a00 */
[----:B------:R-:W5:Y:S01]  /*1a30*/  LDCU.64 UR12, c[0x0][0x3a8] ;  /* 0x00007500ff0c77ac */ /* 0x000f620008000a00 */
[C---:B----4-:R-:W-:Y:S02]  /*1a40*/  IADD3 R6, P0, PT, R2.reuse, UR8, RZ ;  /* 0x0000000802067c10 */ /* 0x050fe4000ff1e0ff */
[----:B0-----:R-:W-:Y:S02]  /*1a50*/  IADD3 R4, P1, PT, R2, UR10, RZ ;  /* 0x0000000a02047c10 */ /* 0x001fe4000ff3e0ff */
[----:B------:R-:W-:-:S02]  /*1a60*/  IADD3.X R7, PT, PT, R9, UR9, RZ, P0, !PT ;  /* 0x0000000909077c10 */ /* 0x000fc400087fe4ff */
[----:B-----5:R-:W-:Y:S02]  /*1a70*/  IADD3 R2, P2, PT, R2, UR12, RZ ;  /* 0x0000000c02027c10 */ /* 0x020fe4000ff5e0ff */
[C---:B------:R-:W-:Y:S02]  /*1a80*/  IADD3.X R5, PT, PT, R9.reuse, UR11, RZ, P1, !PT ;  /* 0x0000000b09057c10 */ /* 0x040fe40008ffe4ff */
[----:B------:R-:W-:Y:S01]  /*1a90*/  IADD3.X R3, PT, PT, R9, UR13, RZ, P2, !PT ;  /* 0x0000000d09037c10 */ /* 0x000fe200097fe4ff */
[----:B------:R-:W-:-:S08]  /*1aa0*/  IMAD.MOV R9, RZ, RZ, -R14 ;  /* 0x000000ffff097224 */ /* 0x000fd000078e0a0e */
.L_x_1368:
[----:B------:R-:W-:Y:S01]  /*1ab0*/  ISETP.GE.AND P0, PT, R13, R12, PT ;  /* 0x0000000c0d00720c */ /* 0x000fe20003f06270 */
[----:B------:R-:W-:-:S12]  /*1ac0*/  BSSY.RECONVERGENT B0, `(.L_x_1364) ;  /* 0x000001e000007945 */ /* 0x000fd80003800200 */
[----:B0-----:R-:W-:Y:S05]  /*1ad0*/  @P0 BRA `(.L_x_1365) ;  /* 0x0000000000700947 */ /* 0x001fea0003800000 */
[----:B------:R-:W-:Y:S02]  /*1ae0*/  SHF.R.S32.HI R11, RZ, 0x1f, R13 ;  /* 0x0000001fff0b7819 */ /* 0x000fe4000001140d */
[----:B------:R-:W-:-:S05]  /*1af0*/  IADD3 R16, P0, PT, R13, R8, RZ ;  /* 0x000000080d107210 */ /* 0x000fca0007f1e0ff */
[----:B---3--:R-:W-:-:S05]  /*1b00*/  IMAD.X R17, R11, 0x1, R0, P0 ;  /* 0x000000010b117824 */ /* 0x008fca00000e0600 */
[----:B------:R-:W3:Y:S01]  /*1b10*/  LDG.E.U8 R16, desc[UR6][R16.64] ;  /* 0x0000000610107981 */ /* 0x000ee2000c1e1100 */
[----:B------:R-:W-:-:S04]  /*1b20*/  IMAD.WIDE R10, R13, 0x4, R2 ;  /* 0x000000040d0a7825 */ /* 0x000fc800078e0202 */
[C---:B------:R-:W-:Y:S02]  /*1b30*/  IMAD.WIDE R14, R13.reuse, 0x4, R4 ;  /* 0x000000040d0e7825 */ /* 0x040fe400078e0204 */
[----:B------:R-:W4:Y:S04]  /*1b40*/  LDG.E R10, desc[UR6][R10.64] ;  /* 0x000000060a0a7981 */ /* 0x000f28000c1e1900 */
[----:B------:R-:W1:Y:S01]  /*1b50*/  LDG.E R15, desc[UR6][R14.64] ;  /* 0x000000060e0f7981 */ /* 0x000e62000c1e1900 */
[----:B------:R-:W-:Y:S01]  /*1b60*/  UPRMT UR4, UR5, 0x9910, URZ ;  /* 0x0000991005047896 */ /* 0x000fe200080000ff */
[----:B------:R-:W-:Y:S05]  /*1b70*/  BSSY.RECONVERGENT B1, `(.L_x_1366) ;  /* 0x0000011000017945 */ /* 0x000fea0003800200 */
[----:B---3--:R-:W-:Y:S01]  /*1b80*/  ISETP.NE.AND P0, PT, R16, UR4, PT ;  /* 0x0000000410007c0c */ /* 0x008fe2000bf05270 */
[----:B------:R-:W-:-:S04]  /*1b90*/  IMAD.WIDE R16, R13, 0x4, R6 ;  /* 0x000000040d107825 */ /* 0x000fc800078e0206 */
[----:B----4-:R-:W-:Y:S02]  /*1ba0*/  VIADD R18, R10, 0x2 ;  /* 0x000000020a127836 */ /* 0x010fe40000000000 */
[----:B-12---:R-:W-:-:S06]  /*1bb0*/  VIADD R19, R15, 0xffffffff ;  /* 0xffffffff0f137836 */ /* 0x006fcc0000000000 */
        /* <DEDUP_REMOVED lines=12> */
.L_x_1367:
[----:B------:R-:W-:Y:S05]  /*1c80*/  BSYNC.RECONVERGENT B1 ;  /* 0x0000000000017941 */ /* 0x000fea0003800200 */
.L_x_1366:
[----:B------:R0:W-:Y:S02]  /*1c90*/  STG.E desc[UR6][R16.64], R11 ;  /* 0x0000000b10007986 */ /* 0x0001e4000c101906 */
.L_x_1365:
[----:B------:R-:W-:Y:S05]  /*1ca0*/  BSYNC.RECONVERGENT B0 ;  /* 0x0000000000007941 */ /* 0x000fea0003800200 */
.L_x_1364:
[----:B------:R-:W-:-:S05]  /*1cb0*/  VIADD R9, R9, 0x1 ;  /* 0x0000000109097836 */ /* 0x000fca0000000000 */
[----:B------:R-:W-:-:S13]  /*1cc0*/  ISETP.NE.AND P0, PT, R9, RZ, PT ;  /* 0x000000ff0900720c */ /* 0x000fda0003f05270 */
[----:B------:R-:W-:Y:S05]  /*1cd0*/  @!P0 EXIT ;  /* 0x000000000000894d */ /* 0x000fea0003800000 */
[----:B------:R-:W-:Y:S01]  /*1ce0*/  VIADD R13, R13, 0x80 ;  /* 0x000000800d0d7836 */ /* 0x000fe20000000000 */
[----:B------:R-:W-:Y:S06]  /*1cf0*/  BRA `(.L_x_1368) ;  /* 0xfffffffc006c7947 */ /* 0x000fec000383ffff */
.L_x_1369:
        /* <DEDUP_REMOVED lines=16> */
.L_x_1387:


//--------------------- .text._ZN3cub18CUB_300001_SM_10006detail8for_each13static_kernelINS2_12policy_hub_t12policy_500_tElN6thrust24THRUST_300001_SM_1000_NS8cuda_cub6__fill7functorINS7_6detail15normal_iteratorINS7_10device_ptrIiEEEEiEEEEvT0_T1_ --------------------------
	.section	.text._ZN3cub18CUB_300001_SM_10006detail8for_each13static_kernelINS2_12policy_hub_t12policy_500_tElN6thrust24THRUST_300001_SM_1000_NS8cuda_cub6__fill7functorINS7_6detail15normal_iteratorINS7_10device_ptrIiEEEEiEEEEvT0_T1_,"ax",@progbits
	.align	128
        .global         _ZN3cub18CUB_300001_SM_10006detail8for_each13static_kernelINS2_12policy_hub_t12policy_500_tElN6thrust24THRUST_300001_SM_1000_NS8cuda_cub6__fill7functorINS7_6detail15normal_iteratorINS7_10device_ptrIiEEEEiEEEEvT0_T1_
        .type           _ZN3cub18CUB_300001_SM_10006detail8for_each13static_kernelINS2_12policy_hub_t12policy_500_tElN6thrust24THRUST_300001_SM_1000_NS8cuda_cub6__fill7functorINS7_6detail15normal_iteratorINS7_10device_ptrIiEEEEiEEEEvT0_T1_,@function
        .size           _ZN3cub18CUB_300001_SM_10006detail8for_each13static_kernelINS2_12policy_hub_t12policy_500_tElN6thrust24THRUST_300001_SM_1000_NS8cuda_cub6__fill7functorINS7_6detail15normal_iteratorINS7_10device_ptrIiEEEEiEEEEvT0_T1_,(.L_x_1388 - _ZN3cub18CUB_300001_SM_10006detail8for_each13static_kernelINS2_12policy_hub_t12policy_500_tElN6thrust24THRUST_300001_SM_1000_NS8cuda_cub6__fill7functorINS7_6detail15normal_iteratorINS7_10device_ptrIiEEEEiEEEEvT0_T1_)
        .other          _ZN3cub18CUB_300001_SM_10006detail8for_each13static_kernelINS2_12policy_hub_t12policy_500_tElN6thrust24THRUST_300001_SM_1000_NS8cuda_cub6__fill7functorINS7_6detail15normal_iteratorINS7_10device_ptrIiEEEEiEEEEvT0_T1_,@"STO_CUDA_ENTRY STV_DEFAULT"
_ZN3cub18CUB_300001_SM_10006detail8for_each13static_kernelINS2_12policy_hub_t12policy_500_tElN6thrust24THRUST_300001_SM_1000_NS8cuda_cub6__fill7functorINS7_6detail15normal_iteratorINS7_10device_ptrIiEEEEiEEEEvT0_T1_:
.text._ZN3cub18CUB_300001_SM_10006detail8for_each13static_kernelINS2_12policy_hub_t12policy_500_tElN6thrust24THRUST_300001_SM_1000_NS8cuda_cub6__fill7functorINS7_6detail15normal_iteratorINS7_10device_ptrIiEEEEiEEEEvT0_T1_:
[----:B------:R-:W-:Y:S08]  /*0000*/  LDC R1, c[0x0][0x37c] ;  /* 0x0000df00ff017b82 */ /* 0x000ff00000000800 */
[----:B------:R-:W0:Y:S01]  /*0010*/  S2UR UR4, SR_CTAID.X ;  /* 0x00000000000479c3 */ /* 0x000e220000002500 */
[----:B------:R-:W1:Y:S01]  /*0020*/  LDCU.64 UR6, c[0x0][0x380] ;  /* 0x00007000ff0677ac */ /* 0x000e620008000a00 */
[----:B------:R-:W2:Y:S01]  /*0030*/  LDCU.64 UR8, c[0x0][0x358] ;  /* 0x00006b00ff0877ac */ /* 0x000ea20008000a00 */
[----:B0-----:R-:W-:-:S04]  /*0040*/  UIMAD.WIDE.U32 UR4, UR4, 0x200, URZ ;  /* 0x00000200040478a5 */ /* 0x001fc8000f8e00ff */
[----:B-1----:R-:W-:-:S04]  /*0050*/  UIADD3 UR6, UP0, UPT, -UR4, UR6, URZ ;  /* 0x0000000604067290 */ /* 0x002fc8000ff1e1ff */
[----:B------:R-:W-:Y:S02]  /*0060*/  UIADD3.X UR7, UPT, UPT, ~UR5, UR7, URZ, UP0, !UPT ;  /* 0x0000000705077290 */ /* 0x000fe400087fe5ff */
[----:B------:R-:W-:-:S04]  /*0070*/  UISETP.GE.U32.AND UP0, UPT, UR6, 0x200, UPT ;  /* 0x000002000600788c */ /* 0x000fc8000bf06070 */
[----:B------:R-:W-:-:S09]  /*0080*/  UISETP.GE.AND.EX UP0, UPT, UR7, URZ, UPT, UP0 ;  /* 0x000000ff0700728c */ /* 0x000fd2000bf06300 */
[----:B--2---:R-:W-:Y:S05]  /*0090*/  BRA.U !UP0, `(.L_x_1370) ;  /* 0x0000000108287547 */ /* 0x004fea000b800000 */
[----:B------:R-:W0:Y:S01]  /*00a0*/  S2R R0, SR_TID.X ;  /* 0x0000000000007919 */ /* 0x000e220000002100 */
[----:B------:R-:W1:Y:S01]  /*00b0*/  LDCU.64 UR6, c[0x0][0x388] ;  /* 0x00007100ff0677ac */ /* 0x000e620008000a00 */
[----:B------:R-:W2:Y:S01]  /*00c0*/  LDC R5, c[0x0][0x390] ;  /* 0x0000e400ff057b82 */ /* 0x000ea20000000800 */
[----:B0-----:R-:W-:-:S05]  /*00d0*/  IADD3 R0, P0, PT, R0, UR4, RZ ;  /* 0x0000000400007c10 */ /* 0x001fca000ff1e0ff */
[----:B------:R-:W-:Y:S01]  /*00e0*/  IMAD.X R3, RZ, RZ, UR5, P0 ;  /* 0x00000005ff037e24 */ /* 0x000fe200080e06ff */
[----:B-1----:R-:W-:-:S04]  /*00f0*/  LEA R2, P0, R0, UR6, 0x2 ;  /* 0x0000000600027c11 */ /* 0x002fc8000f8010ff */
[----:B------:R-:W-:-:S05]  /*0100*/  LEA.HI.X R3, R0, UR7, R3, 0x2, P0 ;  /* 0x0000000700037c11 */ /* 0x000fca00080f1403 */
[----:B--2---:R-:W-:Y:S04]  /*0110*/  STG.E desc[UR8][R2.64], R5 ;  /* 0x0000000502007986 */ /* 0x004fe8000c101908 */
[----:B------:R-:W-:Y:S01]  /*0120*/  STG.E desc[UR8][R2.64+0x400], R5 ;  /* 0x0004000502007986 */ /* 0x000fe2000c101908 */
[----:B------:R-:W-:Y:S05]  /*0130*/  EXIT ;  /* 0x000000000000794d */ /* 0x000fea0003800000 */
.L_x_1370:
[----:B------:R-:W0:Y:S01]  /*0140*/  S2R R0, SR_TID.X ;  /* 0x0000000000007919 */ /* 0x000e220000002100 */
[----:B------:R-:W-:Y:S01]  /*0150*/  USHF.R.S32.HI UR7, URZ, 0x1f, UR6 ;  /* 0x0000001fff077899 */ /* 0x000fe20008011406 */
[----:B------:R-:W1:Y:S05]  /*0160*/  LDCU.64 UR10, c[0x0][0x388] ;  /* 0x00007100ff0a77ac */ /* 0x000e6a0008000a00 */
[----:B------:R-:W-:Y:S02]  /*0170*/  IMAD.U32 R2, RZ, RZ, UR7 ;  /* 0x00000007ff027e24 */ /* 0x000fe4000f8e00ff */
[----:B------:R-:W-:Y:S01]  /*0180*/  IMAD.U32 R4, RZ, RZ, UR7 ;  /* 0x00000007ff047e24 */ /* 0x000fe2000f8e00ff */
[----:B0-----:R-:W-:-:S04]  /*0190*/  ISETP.LT.U32.AND P0, PT, R0, UR6, PT ;  /* 0x0000000600007c0c */ /* 0x001fc8000bf01070 */
[----:B------:R-:W-:Y:S01]  /*01a0*/  ISETP.GT.AND.EX P0, PT, R2, RZ, PT, P0 ;  /* 0x000000ff0200720c */ /* 0x000fe20003f04300 */
[C---:B------:R-:W-:Y:S01]  /*01b0*/  VIADD R2, R0.reuse, 0x100 ;  /* 0x0000010000027836 */ /* 0x040fe20000000000 */
[----:B------:R-:W-:-:S04]  /*01c0*/  IADD3 R0, P2, PT, R0, UR4, RZ ;  /* 0x0000000400007c10 */ /* 0x000fc8000ff5e0ff */
[----:B------:R-:W-:Y:S01]  /*01d0*/  ISETP.LT.U32.AND P1, PT, R2, UR6, PT ;  /* 0x0000000602007c0c */ /* 0x000fe2000bf21070 */
[----:B------:R-:W-:Y:S01]  /*01e0*/  IMAD.X R3, RZ, RZ, UR5, P2 ;  /* 0x00000005ff037e24 */ /* 0x000fe200090e06ff */
[----:B-1----:R-:W-:Y:S02]  /*01f0*/  LEA R2, P2, R0, UR10, 0x2 ;  /* 0x0000000a00027c11 */ /* 0x002fe4000f8410ff */
[----:B------:R-:W-:Y:S02]  /*0200*/  ISETP.GT.AND.EX P1, PT, R4, RZ, PT, P1 ;  /* 0x000000ff0400720c */ /* 0x000fe40003f24310 */
[----:B------:R-:W-:Y:S01]  /*0210*/  LEA.HI.X R3, R0, UR11, R3, 0x2, P2 ;  /* 0x0000000b00037c11 */ /* 0x000fe200090f1403 */
[----:B------:R-:W0:Y:S04]  /*0220*/  @P0 LDC R5, c[0x0][0x390] ;  /* 0x0000e400ff050b82 */ /* 0x000e280000000800 */
[----:B0-----:R0:W-:Y:S06]  /*0230*/  @P0 STG.E desc[UR8][R2.64], R5 ;  /* 0x0000000502000986 */ /* 0x0011ec000c101908 */
[----:B------:R-:W-:Y:S05]  /*0240*/  @!P1 EXIT ;  /* 0x000000000000994d */ /* 0x000fea0003800000 */
[----:B0-----:R-:W0:Y:S02]  /*0250*/  LDC R5, c[0x0][0x390] ;  /* 0x0000e400ff057b82 */ /* 0x001e240000000800 */
[----:B0-----:R-:W-:Y:S01]  /*0260*/  STG.E desc[UR8][R2.64+0x400], R5 ;  /* 0x0004000502007986 */ /* 0x001fe2000c101908 */
[----:B------:R-:W-:Y:S05]  /*0270*/  EXIT ;  /* 0x000000000000794d */ /* 0x000fea0003800000 */
.L_x_1371:
        /* <DEDUP_REMOVED lines=16> */
.L_x_1388:


//--------------------- .text._ZN3cub18CUB_300001_SM_10006detail8for_each13static_kernelINS2_12policy_hub_t12policy_500_tEmN6thrust24THRUST_300001_SM_1000_NS8cuda_cub20__uninitialized_fill7functorINS7_10device_ptrIiEEiEEEEvT0_T1_ --------------------------
	.section	.text._ZN3cub18CUB_300001_SM_10006detail8for_each13static_kernelINS2_12policy_hub_t12policy_500_tEmN6thrust24THRUST_300001_SM_1000_NS8cuda_cub20__uninitialized_fill7functorINS7_10device_ptrIiEEiEEEEvT0_T1_,"ax",@progbits
	.align	128
        .global         _ZN3cub18CUB_300001_SM_10006detail8for_each13static_kernelINS2_12policy_hub_t12policy_500_tEmN6thrust24THRUST_300001_SM_1000_NS8cuda_cub20__uninitialized_fill7functorINS7_10device_ptrIiEEiEEEEvT0_T1_
        .type           _ZN3cub18CUB_300001_SM_10006detail8for_each13static_kernelINS2_12policy_hub_t12policy_500_tEmN6thrust24THRUST_300001_SM_1000_NS8cuda_cub20__uninitialized_fill7functorINS7_10device_ptrIiEEiEEEEvT0_T1_,@function
        .size           _ZN3cub18CUB_300001_SM_10006detail8for_each13static_kernelINS2_12policy_hub_t12policy_500_tEmN6thrust24THRUST_300001_SM_1000_NS8cuda_cub20__uninitialized_fill7functorINS7_10device_ptrIiEEiEEEEvT0_T1_,(.L_x_1389 - _ZN3cub18CUB_300001_SM_10006detail8for_each13static_kernelINS2_12policy_hub_t12policy_500_tEmN6thrust24THRUST_300001_SM_1000_NS8cuda_cub20__uninitialized_fill7functorINS7_10device_ptrIiEEiEEEEvT0_T1_)
        .other          _ZN3cub18CUB_300001_SM_10006detail8for_each13static_kernelINS2_12policy_hub_t12policy_500_tEmN6thrust24THRUST_300001_SM_1000_NS8cuda_cub20__uninitialized_fill7functorINS7_10device_ptrIiEEiEEEEvT0_T1_,@"STO_CUDA_ENTRY STV_DEFAULT"
_ZN3cub18CUB_300001_SM_10006detail8for_each13static_kernelINS2_12policy_hub_t12policy_500_tEmN6thrust24THRUST_300001_SM_1000_NS8cuda_cub20__uninitialized_fill7functorINS7_10device_ptrIiEEiEEEEvT0_T1_:
.text._ZN3cub18CUB_300001_SM_10006detail8for_each13static_kernelINS2_12policy_hub_t12policy_500_tEmN6thrust24THRUST_300001_SM_1000_NS8cuda_cub20__uninitialized_fill7functorINS7_10device_ptrIiEEiEEEEvT0_T1_:
        /* <DEDUP_REMOVED lines=8> */
[----:B------:R-:W-:-:S09]  /*0080*/  UISETP.GE.U32.AND.EX UP0, UPT, UR7, URZ, UPT, UP0 ;  /* 0x000000ff0700728c */ /* 0x000fd2000bf06100 */
        /* <DEDUP_REMOVED lines=11> */
.L_x_1372:
[----:B------:R-:W0:Y:S01]  /*0140*/  S2R R0, SR_TID.X ;  /* 0x0000000000007919 */ /* 0x000e220000002100 */
[----:B------:R-:W-:Y:S01]  /*0150*/  IMAD.U32 R2, RZ, RZ, UR7 ;  /* 0x00000007ff027e24 */ /* 0x000fe2000f8e00ff */
[----:B------:R-:W1:Y:S01]  /*0160*/  LDCU.64 UR10, c[0x0][0x388] ;  /* 0x00007100ff0a77ac */ /* 0x000e620008000a00 */
[----:B------:R-:W-:Y:S01]  /*0170*/  IMAD.U32 R4, RZ, RZ, UR7 ;  /* 0x00000007ff047e24 */ /* 0x000fe2000f8e00ff */
[----:B0-----:R-:W-:-:S04]  /*0180*/  ISETP.LT.U32.AND P0, PT, R0, UR6, PT ;  /* 0x0000000600007c0c */ /* 0x001fc8000bf01070 */
[----:B------:R-:W-:Y:S01]  /*0190*/  ISETP.GT.U32.AND.EX P0, PT, R2, RZ, PT, P0 ;  /* 0x000000ff0200720c */ /* 0x000fe20003f04100 */
[C---:B------:R-:W-:Y:S01]  /*01a0*/  VIADD R2, R0.reuse, 0x100 ;  /* 0x0000010000027836 */ /* 0x040fe20000000000 */
[----:B------:R-:W-:-:S04]  /*01b0*/  IADD3 R0, P2, PT, R0, UR4, RZ ;  /* 0x0000000400007c10 */ /* 0x000fc8000ff5e0ff */
[----:B------:R-:W-:Y:S01]  /*01c0*/  ISETP.LT.U32.AND P1, PT, R2, UR6, PT ;  /* 0x0000000602007c0c */ /* 0x000fe2000bf21070 */
[----:B------:R-:W-:Y:S01]  /*01d0*/  IMAD.X R3, RZ, RZ, UR5, P2 ;  /* 0x00000005ff037e24 */ /* 0x000fe200090e06ff */
[----:B-1----:R-:W-:Y:S02]  /*01e0*/  LEA R2, P2, R0, UR10, 0x2 ;  /* 0x0000000a00027c11 */ /* 0x002fe4000f8410ff */
[----:B------:R-:W-:Y:S02]  /*01f0*/  ISETP.GT.U32.AND.EX P1, PT, R4, RZ, PT, P1 ;  /* 0x000000ff0400720c */ /* 0x000fe40003f24110 */
[----:B------:R-:W-:Y:S01]  /*0200*/  LEA.HI.X R3, R0, UR11, R3, 0x2, P2 ;  /* 0x0000000b00037c11 */ /* 0x000fe200090f1403 */
[----:B------:R-:W0:Y:S04]  /*0210*/  @P0 LDC R5, c[0x0][0x390] ;  /* 0x0000e400ff050b82 */ /* 0x000e280000000800 */
[----:B0-----:R0:W-:Y:S06]  /*0220*/  @P0 STG.E desc[UR8][R2.64], R5 ;  /* 0x0000000502000986 */ /* 0x0011ec000c101908 */
[----:B------:R-:W-:Y:S05]  /*0230*/  @!P1 EXIT ;  /* 0x000000000000994d */ /* 0x000fea0003800000 */
[----:B0-----:R-:W0:Y:S02]  /*0240*/  LDC R5, c[0x0][0x390] ;  /* 0x0000e400ff057b82 */ /* 0x001e240000000800 */
[----:B0-----:R-:W-:Y:S01]  /*0250*/  STG.E desc[UR8][R2.64+0x400], R5 ;  /* 0x0004000502007986 */ /* 0x001fe2000c101908 */
[----:B------:R-:W-:Y:S05]  /*0260*/  EXIT ;  /* 0x000000000000794d */ /* 0x000fea0003800000 */
.L_x_1373:
        /* <DEDUP_REMOVED lines=9> */
.L_x_1389:


//--------------------- .text._ZN3cub18CUB_300001_SM_10006detail8for_each13static_kernelINS2_12policy_hub_t12policy_500_tEmN6thrust24THRUST_300001_SM_1000_NS8cuda_cub20__uninitialized_fill7functorINS7_10device_ptrIcEEcEEEEvT0_T1_ --------------------------
	.section	.text._ZN3cub18CUB_300001_SM_10006detail8for_each13static_kernelINS2_12policy_hub_t12policy_500_tEmN6thrust24THRUST_300001_SM_1000_NS8cuda_cub20__uninitialized_fill7functorINS7_10device_ptrIcEEcEEEEvT0_T1_,"ax",@progbits
	.align	128
        .global         _ZN3cub18CUB_300001_SM_10006detail8for_each13static_kernelINS2_12policy_hub_t12policy_500_tEmN6thrust24THRUST_300001_SM_1000_NS8cuda_cub20__uninitialized_fill7functorINS7_10device_ptrIcEEcEEEEvT0_T1_
        .type           _ZN3cub18CUB_300001_SM_10006detail8for_each13static_kernelINS2_12policy_hub_t12policy_500_tEmN6thrust24THRUST_300001_SM_1000_NS8cuda_cub20__uninitialized_fill7functorINS7_10device_ptrIcEEcEEEEvT0_T1_,@function
        .size           _ZN3cub18CUB_300001_SM_10006detail8for_each13static_kernelINS2_12policy_hub_t12policy_500_tEmN6thrust24THRUST_300001_SM_1000_NS8cuda_cub20__uninitialized_fill7functorINS7_10device_ptrIcEEcEEEEvT0_T1_,(.L_x_1390 - _ZN3cub18CUB_300001_SM_10006detail8for_each13static_kernelINS2_12policy_hub_t12policy_500_tEmN6thrust24THRUST_300001_SM_1000_NS8cuda_cub20__uninitialized_fill7functorINS7_10device_ptrIcEEcEEEEvT0_T1_)
        .other          _ZN3cub18CUB_300001_SM_10006detail8for_each13static_kernelINS2_12policy_hub_t12policy_500_tEmN6thrust24THRUST_300001_SM_1000_NS8cuda_cub20__uninitialized_fill7functorINS7_10device_ptrIcEEcEEEEvT0_T1_,@"STO_CUDA_ENTRY STV_DEFAULT"
_ZN3cub18CUB_300001_SM_10006detail8for_each13static_kernelINS2_12policy_hub_t12policy_500_tEmN6thrust24THRUST_300001_SM_1000_NS8cuda_cub20__uninitialized_fill7functorINS7_10device_ptrIcEEcEEEEvT0_T1_:
.text._ZN3cub18CUB_300001_SM_10006detail8for_each13static_kernelINS2_12policy_hub_t12policy_500_tEmN6thrust24THRUST_300001_SM_1000_NS8cuda_cub20__uninitialized_fill7functorINS7_10device_ptrIcEEcEEEEvT0_T1_:
[----:B------:R-:W-:Y:S08]  /*0000*/  LDC R1, c[0x0][0x37c] ;  /* 0x0000df00ff017b82 */ /* 0x000ff00000000800 */
[----:B------:R-:W0:Y:S01]  /*0010*/  S2UR UR4, SR_CTAID.X ;  /* 0x00000000000479c3 */ /* 0x000e220000002500 */
[----:B------:R-:W1:Y:S01]  /*0020*/  LDCU.64 UR6, c[0x0][0x380] ;  /* 0x00007000ff0677ac */ /* 0x000e620008000a00 */
[----:B------:R-:W2:Y:S06]  /*0030*/  LDCU.64 UR8, c[0x0][0x358] ;  /* 0x00006b00ff0877ac */ /* 0x000eac0008000a00 */
[----:B------:R-:W3:Y:S01]  /*0040*/  LDC R5, c[0x0][0x390] ;  /* 0x0000e400ff057b82 */ /* 0x000ee20000000800 */
[----:B0-----:R-:W-:-:S04]  /*0050*/  UIMAD.WIDE.U32 UR4, UR4, 0x200, URZ ;  /* 0x00000200040478a5 */ /* 0x001fc8000f8e00ff */
[----:B-1----:R-:W-:-:S04]  /*0060*/  UIADD3 UR6, UP0, UPT, -UR4, UR6, URZ ;  /* 0x0000000604067290 */ /* 0x002fc8000ff1e1ff */
[----:B------:R-:W-:Y:S01]  /*0070*/  UIADD3.X UR7, UPT, UPT, ~UR5, UR7, URZ, UP0, !UPT ;  /* 0x0000000705077290 */ /* 0x000fe200087fe5ff */
[----:B---3--:R-:W-:Y:S01]  /*0080*/  PRMT R5, R5, 0x7770, RZ ;  /* 0x0000777005057816 */ /* 0x008fe200000000ff */
[----:B------:R-:W-:-:S04]  /*0090*/  UISETP.GE.U32.AND UP0, UPT, UR6, 0x200, UPT ;  /* 0x000002000600788c */ /* 0x000fc8000bf06070 */
[----:B------:R-:W-:-:S09]  /*00a0*/  UISETP.GE.U32.AND.EX UP0, UPT, UR7, URZ, UPT, UP0 ;  /* 0x000000ff0700728c */ /* 0x000fd2000bf06100 */
[----:B--2---:R-:W-:Y:S05]  /*00b0*/  BRA.U !UP0, `(.L_x_1374) ;  /* 0x00000001081c7547 */ /* 0x004fea000b800000 */
[----:B------:R-:W0:Y:S01]  /*00c0*/  S2R R3, SR_TID.X ;  /* 0x0000000000037919 */ /* 0x000e220000002100 */
[----:B------:R-:W0:Y:S02]  /*00d0*/  LDC.64 R6, c[0x0][0x388] ;  /* 0x0000e200ff067b82 */ /* 0x000e240000000a00 */
[----:B0-----:R-:W-:-:S04]  /*00e0*/  IADD3 R2, P0, P1, R6, UR4, R3 ;  /* 0x0000000406027c10 */ /* 0x001fc8000f91e003 */
[----:B------:R-:W-:-:S05]  /*00f0*/  IADD3.X R3, PT, PT, R7, UR5, RZ, P0, P1 ;  /* 0x0000000507037c10 */ /* 0x000fca00087e24ff */
[----:B------:R-:W-:Y:S04]  /*0100*/  STG.E.U8 desc[UR8][R2.64], R5 ;  /* 0x0000000502007986 */ /* 0x000fe8000c101108 */
[----:B------:R-:W-:Y:S01]  /*0110*/  STG.E.U8 desc[UR8][R2.64+0x100], R5 ;  /* 0x0001000502007986 */ /* 0x000fe2000c101108 */
[----:B------:R-:W-:Y:S05]  /*0120*/  EXIT ;  /* 0x000000000000794d */ /* 0x000fea0003800000 */
.L_x_1374:
[----:B------:R-:W0:Y:S01]  /*0130*/  S2R R3, SR_TID.X ;  /* 0x0000000000037919 */ /* 0x000e220000002100 */
[----:B------:R-:W1:Y:S01]  /*0140*/  LDC.64 R6, c[0x0][0x388] ;  /* 0x0000e200ff067b82 */ /* 0x000e620000000a00 */
[----:B------:R-:W-:Y:S02]  /*0150*/  IMAD.U32 R2, RZ, RZ, UR7 ;  /* 0x00000007ff027e24 */ /* 0x000fe4000f8e00ff */
[C---:B0-----:R-:W-:Y:S01]  /*0160*/  VIADD R0, R3.reuse, 0x100 ;  /* 0x0000010003007836 */ /* 0x041fe20000000000 */
[----:B------:R-:W-:-:S04]  /*0170*/  ISETP.LT.U32.AND P0, PT, R3, UR6, PT ;  /* 0x0000000603007c0c */ /* 0x000fc8000bf01070 */
[----:B------:R-:W-:Y:S01]  /*0180*/  ISETP.LT.U32.AND P1, PT, R0, UR6, PT ;  /* 0x0000000600007c0c */ /* 0x000fe2000bf21070 */
[----:B------:R-:W-:Y:S01]  /*0190*/  IMAD.U32 R0, RZ, RZ, UR7 ;  /* 0x00000007ff007e24 */ /* 0x000fe2000f8e00ff */
[----:B------:R-:W-:Y:S02]  /*01a0*/  ISETP.GT.U32.AND.EX P0, PT, R2, RZ, PT, P0 ;  /* 0x000000ff0200720c */ /* 0x000fe40003f04100 */
[----:B-1----:R-:W-:Y:S02]  /*01b0*/  IADD3 R2, P2, P3, R6, UR4, R3 ;  /* 0x0000000406027c10 */ /* 0x002fe4000fb5e003 */
[----:B------:R-:W-:Y:S02]  /*01c0*/  ISETP.GT.U32.AND.EX P1, PT, R0, RZ, PT, P1 ;  /* 0x000000ff0000720c */ /* 0x000fe40003f24110 */
[----:B------:R-:W-:-:S07]  /*01d0*/  IADD3.X R3, PT, PT, R7, UR5, RZ, P2, P3 ;  /* 0x0000000507037c10 */ /* 0x000fce00097e64ff */
[----:B------:R0:W-:Y:S04]  /*01e0*/  @P0 STG.E.U8 desc[UR8][R2.64], R5 ;  /* 0x0000000502000986 */ /* 0x0001e8000c101108 */
[----:B------:R-:W-:Y:S05]  /*01f0*/  @!P1 EXIT ;  /* 0x000000000000994d */ /* 0x000fea0003800000 */
[----:B------:R-:W-:Y:S01]  /*0200*/  STG.E.U8 desc[UR8][R2.64+0x100], R5 ;  /* 0x0001000502007986 */ /* 0x000fe2000c101108 */
[----:B------:R-:W-:Y:S05]  /*0210*/  EXIT ;  /* 0x000000000000794d */ /* 0x000fea0003800000 */
.L_x_1375:
        /* <DEDUP_REMOVED lines=14> */
.L_x_1390:


//--------------------- .text._ZN3cub18CUB_300001_SM_10006detail11EmptyKernelIvEEvv --------------------------
	.section	.text._ZN3cub18CUB_300001_SM_10006detail11EmptyKernelIvEEvv,"ax",@progbits
	.align	128
        .global         _ZN3cub18CUB_300001_SM_10006detail11EmptyKernelIvEEvv
        .type           _ZN3cub18CUB_300001_SM_10006detail11EmptyKernelIvEEvv,@function
        .size           _ZN3cub18CUB_300001_SM_10006detail11EmptyKernelIvEEvv,(.L_x_1391 - _ZN3cub18CUB_300001_SM_10006detail11EmptyKernelIvEEvv)
        .other          _ZN3cub18CUB_300001_SM_10006detail11EmptyKernelIvEEvv,@"STO_CUDA_ENTRY STV_DEFAULT"
_ZN3cub18CUB_300001_SM_10006detail11EmptyKernelIvEEvv:
.text._ZN3cub18CUB_300001_SM_10006detail11EmptyKernelIvEEvv:
[----:B------:R-:W-:Y:S01]  /*0000*/  LDC R1, c[0x0][0x37c] ;  /* 0x0000df00ff017b82 */ /* 0x000fe20000000800 */
[----:B------:R-:W-:Y:S05]  /*0010*/  EXIT ;  /* 0x000000000000794d */ /* 0x000fea0003800000 */
.L_x_1376:
        /* <DEDUP_REMOVED lines=14> */
.L_x_1391:


//--------------------- .nv.shared._ZN3cub18CUB_300001_SM_10006detail4scan16DeviceScanKernelINS2_10policy_hubIiiim12compare_leftE10Policy1000EN6thrust24THRUST_300001_SM_1000_NS6detail15normal_iteratorINS9_10device_ptrIiEEEESE_NS0_13ScanTileStateIiLb1EEES5_NS0_8NullTypeEmiLb0ESH_EEvT0_T1_T2_iT3_T4_T5_ --------------------------
	.section	.nv.shared._ZN3cub18CUB_300001_SM_10006detail4scan16DeviceScanKernelINS2_10policy_hubIiiim12compare_leftE10Policy1000EN6thrust24THRUST_300001_SM_1000_NS6detail15normal_iteratorINS9_10device_ptrIiEEEESE_NS0_13ScanTileStateIiLb1EEES5_NS0_8NullTypeEmiLb0ESH_EEvT0_T1_T2_iT3_T4_T5_,"aw",@nobits
	.sectionflags	@""
	.align	16
.nv.shared._ZN3cub18CUB_300001_SM_10006detail4scan16DeviceScanKernelINS2_10policy_hubIiiim12compare_leftE10Policy1000EN6thrust24THRUST_300001_SM_1000_NS6detail15normal_iteratorINS9_10device_ptrIiEEEESE_NS0_13ScanTileStateIiLb1EEES5_NS0_8NullTypeEmiLb0ESH_EEvT0_T1_T2_iT3_T4_T5_:
	.zero		8720


//--------------------- .nv.shared.reserved.0     --------------------------
	.section	.nv.shared.reserved.0,"aw",@nobits
	.weak		__nv_reservedSMEM_offset_0_alias
	.size		__nv_reservedSMEM_offset_0_alias, 0, 64
	.other		__nv_reservedSMEM_offset_0_alias,@"STO_CUDA_RESERVED_SHARED STV_DEFAULT"
__nv_reservedSMEM_offset_0_alias:
	.zero		0
	.zero		64


//--------------------- .nv.global                --------------------------
	.section	.nv.global,"aw",@nobits
.nv.global:
	.type		_ZN30_INTERNAL_b68e5e71_4_k_cu_main6thrust24THRUST_300001_SM_1000_NS3seqE,@object
	.size		_ZN30_INTERNAL_b68e5e71_4_k_cu_main6thrust24THRUST_300001_SM_1000_NS3seqE,(_ZN30_INTERNAL_b68e5e71_4_k_cu_main4cuda3std3__48in_placeE - _ZN30_INTERNAL_b68e5e71_4_k_cu_main6thrust24THRUST_300001_SM_1000_NS3seqE)
_ZN30_INTERNAL_b68e5e71_4_k_cu_main6thrust24THRUST_300001_SM_1000_NS3seqE:
	.zero		1
	.type		_ZN30_INTERNAL_b68e5e71_4_k_cu_main4cuda3std3__48in_placeE,@object
	.size		_ZN30_INTERNAL_b68e5e71_4_k_cu_main4cuda3std3__48in_placeE,(_ZN30_INTERNAL_b68e5e71_4_k_cu_main4cuda3std6ranges3__45__cpo4sizeE - _ZN30_INTERNAL_b68e5e71_4_k_cu_main4cuda3std3__48in_placeE)
_ZN30_INTERNAL_b68e5e71_4_k_cu_main4cuda3std3__48in_placeE:
	.zero		1
	.type		_ZN30_INTERNAL_b68e5e71_4_k_cu_main4cuda3std6ranges3__45__cpo4sizeE,@object
	.size		_ZN30_INTERNAL_b68e5e71_4_k_cu_main4cuda3std6ranges3__45__cpo4sizeE,(_ZN30_INTERNAL_b68e5e71_4_k_cu_main6thrust24THRUST_300001_SM_1000_NS12placeholders2_3E - _ZN30_INTERNAL_b68e5e71_4_k_cu_main4cuda3std6ranges3__45__cpo4sizeE)
_ZN30_INTERNAL_b68e5e71_4_k_cu_main4cuda3std6ranges3__45__cpo4sizeE:
	.zero		1
	.type		_ZN30_INTERNAL_b68e5e71_4_k_cu_main6thrust24THRUST_300001_SM_1000_NS12placeholders2_3E,@object
	.size		_ZN30_INTERNAL_b68e5e71_4_k_cu_main6thrust24THRUST_300001_SM_1000_NS12placeholders2_3E,(_ZN30_INTERNAL_b68e5e71_4_k_cu_main4cuda3std3__45__cpo6cbeginE - _ZN30_INTERNAL_b68e5e71_4_k_cu_main6thrust24THRUST_300001_SM_1000_NS12placeholders2_3E)
_ZN30_INTERNAL_b68e5e71_4_k_cu_main6thrust24THRUST_300001_SM_1000_NS12placeholders2_3E:
	.zero		1
	.type		_ZN30_INTERNAL_b68e5e71_4_k_cu_main4cuda3std3__45__cpo6cbeginE,@object
	.size		_ZN30_INTERNAL_b68e5e71_4_k_cu_main4cuda3std3__45__cpo6cbeginE,(_ZN30_INTERNAL_b68e5e71_4_k_cu_main4cuda3std6ranges3__45__cpo6cbeginE - _ZN30_INTERNAL_b68e5e71_4_k_cu_main4cuda3std3__45__cpo6cbeginE)
_ZN30_INTERNAL_b68e5e71_4_k_cu_main4cuda3std3__45__cpo6cbeginE:
	.zero		1
	.type		_ZN30_INTERNAL_b68e5e71_4_k_cu_main4cuda3std6ranges3__45__cpo6cbeginE,@object
	.size		_ZN30_INTERNAL_b68e5e71_4_k_cu_main4cuda3std6ranges3__45__cpo6cbeginE,(_ZN30_INTERNAL_b68e5e71_4_k_cu_main6thrust24THRUST_300001_SM_1000_NS12placeholders2_7E - _ZN30_INTERNAL_b68e5e71_4_k_cu_main4cuda3std6ranges3__45__cpo6cbeginE)
_ZN30_INTERNAL_b68e5e71_4_k_cu_main4cuda3std6ranges3__45__cpo6cbeginE:
	.zero		1
	.type		_ZN30_INTERNAL_b68e5e71_4_k_cu_main6thrust24THRUST_300001_SM_1000_NS12placeholders2_7E,@object
	.size		_ZN30_INTERNAL_b68e5e71_4_k_cu_main6thrust24THRUST_300001_SM_1000_NS12placeholders2_7E,(_ZN30_INTERNAL_b68e5e71_4_k_cu_main4cuda3std3__45__cpo7crbeginE - _ZN30_INTERNAL_b68e5e71_4_k_cu_main6thrust24THRUST_300001_SM_1000_NS12placeholders2_7E)
_ZN30_INTERNAL_b68e5e71_4_k_cu_main6thrust24THRUST_300001_SM_1000_NS12placeholders2_7E:
	.zero		1
	.type		_ZN30_INTERNAL_b68e5e71_4_k_cu_main4cuda3std3__45__cpo7crbeginE,@object
	.size		_ZN30_INTERNAL_b68e5e71_4_k_cu_main4cuda3std3__45__cpo7crbeginE,(_ZN30_INTERNAL_b68e5e71_4_k_cu_main4cuda3std6ranges3__45__cpo4nextE - _ZN30_INTERNAL_b68e5e71_4_k_cu_main4cuda3std3__45__cpo7crbeginE)
_ZN30_INTERNAL_b68e5e71_4_k_cu_main4cuda3std3__45__cpo7crbeginE:
	.zero		1
	.type		_ZN30_INTERNAL_b68e5e71_4_k_cu_main4cuda3std6ranges3__45__cpo4nextE,@object
	.size		_ZN30_INTERNAL_b68e5e71_4_k_cu_main4cuda3std6ranges3__45__cpo4nextE,(_ZN30_INTERNAL_b68e5e71_4_k_cu_main4cuda3std6ranges3__45__cpo4swapE - _ZN30_INTERNAL_b68e5e71_4_k_cu_main4cuda3std6ranges3__45__cpo4nextE)
_ZN30_INTERNAL_b68e5e71_4_k_cu_main4cuda3std6ranges3__45__cpo4nextE:
	.zero		1
	.type		_ZN30_INTERNAL_b68e5e71_4_k_cu_main4cuda3std6ranges3__45__cpo4swapE,@object
	.size		_ZN30_INTERNAL_b68e5e71_4_k_cu_main4cuda3std6ranges3__45__cpo4swapE,(_ZN30_INTERNAL_b68e5e71_4_k_cu_main6thrust24THRUST_300001_SM_1000_NS8cuda_cub10par_nosyncE - _ZN30_INTERNAL_b68e5e71_4_k_cu_main4cuda3std6ranges3__45__cpo4swapE)
_ZN30_INTERNAL_b68e5e71_4_k_cu_main4cuda3std6ranges3__45__cpo4swapE:
	.zero		1
	.type		_ZN30_INTERNAL_b68e5e71_4_k_cu_main6thrust24THRUST_300001_SM_1000_NS8cuda_cub10par_nosyncE,@object
	.size		_ZN30_INTERNAL_b68e5e71_4_k_cu_main6thrust24THRUST_300001_SM_1000_NS8cuda_cub10par_nosyncE,(_ZN30_INTERNAL_b68e5e71_4_k_cu_main6thrust24THRUST_300001_SM_1000_NS12placeholders2_9E - _ZN30_INTERNAL_b68e5e71_4_k_cu_main6thrust24THRUST_300001_SM_1000_NS8cuda_cub10par_nosyncE)
_ZN30_INTERNAL_b68e5e71_4_k_cu_main6thrust24THRUST_300001_SM_1000_NS8cuda_cub10par_nosyncE:
	.zero		1
	.type		_ZN30_INTERNAL_b68e5e71_4_k_cu_main6thrust24THRUST_300001_SM_1000_NS12placeholders2_9E,@object
	.size		_ZN30_INTERNAL_b68e5e71_4_k_cu_main6thrust24THRUST_300001_SM_1000_NS12placeholders2_9E,(_ZN30_INTERNAL_b68e5e71_4_k_cu_main4cuda3std3__432_GLOBAL__N__b68e5e71_4_k_cu_main6ignoreE - _ZN30_INTERNAL_b68e5e71_4_k_cu_main6thrust24THRUST_300001_SM_1000_NS12placeholders2_9E)
_ZN30_INTERNAL_b68e5e71_4_k_cu_main6thrust24THRUST_300001_SM_1000_NS12placeholders2_9E:
	.zero		1
	.type		_ZN30_INTERNAL_b68e5e71_4_k_cu_main4cuda3std3__432_GLOBAL__N__b68e5e71_4_k_cu_main6ignoreE,@object
	.size		_ZN30_INTERNAL_b68e5e71_4_k_cu_main4cuda3std3__432_GLOBAL__N__b68e5e71_4_k_cu_main6ignoreE,(_ZN30_INTERNAL_b68e5e71_4_k_cu_main4cuda3std6ranges3__45__cpo4dataE - _ZN30_INTERNAL_b68e5e71_4_k_cu_main4cuda3std3__432_GLOBAL__N__b68e5e71_4_k_cu_main6ignoreE)
_ZN30_INTERNAL_b68e5e71_4_k_cu_main4cuda3std3__432_GLOBAL__N__b68e5e71_4_k_cu_main6ignoreE:
	.zero		1
	.type		_ZN30_INTERNAL_b68e5e71_4_k_cu_main4cuda3std6ranges3__45__cpo4dataE,@object
	.size		_ZN30_INTERNAL_b68e5e71_4_k_cu_main4cuda3std6ranges3__45__cpo4dataE,(_ZN30_INTERNAL_b68e5e71_4_k_cu_main6thrust24THRUST_300001_SM_1000_NS12placeholders2_1E - _ZN30_INTERNAL_b68e5e71_4_k_cu_main4cuda3std6ranges3__45__cpo4dataE)
_ZN30_INTERNAL_b68e5e71_4_k_cu_main4cuda3std6ranges3__45__cpo4dataE:
	.zero		1
	.type		_ZN30_INTERNAL_b68e5e71_4_k_cu_main6thrust24THRUST_300001_SM_1000_NS12placeholders2_1E,@object
	.size		_ZN30_INTERNAL_b68e5e71_4_k_cu_main6thrust24THRUST_300001_SM_1000_NS12placeholders2_1E,(_ZN30_INTERNAL_b68e5e71_4_k_cu_main4cuda3std3__45__cpo5beginE - _ZN30_INTERNAL_b68e5e71_4_k_cu_main6thrust24THRUST_300001_SM_1000_NS12placeholders2_1E)
_ZN30_INTERNAL_b68e5e71_4_k_cu_main6thrust24THRUST_300001_SM_1000_NS12placeholders2_1E:
	.zero		1
	.type		_ZN30_INTERNAL_b68e5e71_4_k_cu_main4cuda3std3__45__cpo5beginE,@object
	.size		_ZN30_INTERNAL_b68e5e71_4_k_cu_main4cuda3std3__45__cpo5beginE,(_ZN30_INTERNAL_b68e5e71_4_k_cu_main4cuda3std6ranges3__45__cpo5beginE - _ZN30_INTERNAL_b68e5e71_4_k_cu_main4cuda3std3__45__cpo5beginE)
_ZN30_INTERNAL_b68e5e71_4_k_cu_main4cuda3std3__45__cpo5beginE:
	.zero		1
	.type		_ZN30_INTERNAL_b68e5e71_4_k_cu_main4cuda3std6ranges3__45__cpo5beginE,@object
	.size		_ZN30_INTERNAL_b68e5e71_4_k_cu_main4cuda3std6ranges3__45__cpo5beginE,(_ZN30_INTERNAL_b68e5e71_4_k_cu_main6thrust24THRUST_300001_SM_1000_NS12placeholders2_5E - _ZN30_INTERNAL_b68e5e71_4_k_cu_main4cuda3std6ranges3__45__cpo5beginE)
_ZN30_INTERNAL_b68e5e71_4_k_cu_main4cuda3std6ranges3__45__cpo5beginE:
	.zero		1
	.type		_ZN30_INTERNAL_b68e5e71_4_k_cu_main6thrust24THRUST_300001_SM_1000_NS12placeholders2_5E,@object
	.size		_ZN30_INTERNAL_b68e5e71_4_k_cu_main6thrust24THRUST_300001_SM_1000_NS12placeholders2_5E,(_ZN30_INTERNAL_b68e5e71_4_k_cu_main4cuda3std3__45__cpo6rbeginE - _ZN30_INTERNAL_b68e5e71_4_k_cu_main6thrust24THRUST_300001_SM_1000_NS12placeholders2_5E)
_ZN30_INTERNAL_b68e5e71_4_k_cu_main6thrust24THRUST_300001_SM_1000_NS12placeholders2_5E:
	.zero		1
	.type		_ZN30_INTERNAL_b68e5e71_4_k_cu_main4cuda3std3__45__cpo6rbeginE,@object
	.size		_ZN30_INTERNAL_b68e5e71_4_k_cu_main4cuda3std3__45__cpo6rbeginE,(_ZN30_INTERNAL_b68e5e71_4_k_cu_main4cuda3std6ranges3__45__cpo7advanceE - _ZN30_INTERNAL_b68e5e71_4_k_cu_main4cuda3std3__45__cpo6rbeginE)
_ZN30_INTERNAL_b68e5e71_4_k_cu_main4cuda3std3__45__cpo6rbeginE:
	.zero		1
	.type		_ZN30_INTERNAL_b68e5e71_4_k_cu_main4cuda3std6ranges3__45__cpo7advanceE,@object
	.size		_ZN30_INTERNAL_b68e5e71_4_k_cu_main4cuda3std6ranges3__45__cpo7advanceE,(_ZN30_INTERNAL_b68e5e71_4_k_cu_main4cuda3std3__47nulloptE - _ZN30_INTERNAL_b68e5e71_4_k_cu_main4cuda3std6ranges3__45__cpo7advanceE)
_ZN30_INTERNAL_b68e5e71_4_k_cu_main4cuda3std6ranges3__45__cpo7advanceE:
	.zero		1
	.type		_ZN30_INTERNAL_b68e5e71_4_k_cu_main4cuda3std3__47nulloptE,@object
	.size		_ZN30_INTERNAL_b68e5e71_4_k_cu_main4cuda3std3__47nulloptE,(_ZN30_INTERNAL_b68e5e71_4_k_cu_main4cuda3std6ranges3__45__cpo8distanceE - _ZN30_INTERNAL_b68e5e71_4_k_cu_main4cuda3std3__47nulloptE)
_ZN30_INTERNAL_b68e5e71_4_k_cu_main4cuda3std3__47nulloptE:
	.zero		1
	.type		_ZN30_INTERNAL_b68e5e71_4_k_cu_main4cuda3std6ranges3__45__cpo8distanceE,@object
	.size		_ZN30_INTERNAL_b68e5e71_4_k_cu_main4cuda3std6ranges3__45__cpo8distanceE,(_ZN30_INTERNAL_b68e5e71_4_k_cu_main6thrust24THRUST_300001_SM_1000_NS12placeholders3_10E - _ZN30_INTERNAL_b68e5e71_4_k_cu_main4cuda3std6ranges3__45__cpo8distanceE)
_ZN30_INTERNAL_b68e5e71_4_k_cu_main4cuda3std6ranges3__45__cpo8distanceE:
	.zero		1
	.type		_ZN30_INTERNAL_b68e5e71_4_k_cu_main6thrust24THRUST_300001_SM_1000_NS12placeholders3_10E,@object
	.size		_ZN30_INTERNAL_b68e5e71_4_k_cu_main6thrust24THRUST_300001_SM_1000_NS12placeholders3_10E,(_ZN30_INTERNAL_b68e5e71_4_k_cu_main4cuda3std3__419piecewise_constructE - _ZN30_INTERNAL_b68e5e71_4_k_cu_main6thrust24THRUST_300001_SM_1000_NS12placeholders3_10E)
_ZN30_INTERNAL_b68e5e71_4_k_cu_main6thrust24THRUST_300001_SM_1000_NS12placeholders3_10E:
	.zero		1
	.type		_ZN30_INTERNAL_b68e5e71_4_k_cu_main4cuda3std3__419piecewise_constructE,@object
	.size		_ZN30_INTERNAL_b68e5e71_4_k_cu_main4cuda3std3__419piecewise_constructE,(_ZN30_INTERNAL_b68e5e71_4_k_cu_main4cuda3std6ranges3__45__cpo5cdataE - _ZN30_INTERNAL_b68e5e71_4_k_cu_main4cuda3std3__419piecewise_constructE)
_ZN30_INTERNAL_b68e5e71_4_k_cu_main4cuda3std3__419piecewise_constructE:
	.zero		1
	.type		_ZN30_INTERNAL_b68e5e71_4_k_cu_main4cuda3std6ranges3__45__cpo5cdataE,@object
	.size		_ZN30_INTERNAL_b68e5e71_4_k_cu_main4cuda3std6ranges3__45__cpo5cdataE,(_ZN30_INTERNAL_b68e5e71_4_k_cu_main6thrust24THRUST_300001_SM_1000_NS12placeholders2_2E - _ZN30_INTERNAL_b68e5e71_4_k_cu_main4cuda3std6ranges3__45__cpo5cdataE)
_ZN30_INTERNAL_b68e5e71_4_k_cu_main4cuda3std6ranges3__45__cpo5cdataE:
	.zero		1
	.type		_ZN30_INTERNAL_b68e5e71_4_k_cu_main6thrust24THRUST_300001_SM_1000_NS12placeholders2_2E,@object
	.size		_ZN30_INTERNAL_b68e5e71_4_k_cu_main6thrust24THRUST_300001_SM_1000_NS12placeholders2_2E,(_ZN30_INTERNAL_b68e5e71_4_k_cu_main4cuda3std3__45__cpo3endE - _ZN30_INTERNAL_b68e5e71_4_k_cu_main6thrust24THRUST_300001_SM_1000_NS12placeholders2_2E)
_ZN30_INTERNAL_b68e5e71_4_k_cu_main6thrust24THRUST_300001_SM_1000_NS12placeholders2_2E:
	.zero		1
	.type		_ZN30_INTERNAL_b68e5e71_4_k_cu_main4cuda3std3__45__cpo3endE,@object
	.size		_ZN30_INTERNAL_b68e5e71_4_k_cu_main4cuda3std3__45__cpo3endE,(_ZN30_INTERNAL_b68e5e71_4_k_cu_main4cuda3std6ranges3__45__cpo3endE - _ZN30_INTERNAL_b68e5e71_4_k_cu_main4cuda3std3__45__cpo3endE)
_ZN30_INTERNAL_b68e5e71_4_k_cu_main4cuda3std3__45__cpo3endE:
	.zero		1
	.type		_ZN30_INTERNAL_b68e5e71_4_k_cu_main4cuda3std6ranges3__45__cpo3endE,@object
	.size		_ZN30_INTERNAL_b68e5e71_4_k_cu_main4cuda3std6ranges3__45__cpo3endE,(_ZN30_INTERNAL_b68e5e71_4_k_cu_main6thrust24THRUST_300001_SM_1000_NS12placeholders2_6E - _ZN30_INTERNAL_b68e5e71_4_k_cu_main4cuda3std6ranges3__45__cpo3endE)
_ZN30_INTERNAL_b68e5e71_4_k_cu_main4cuda3std6ranges3__45__cpo3endE:
	.zero		1
	.type		_ZN30_INTERNAL_b68e5e71_4_k_cu_main6thrust24THRUST_300001_SM_1000_NS12placeholders2_6E,@object
	.size		_ZN30_INTERNAL_b68e5e71_4_k_cu_main6thrust24THRUST_300001_SM_1000_NS12placeholders2_6E,(_ZN30_INTERNAL_b68e5e71_4_k_cu_main4cuda3std3__45__cpo4rendE - _ZN30_INTERNAL_b68e5e71_4_k_cu_main6thrust24THRUST_300001_SM_1000_NS12placeholders2_6E)
_ZN30_INTERNAL_b68e5e71_4_k_cu_main6thrust24THRUST_300001_SM_1000_NS12placeholders2_6E:
	.zero		1
	.type		_ZN30_INTERNAL_b68e5e71_4_k_cu_main4cuda3std3__45__cpo4rendE,@object
	.size		_ZN30_INTERNAL_b68e5e71_4_k_cu_main4cuda3std3__45__cpo4rendE,(_ZN30_INTERNAL_b68e5e71_4_k_cu_main4cuda3std6ranges3__45__cpo9iter_swapE - _ZN30_INTERNAL_b68e5e71_4_k_cu_main4cuda3std3__45__cpo4rendE)
_ZN30_INTERNAL_b68e5e71_4_k_cu_main4cuda3std3__45__cpo4rendE:
	.zero		1
	.type		_ZN30_INTERNAL_b68e5e71_4_k_cu_main4cuda3std6ranges3__45__cpo9iter_swapE,@object
	.size		_ZN30_INTERNAL_b68e5e71_4_k_cu_main4cuda3std6ranges3__45__cpo9iter_swapE,(_ZN30_INTERNAL_b68e5e71_4_k_cu_main4cuda3std3__48unexpectE - _ZN30_INTERNAL_b68e5e71_4_k_cu_main4cuda3std6ranges3__45__cpo9iter_swapE)
_ZN30_INTERNAL_b68e5e71_4_k_cu_main4cuda3std6ranges3__45__cpo9iter_swapE:
	.zero		1
	.type		_ZN30_INTERNAL_b68e5e71_4_k_cu_main4cuda3std3__48unexpectE,@object
	.size		_ZN30_INTERNAL_b68e5e71_4_k_cu_main4cuda3std3__48unexpectE,(_ZN30_INTERNAL_b68e5e71_4_k_cu_main6thrust24THRUST_300001_SM_1000_NS8cuda_cub3parE - _ZN30_INTERNAL_b68e5e71_4_k_cu_main4cuda3std3__48unexpectE)
_ZN30_INTERNAL_b68e5e71_4_k_cu_main4cuda3std3__48unexpectE:
	.zero		1
	.type		_ZN30_INTERNAL_b68e5e71_4_k_cu_main6thrust24THRUST_300001_SM_1000_NS8cuda_cub3parE,@object
	.size		_ZN30_INTERNAL_b68e5e71_4_k_cu_main6thrust24THRUST_300001_SM_1000_NS8cuda_cub3parE,(_ZN30_INTERNAL_b68e5e71_4_k_cu_main6thrust24THRUST_300001_SM_1000_NS12placeholders2_4E - _ZN30_INTERNAL_b68e5e71_4_k_cu_main6thrust24THRUST_300001_SM_1000_NS8cuda_cub3parE)
_ZN30_INTERNAL_b68e5e71_4_k_cu_main6thrust24THRUST_300001_SM_1000_NS8cuda_cub3parE:
	.zero		1
	.type		_ZN30_INTERNAL_b68e5e71_4_k_cu_main6thrust24THRUST_300001_SM_1000_NS12placeholders2_4E,@object
	.size		_ZN30_INTERNAL_b68e5e71_4_k_cu_main6thrust24THRUST_300001_SM_1000_NS12placeholders2_4E,(_ZN30_INTERNAL_b68e5e71_4_k_cu_main4cuda3std3__45__cpo4cendE - _ZN30_INTERNAL_b68e5e71_4_k_cu_main6thrust24THRUST_300001_SM_1000_NS12placeholders2_4E)
_ZN30_INTERNAL_b68e5e71_4_k_cu_main6thrust24THRUST_300001_SM_1000_NS12placeholders2_4E:
	.zero		1
	.type		_ZN30_INTERNAL_b68e5e71_4_k_cu_main4cuda3std3__45__cpo4cendE,@object
	.size		_ZN30_INTERNAL_b68e5e71_4_k_cu_main4cuda3std3__45__cpo4cendE,(_ZN30_INTERNAL_b68e5e71_4_k_cu_main4cuda3std6ranges3__45__cpo4cendE - _ZN30_INTERNAL_b68e5e71_4_k_cu_main4cuda3std3__45__cpo4cendE)
_ZN30_INTERNAL_b68e5e71_4_k_cu_main4cuda3std3__45__cpo4cendE:
	.zero		1
	.type		_ZN30_INTERNAL_b68e5e71_4_k_cu_main4cuda3std6ranges3__45__cpo4cendE,@object
	.size		_ZN30_INTERNAL_b68e5e71_4_k_cu_main4cuda3std6ranges3__45__cpo4cendE,(_ZN30_INTERNAL_b68e5e71_4_k_cu_main4cuda3std3__420unreachable_sentinelE - _ZN30_INTERNAL_b68e5e71_4_k_cu_main4cuda3std6ranges3__45__cpo4cendE)
_ZN30_INTERNAL_b68e5e71_4_k_cu_main4cuda3std6ranges3__45__cpo4cendE:
	.zero		1
	.type		_ZN30_INTERNAL_b68e5e71_4_k_cu_main4cuda3std3__420unreachable_sentinelE,@object
	.size		_ZN30_INTERNAL_b68e5e71_4_k_cu_main4cuda3std3__420unreachable_sentinelE,(_ZN30_INTERNAL_b68e5e71_4_k_cu_main4cuda3std6ranges3__45__cpo5ssizeE - _ZN30_INTERNAL_b68e5e71_4_k_cu_main4cuda3std3__420unreachable_sentinelE)
_ZN30_INTERNAL_b68e5e71_4_k_cu_main4cuda3std3__420unreachable_sentinelE:
	.zero		1
	.type		_ZN30_INTERNAL_b68e5e71_4_k_cu_main4cuda3std6ranges3__45__cpo5ssizeE,@object
	.size		_ZN30_INTERNAL_b68e5e71_4_k_cu_main4cuda3std6ranges3__45__cpo5ssizeE,(_ZN30_INTERNAL_b68e5e71_4_k_cu_main6thrust24THRUST_300001_SM_1000_NS12placeholders2_8E - _ZN30_INTERNAL_b68e5e71_4_k_cu_main4cuda3std6ranges3__45__cpo5ssizeE)
_ZN30_INTERNAL_b68e5e71_4_k_cu_main4cuda3std6ranges3__45__cpo5ssizeE:
	.zero		1
	.type		_ZN30_INTERNAL_b68e5e71_4_k_cu_main6thrust24THRUST_300001_SM_1000_NS12placeholders2_8E,@object
	.size		_ZN30_INTERNAL_b68e5e71_4_k_cu_main6thrust24THRUST_300001_SM_1000_NS12placeholders2_8E,(_ZN30_INTERNAL_b68e5e71_4_k_cu_main4cuda3std3__45__cpo5crendE - _ZN30_INTERNAL_b68e5e71_4_k_cu_main6thrust24THRUST_300001_SM_1000_NS12placeholders2_8E)
_ZN30_INTERNAL_b68e5e71_4_k_cu_main6thrust24THRUST_300001_SM_1000_NS12placeholders2_8E:
	.zero		1
	.type		_ZN30_INTERNAL_b68e5e71_4_k_cu_main4cuda3std3__45__cpo5crendE,@object
	.size		_ZN30_INTERNAL_b68e5e71_4_k_cu_main4cuda3std3__45__cpo5crendE,(_ZN30_INTERNAL_b68e5e71_4_k_cu_main4cuda3std6ranges3__45__cpo4prevE - _ZN30_INTERNAL_b68e5e71_4_k_cu_main4cuda3std3__45__cpo5crendE)
_ZN30_INTERNAL_b68e5e71_4_k_cu_main4cuda3std3__45__cpo5crendE:
	.zero		1
	.type		_ZN30_INTERNAL_b68e5e71_4_k_cu_main4cuda3std6ranges3__45__cpo4prevE,@object
	.size		_ZN30_INTERNAL_b68e5e71_4_k_cu_main4cuda3std6ranges3__45__cpo4prevE,(_ZN30_INTERNAL_b68e5e71_4_k_cu_main4cuda3std6ranges3__45__cpo9iter_moveE - _ZN30_INTERNAL_b68e5e71_4_k_cu_main4cuda3std6ranges3__45__cpo4prevE)
_ZN30_INTERNAL_b68e5e71_4_k_cu_main4cuda3std6ranges3__45__cpo4prevE:
	.zero		1
	.type		_ZN30_INTERNAL_b68e5e71_4_k_cu_main4cuda3std6ranges3__45__cpo9iter_moveE,@object
	.size		_ZN30_INTERNAL_b68e5e71_4_k_cu_main4cuda3std6ranges3__45__cpo9iter_moveE,(_ZN30_INTERNAL_b68e5e71_4_k_cu_main6thrust24THRUST_300001_SM_1000_NS6system6detail10sequential3seqE - _ZN30_INTERNAL_b68e5e71_4_k_cu_main4cuda3std6ranges3__45__cpo9iter_moveE)
_ZN30_INTERNAL_b68e5e71_4_k_cu_main4cuda3std6ranges3__45__cpo9iter_moveE:
	.zero		1
	.type		_ZN30_INTERNAL_b68e5e71_4_k_cu_main6thrust24THRUST_300001_SM_1000_NS6system6detail10sequential3seqE,@object
	.size		_ZN30_INTERNAL_b68e5e71_4_k_cu_main6thrust24THRUST_300001_SM_1000_NS6system6detail10sequential3seqE,(.L_31 - _ZN30_INTERNAL_b68e5e71_4_k_cu_main6thrust24THRUST_300001_SM_1000_NS6system6detail10sequential3seqE)
_ZN30_INTERNAL_b68e5e71_4_k_cu_main6thrust24THRUST_300001_SM_1000_NS6system6detail10sequential3seqE:
	.zero		1
.L_31:


//--------------------- .nv.shared._ZN3cub18CUB_300001_SM_10006detail4scan16DeviceScanKernelINS2_10policy_hubIiiij12compare_leftE10Policy1000EN6thrust24THRUST_300001_SM_1000_NS6detail15normal_iteratorINS9_10device_ptrIiEEEESE_NS0_13ScanTileStateIiLb1EEES5_NS0_8NullTypeEjiLb0ESH_EEvT0_T1_T2_iT3_T4_T5_ --------------------------
	.section	.nv.shared._ZN3cub18CUB_300001_SM_10006detail4scan16DeviceScanKernelINS2_10policy_hubIiiij12compare_leftE10Policy1000EN6thrust24THRUST_300001_SM_1000_NS6detail15normal_iteratorINS9_10device_ptrIiEEEESE_NS0_13ScanTileStateIiLb1EEES5_NS0_8NullTypeEjiLb0ESH_EEvT0_T1_T2_iT3_T4_T5_,"aw",@nobits
	.sectionflags	@""
	.align	16
.nv.shared._ZN3cub18CUB_300001_SM_10006detail4scan16DeviceScanKernelINS2_10policy_hubIiiij12compare_leftE10Policy1000EN6thrust24THRUST_300001_SM_1000_NS6detail15normal_iteratorINS9_10device_ptrIiEEEESE_NS0_13ScanTileStateIiLb1EEES5_NS0_8NullTypeEjiLb0ESH_EEvT0_T1_T2_iT3_T4_T5_:
	.zero		8720


//--------------------- .nv.shared._ZN3cub18CUB_300001_SM_10006detail6reduce28DeviceReduceSingleTileKernelINS2_10policy_hubIiyN4cuda3__47maximumIiEEE10Policy1000EPiSB_iS8_iiNS5_3std3__410__identityEEEvT0_T1_T2_T3_T4_T6_ --------------------------
	.section	.nv.shared._ZN3cub18CUB_300001_SM_10006detail6reduce28DeviceReduceSingleTileKernelINS2_10policy_hubIiyN4cuda3__47maximumIiEEE10Policy1000EPiSB_iS8_iiNS5_3std3__410__identityEEEvT0_T1_T2_T3_T4_T6_,"aw",@nobits
	.sectionflags	@""
	.align	4
.nv.shared._ZN3cub18CUB_300001_SM_10006detail6reduce28DeviceReduceSingleTileKernelINS2_10policy_hubIiyN4cuda3__47maximumIiEEE10Policy1000EPiSB_iS8_iiNS5_3std3__410__identityEEEvT0_T1_T2_T3_T4_T6_:
	.zero		1068


//--------------------- .nv.shared._ZN3cub18CUB_300001_SM_10006detail6reduce18DeviceReduceKernelINS2_10policy_hubIiyN4cuda3__47maximumIiEEE10Policy1000EN6thrust24THRUST_300001_SM_1000_NS6detail15normal_iteratorINSC_10device_ptrIiEEEEyS8_iNS5_3std3__410__identityEEEvT0_PT3_T1_NS0_13GridEvenShareISO_EET2_T4_ --------------------------
	.section	.nv.shared._ZN3cub18CUB_300001_SM_10006detail6reduce18DeviceReduceKernelINS2_10policy_hubIiyN4cuda3__47maximumIiEEE10Policy1000EN6thrust24THRUST_300001_SM_1000_NS6detail15normal_iteratorINSC_10device_ptrIiEEEEyS8_iNS5_3std3__410__identityEEEvT0_PT3_T1_NS0_13GridEvenShareISO_EET2_T4_,"aw",@nobits
	.sectionflags	@""
	.align	4
.nv.shared._ZN3cub18CUB_300001_SM_10006detail6reduce18DeviceReduceKernelINS2_10policy_hubIiyN4cuda3__47maximumIiEEE10Policy1000EN6thrust24THRUST_300001_SM_1000_NS6detail15normal_iteratorINSC_10device_ptrIiEEEEyS8_iNS5_3std3__410__identityEEEvT0_PT3_T1_NS0_13GridEvenShareISO_EET2_T4_:
	.zero		1068


//--------------------- .nv.shared._ZN3cub18CUB_300001_SM_10006detail6reduce28DeviceReduceSingleTileKernelINS2_10policy_hubIiyN4cuda3__47maximumIiEEE10Policy1000EN6thrust24THRUST_300001_SM_1000_NS6detail15normal_iteratorINSC_10device_ptrIiEEEEPiyS8_iiNS5_3std3__410__identityEEEvT0_T1_T2_T3_T4_T6_ --------------------------
	.section	.nv.shared._ZN3cub18CUB_300001_SM_10006detail6reduce28DeviceReduceSingleTileKernelINS2_10policy_hubIiyN4cuda3__47maximumIiEEE10Policy1000EN6thrust24THRUST_300001_SM_1000_NS6detail15normal_iteratorINSC_10device_ptrIiEEEEPiyS8_iiNS5_3std3__410__identityEEEvT0_T1_T2_T3_T4_T6_,"aw",@nobits
	.sectionflags	@""
	.align	4
.nv.shared._ZN3cub18CUB_300001_SM_10006detail6reduce28DeviceReduceSingleTileKernelINS2_10policy_hubIiyN4cuda3__47maximumIiEEE10Policy1000EN6thrust24THRUST_300001_SM_1000_NS6detail15normal_iteratorINSC_10device_ptrIiEEEEPiyS8_iiNS5_3std3__410__identityEEEvT0_T1_T2_T3_T4_T6_:
	.zero		1068


//--------------------- .nv.shared._ZN3cub18CUB_300001_SM_10006detail6reduce28DeviceReduceSingleTileKernelINS2_10policy_hubIijN4cuda3__47maximumIiEEE10Policy1000EPiSB_iS8_iiNS5_3std3__410__identityEEEvT0_T1_T2_T3_T4_T6_ --------------------------
	.section	.nv.shared._ZN3cub18CUB_300001_SM_10006detail6reduce28DeviceReduceSingleTileKernelINS2_10policy_hubIijN4cuda3__47maximumIiEEE10Policy1000EPiSB_iS8_iiNS5_3std3__410__identityEEEvT0_T1_T2_T3_T4_T6_,"aw",@nobits
	.sectionflags	@""
	.align	4
.nv.shared._ZN3cub18CUB_300001_SM_10006detail6reduce28DeviceReduceSingleTileKernelINS2_10policy_hubIijN4cuda3__47maximumIiEEE10Policy1000EPiSB_iS8_iiNS5_3std3__410__identityEEEvT0_T1_T2_T3_T4_T6_:
	.zero		1068


//--------------------- .nv.shared._ZN3cub18CUB_300001_SM_10006detail6reduce18DeviceReduceKernelINS2_10policy_hubIijN4cuda3__47maximumIiEEE10Policy1000EN6thrust24THRUST_300001_SM_1000_NS6detail15normal_iteratorINSC_10device_ptrIiEEEEjS8_iNS5_3std3__410__identityEEEvT0_PT3_T1_NS0_13GridEvenShareISO_EET2_T4_ --------------------------
	.section	.nv.shared._ZN3cub18CUB_300001_SM_10006detail6reduce18DeviceReduceKernelINS2_10policy_hubIijN4cuda3__47maximumIiEEE10Policy1000EN6thrust24THRUST_300001_SM_1000_NS6detail15normal_iteratorINSC_10device_ptrIiEEEEjS8_iNS5_3std3__410__identityEEEvT0_PT3_T1_NS0_13GridEvenShareISO_EET2_T4_,"aw",@nobits
	.sectionflags	@""
	.align	4
.nv.shared._ZN3cub18CUB_300001_SM_10006detail6reduce18DeviceReduceKernelINS2_10policy_hubIijN4cuda3__47maximumIiEEE10Policy1000EN6thrust24THRUST_300001_SM_1000_NS6detail15normal_iteratorINSC_10device_ptrIiEEEEjS8_iNS5_3std3__410__identityEEEvT0_PT3_T1_NS0_13GridEvenShareISO_EET2_T4_:
	.zero		1068


//--------------------- .nv.shared._ZN3cub18CUB_300001_SM_10006detail6reduce28DeviceReduceSingleTileKernelINS2_10policy_hubIijN4cuda3__47maximumIiEEE10Policy1000EN6thrust24THRUST_300001_SM_1000_NS6detail15normal_iteratorINSC_10device_ptrIiEEEEPijS8_iiNS5_3std3__410__identityEEEvT0_T1_T2_T3_T4_T6_ --------------------------
	.section	.nv.shared._ZN3cub18CUB_300001_SM_10006detail6reduce28DeviceReduceSingleTileKernelINS2_10policy_hubIijN4cuda3__47maximumIiEEE10Policy1000EN6thrust24THRUST_300001_SM_1000_NS6detail15normal_iteratorINSC_10device_ptrIiEEEEPijS8_iiNS5_3std3__410__identityEEEvT0_T1_T2_T3_T4_T6_,"aw",@nobits
	.sectionflags	@""
	.align	4
.nv.shared._ZN3cub18CUB_300001_SM_10006detail6reduce28DeviceReduceSingleTileKernelINS2_10policy_hubIijN4cuda3__47maximumIiEEE10Policy1000EN6thrust24THRUST_300001_SM_1000_NS6detail15normal_iteratorINSC_10device_ptrIiEEEEPijS8_iiNS5_3std3__410__identityEEEvT0_T1_T2_T3_T4_T6_:
	.zero		1068


//--------------------- .nv.constant0._ZN3cub18CUB_300001_SM_10006detail4scan16DeviceScanKernelINS2_10policy_hubIiiim12compare_leftE10Policy1000EN6thrust24THRUST_300001_SM_1000_NS6detail15normal_iteratorINS9_10device_ptrIiEEEESE_NS0_13ScanTileStateIiLb1EEES5_NS0_8NullTypeEmiLb0ESH_EEvT0_T1_T2_iT3_T4_T5_ --------------------------
	.section	.nv.constant0._ZN3cub18CUB_300001_SM_10006detail4scan16DeviceScanKernelINS2_10policy_hubIiiim12compare_leftE10Policy1000EN6thrust24THRUST_300001_SM_1000_NS6detail15normal_iteratorINS9_10device_ptrIiEEEESE_NS0_13ScanTileStateIiLb1EEES5_NS0_8NullTypeEmiLb0ESH_EEvT0_T1_T2_iT3_T4_T5_,"a",@progbits
	.sectionflags	@""
	.align	4
.nv.constant0._ZN3cub18CUB_300001_SM_10006detail4scan16DeviceScanKernelINS2_10policy_hubIiiim12compare_leftE10Policy1000EN6thrust24THRUST_300001_SM_1000_NS6detail15normal_iteratorINS9_10device_ptrIiEEEESE_NS0_13ScanTileStateIiLb1EEES5_NS0_8NullTypeEmiLb0ESH_EEvT0_T1_T2_iT3_T4_T5_:
	.zero		936


//--------------------- .nv.constant0._ZN3cub18CUB_300001_SM_10006detail4scan16DeviceScanKernelINS2_10policy_hubIiiij12compare_leftE10Policy1000EN6thrust24THRUST_300001_SM_1000_NS6detail15normal_iteratorINS9_10device_ptrIiEEEESE_NS0_13ScanTileStateIiLb1EEES5_NS0_8NullTypeEjiLb0ESH_EEvT0_T1_T2_iT3_T4_T5_ --------------------------
	.section	.nv.constant0._ZN3cub18CUB_300001_SM_10006detail4scan16DeviceScanKernelINS2_10policy_hubIiiij12compare_leftE10Policy1000EN6thrust24THRUST_300001_SM_1000_NS6detail15normal_iteratorINS9_10device_ptrIiEEEESE_NS0_13ScanTileStateIiLb1EEES5_NS0_8NullTypeEjiLb0ESH_EEvT0_T1_T2_iT3_T4_T5_,"a",@progbits
	.sectionflags	@""
	.align	4
.nv.constant0._ZN3cub18CUB_300001_SM_10006detail4scan16DeviceScanKernelINS2_10policy_hubIiiij12compare_leftE10Policy1000EN6thrust24THRUST_300001_SM_1000_NS6detail15normal_iteratorINS9_10device_ptrIiEEEESE_NS0_13ScanTileStateIiLb1EEES5_NS0_8NullTypeEjiLb0ESH_EEvT0_T1_T2_iT3_T4_T5_:
	.zero		932


//--------------------- .nv.constant0._ZN3cub18CUB_300001_SM_10006detail4scan20DeviceScanInitKernelINS0_13ScanTileStateIiLb1EEEEEvT_i --------------------------
	.section	.nv.constant0._ZN3cub18CUB_300001_SM_10006detail4scan20DeviceScanInitKernelINS0_13ScanTileStateIiLb1EEEEEvT_i,"a",@progbits
	.sectionflags	@""
	.align	4
.nv.constant0._ZN3cub18CUB_300001_SM_10006detail4scan20DeviceScanInitKernelINS0_13ScanTileStateIiLb1EEEEEvT_i:
	.zero		908


//--------------------- .nv.constant0._ZN3cub18CUB_300001_SM_10006detail6reduce28DeviceReduceSingleTileKernelINS2_10policy_hubIiyN4cuda3__47maximumIiEEE10Policy1000EPiSB_iS8_iiNS5_3std3__410__identityEEEvT0_T1_T2_T3_T4_T6_ --------------------------
	.section	.nv.constant0._ZN3cub18CUB_300001_SM_10006detail6reduce28DeviceReduceSingleTileKernelINS2_10policy_hubIiyN4cuda3__47maximumIiEEE10Policy1000EPiSB_iS8_iiNS5_3std3__410__identityEEEvT0_T1_T2_T3_T4_T6_,"a",@progbits
	.sectionflags	@""
	.align	4
.nv.constant0._ZN3cub18CUB_300001_SM_10006detail6reduce28DeviceReduceSingleTileKernelINS2_10policy_hubIiyN4cuda3__47maximumIiEEE10Policy1000EPiSB_iS8_iiNS5_3std3__410__identityEEEvT0_T1_T2_T3_T4_T6_:
	.zero		925


//--------------------- .nv.constant0._ZN3cub18CUB_300001_SM_10006detail6reduce18DeviceReduceKernelINS2_10policy_hubIiyN4cuda3__47maximumIiEEE10Policy1000EN6thrust24THRUST_300001_SM_1000_NS6detail15normal_iteratorINSC_10device_ptrIiEEEEyS8_iNS5_3std3__410__identityEEEvT0_PT3_T1_NS0_13GridEvenShareISO_EET2_T4_ --------------------------
	.section	.nv.constant0._ZN3cub18CUB_300001_SM_10006detail6reduce18DeviceReduceKernelINS2_10policy_hubIiyN4cuda3__47maximumIiEEE10Policy1000EN6thrust24THRUST_300001_SM_1000_NS6detail15normal_iteratorINSC_10device_ptrIiEEEEyS8_iNS5_3std3__410__identityEEEvT0_PT3_T1_NS0_13GridEvenShareISO_EET2_T4_,"a",@progbits
	.sectionflags	@""
	.align	4
.nv.constant0._ZN3cub18CUB_300001_SM_10006detail6reduce18DeviceReduceKernelINS2_10policy_hubIiyN4cuda3__47maximumIiEEE10Policy1000EN6thrust24THRUST_300001_SM_1000_NS6detail15normal_iteratorINSC_10device_ptrIiEEEEyS8_iNS5_3std3__410__identityEEEvT0_PT3_T1_NS0_13GridEvenShareISO_EET2_T4_:
	.zero		994


//--------------------- .nv.constant0._ZN3cub18CUB_300001_SM_10006detail6reduce28DeviceReduceSingleTileKernelINS2_10policy_hubIiyN4cuda3__47maximumIiEEE10Policy1000EN6thrust24THRUST_300001_SM_1000_NS6detail15normal_iteratorINSC_10device_ptrIiEEEEPiyS8_iiNS5_3std3__410__identityEEEvT0_T1_T2_T3_T4_T6_ --------------------------
	.section	.nv.constant0._ZN3cub18CUB_300001_SM_10006detail6reduce28DeviceReduceSingleTileKernelINS2_10policy_hubIiyN4cuda3__47maximumIiEEE10Policy1000EN6thrust24THRUST_300001_SM_1000_NS6detail15normal_iteratorINSC_10device_ptrIiEEEEPiyS8_iiNS5_3std3__410__identityEEEvT0_T1_T2_T3_T4_T6_,"a",@progbits
	.sectionflags	@""
	.align	4
.nv.constant0._ZN3cub18CUB_300001_SM_10006detail6reduce28DeviceReduceSingleTileKernelINS2_10policy_hubIiyN4cuda3__47maximumIiEEE10Policy1000EN6thrust24THRUST_300001_SM_1000_NS6detail15normal_iteratorINSC_10device_ptrIiEEEEPiyS8_iiNS5_3std3__410__identityEEEvT0_T1_T2_T3_T4_T6_:
	.zero		929


//--------------------- .nv.constant0._ZN3cub18CUB_300001_SM_10006detail6reduce28DeviceReduceSingleTileKernelINS2_10policy_hubIijN4cuda3__47maximumIiEEE10Policy1000EPiSB_iS8_iiNS5_3std3__410__identityEEEvT0_T1_T2_T3_T4_T6_ --------------------------
	.section	.nv.constant0._ZN3cub18CUB_300001_SM_10006detail6reduce28DeviceReduceSingleTileKernelINS2_10policy_hubIijN4cuda3__47maximumIiEEE10Policy1000EPiSB_iS8_iiNS5_3std3__410__identityEEEvT0_T1_T2_T3_T4_T6_,"a",@progbits
	.sectionflags	@""
	.align	4
.nv.constant0._ZN3cub18CUB_300001_SM_10006detail6reduce28DeviceReduceSingleTileKernelINS2_10policy_hubIijN4cuda3__47maximumIiEEE10Policy1000EPiSB_iS8_iiNS5_3std3__410__identityEEEvT0_T1_T2_T3_T4_T6_:
	.zero		925


//--------------------- .nv.constant0._ZN3cub18CUB_300001_SM_10006detail6reduce18DeviceReduceKernelINS2_10policy_hubIijN4cuda3__47maximumIiEEE10Policy1000EN6thrust24THRUST_300001_SM_1000_NS6detail15normal_iteratorINSC_10device_ptrIiEEEEjS8_iNS5_3std3__410__identityEEEvT0_PT3_T1_NS0_13GridEvenShareISO_EET2_T4_ --------------------------
	.section	.nv.constant0._ZN3cub18CUB_300001_SM_10006detail6reduce18DeviceReduceKernelINS2_10policy_hubIijN4cuda3__47maximumIiEEE10Policy1000EN6thrust24THRUST_300001_SM_1000_NS6detail15normal_iteratorINSC_10device_ptrIiEEEEjS8_iNS5_3std3__410__identityEEEvT0_PT3_T1_NS0_13GridEvenShareISO_EET2_T4_,"a",@progbits
	.sectionflags	@""
	.align	4
.nv.constant0._ZN3cub18CUB_300001_SM_10006detail6reduce18DeviceReduceKernelINS2_10policy_hubIijN4cuda3__47maximumIiEEE10Policy1000EN6thrust24THRUST_300001_SM_1000_NS6detail15normal_iteratorINSC_10device_ptrIiEEEEjS8_iNS5_3std3__410__identityEEEvT0_PT3_T1_NS0_13GridEvenShareISO_EET2_T4_:
	.zero		958


//--------------------- .nv.constant0._ZN3cub18CUB_300001_SM_10006detail6reduce28DeviceReduceSingleTileKernelINS2_10policy_hubIijN4cuda3__47maximumIiEEE10Policy1000EN6thrust24THRUST_300001_SM_1000_NS6detail15normal_iteratorINSC_10device_ptrIiEEEEPijS8_iiNS5_3std3__410__identityEEEvT0_T1_T2_T3_T4_T6_ --------------------------
	.section	.nv.constant0._ZN3cub18CUB_300001_SM_10006detail6reduce28DeviceReduceSingleTileKernelINS2_10policy_hubIijN4cuda3__47maximumIiEEE10Policy1000EN6thrust24THRUST_300001_SM_1000_NS6detail15normal_iteratorINSC_10device_ptrIiEEEEPijS8_iiNS5_3std3__410__identityEEEvT0_T1_T2_T3_T4_T6_,"a",@progbits
	.sectionflags	@""
	.align	4
.nv.constant0._ZN3cub18CUB_300001_SM_10006detail6reduce28DeviceReduceSingleTileKernelINS2_10policy_hubIijN4cuda3__47maximumIiEEE10Policy1000EN6thrust24THRUST_300001_SM_1000_NS6detail15normal_iteratorINSC_10device_ptrIiEEEEPijS8_iiNS5_3std3__410__identityEEEvT0_T1_T2_T3_T4_T6_:
	.zero		925


//--------------------- .nv.constant0._ZN3cub18CUB_300001_SM_10006detail9transform16transform_kernelINS2_10policy_hubILb1EN4cuda3std3__45tupleIJN6thrust24THRUST_300001_SM_1000_NS12zip_iteratorINS8_IJNSA_6detail15normal_iteratorINSA_10device_ptrIcEEEENSD_INSE_IiEEEESI_EEEEEEEEE10policy1000El5matchSI_JSK_EEEvT0_iT1_T2_DpNS2_10kernel_argIT3_EE --------------------------
	.section	.nv.constant0._ZN3cub18CUB_300001_SM_10006detail9transform16transform_kernelINS2_10policy_hubILb1EN4cuda3std3__45tupleIJN6thrust24THRUST_300001_SM_1000_NS12zip_iteratorINS8_IJNSA_6detail15normal_iteratorINSA_10device_ptrIcEEEENSD_INSE_IiEEEESI_EEEEEEEEE10policy1000El5matchSI_JSK_EEEvT0_iT1_T2_DpNS2_10kernel_argIT3_EE,"a",@progbits
	.sectionflags	@""
	.align	4
.nv.constant0._ZN3cub18CUB_300001_SM_10006detail9transform16transform_kernelINS2_10policy_hubILb1EN4cuda3std3__45tupleIJN6thrust24THRUST_300001_SM_1000_NS12zip_iteratorINS8_IJNSA_6detail15normal_iteratorINSA_10device_ptrIcEEEENSD_INSE_IiEEEESI_EEEEEEEEE10policy1000El5matchSI_JSK_EEEvT0_iT1_T2_DpNS2_10kernel_argIT3_EE:
	.zero		952


//--------------------- .nv.constant0._ZN3cub18CUB_300001_SM_10006detail9transform16transform_kernelINS2_10policy_hubILb1EN4cuda3std3__45tupleIJN6thrust24THRUST_300001_SM_1000_NS12zip_iteratorINS8_IJNSA_6detail15normal_iteratorINSA_10device_ptrIcEEEENSD_INSE_IiEEEESI_EEEEEEEEE10policy1000Ei5matchSI_JSK_EEEvT0_iT1_T2_DpNS2_10kernel_argIT3_EE --------------------------
	.section	.nv.constant0._ZN3cub18CUB_300001_SM_10006detail9transform16transform_kernelINS2_10policy_hubILb1EN4cuda3std3__45tupleIJN6thrust24THRUST_300001_SM_1000_NS12zip_iteratorINS8_IJNSA_6detail15normal_iteratorINSA_10device_ptrIcEEEENSD_INSE_IiEEEESI_EEEEEEEEE10policy1000Ei5matchSI_JSK_EEEvT0_iT1_T2_DpNS2_10kernel_argIT3_EE,"a",@progbits
	.sectionflags	@""
	.align	4
.nv.constant0._ZN3cub18CUB_300001_SM_10006detail9transform16transform_kernelINS2_10policy_hubILb1EN4cuda3std3__45tupleIJN6thrust24THRUST_300001_SM_1000_NS12zip_iteratorINS8_IJNSA_6detail15normal_iteratorINSA_10device_ptrIcEEEENSD_INSE_IiEEEESI_EEEEEEEEE10policy1000Ei5matchSI_JSK_EEEvT0_iT1_T2_DpNS2_10kernel_argIT3_EE:
	.zero		952


//--------------------- .nv.constant0._ZN3cub18CUB_300001_SM_10006detail8for_each13static_kernelINS2_12policy_hub_t12policy_500_tElN6thrust24THRUST_300001_SM_1000_NS8cuda_cub6__fill7functorINS7_6detail15normal_iteratorINS7_10device_ptrIiEEEEiEEEEvT0_T1_ --------------------------
	.section	.nv.constant0._ZN3cub18CUB_300001_SM_10006detail8for_each13static_kernelINS2_12policy_hub_t12policy_500_tElN6thrust24THRUST_300001_SM_1000_NS8cuda_cub6__fill7functorINS7_6detail15normal_iteratorINS7_10device_ptrIiEEEEiEEEEvT0_T1_,"a",@progbits
	.sectionflags	@""
	.align	4
.nv.constant0._ZN3cub18CUB_300001_SM_10006detail8for_each13static_kernelINS2_12policy_hub_t12policy_500_tElN6thrust24THRUST_300001_SM_1000_NS8cuda_cub6__fill7functorINS7_6detail15normal_iteratorINS7_10device_ptrIiEEEEiEEEEvT0_T1_:
	.zero		920


//--------------------- .nv.constant0._ZN3cub18CUB_300001_SM_10006detail8for_each13static_kernelINS2_12policy_hub_t12policy_500_tEmN6thrust24THRUST_300001_SM_1000_NS8cuda_cub20__uninitialized_fill7functorINS7_10device_ptrIiEEiEEEEvT0_T1_ --------------------------
	.section	.nv.constant0._ZN3cub18CUB_300001_SM_10006detail8for_each13static_kernelINS2_12policy_hub_t12policy_500_tEmN6thrust24THRUST_300001_SM_1000_NS8cuda_cub20__uninitialized_fill7functorINS7_10device_ptrIiEEiEEEEvT0_T1_,"a",@progbits
	.sectionflags	@""
	.align	4
.nv.constant0._ZN3cub18CUB_300001_SM_10006detail8for_each13static_kernelINS2_12policy_hub_t12policy_500_tEmN6thrust24THRUST_300001_SM_1000_NS8cuda_cub20__uninitialized_fill7functorINS7_10device_ptrIiEEiEEEEvT0_T1_:
	.zero		920


//--------------------- .nv.constant0._ZN3cub18CUB_300001_SM_10006detail8for_each13static_kernelINS2_12policy_hub_t12policy_500_tEmN6thrust24THRUST_300001_SM_1000_NS8cuda_cub20__uninitialized_fill7functorINS7_10device_ptrIcEEcEEEEvT0_T1_ --------------------------
	.section	.nv.constant0._ZN3cub18CUB_300001_SM_10006detail8for_each13static_kernelINS2_12policy_hub_t12policy_500_tEmN6thrust24THRUST_300001_SM_1000_NS8cuda_cub20__uninitialized_fill7functorINS7_10device_ptrIcEEcEEEEvT0_T1_,"a",@progbits
	.sectionflags	@""
	.align	4
.nv.constant0._ZN3cub18CUB_300001_SM_10006detail8for_each13static_kernelINS2_12policy_hub_t12policy_500_tEmN6thrust24THRUST_300001_SM_1000_NS8cuda_cub20__uninitialized_fill7functorINS7_10device_ptrIcEEcEEEEvT0_T1_:
	.zero		920


//--------------------- .nv.constant0._ZN3cub18CUB_300001_SM_10006detail11EmptyKernelIvEEvv --------------------------
	.section	.nv.constant0._ZN3cub18CUB_300001_SM_10006detail11EmptyKernelIvEEvv,"a",@progbits
	.sectionflags	@""
	.align	4
.nv.constant0._ZN3cub18CUB_300001_SM_10006detail11EmptyKernelIvEEvv:
	.zero		896


//--------------------- SYMBOLS --------------------------

	.type		.nv.reservedSmem.offset0,@object
	.size		.nv.reservedSmem.offset0,0x4
	.type		.nv.reservedSmem.cap,@object
	.size		.nv.reservedSmem.cap,0x4
